//
// Generated by NVIDIA NVVM Compiler
//
// Compiler Build ID: CL-36424714
// Cuda compilation tools, release 13.0, V13.0.88
// Based on NVVM 20.0.0
//

.version 9.0
.target sm_100
.address_size 64

	// .globl	_ZN3cub18CUB_300001_SM_10006detail11EmptyKernelIvEEvv
// _ZZN3cub18CUB_300001_SM_10006detail6reduce28DeviceReduceSingleTileKernelINS2_10policy_hubIyjN4cuda3std3__44plusIyEEE10Policy1000EN6thrust24THRUST_300001_SM_1000_NS6detail15normal_iteratorINSD_10device_ptrIyEEEEPyjS9_yyNS7_10__identityEEEvT0_T1_T2_T3_T4_T6_E12temp_storage has been demoted
// _ZZN3cub18CUB_300001_SM_10006detail6reduce18DeviceReduceKernelINS2_10policy_hubIyjN4cuda3std3__44plusIyEEE10Policy1000EN6thrust24THRUST_300001_SM_1000_NS6detail15normal_iteratorINSD_10device_ptrIyEEEEjS9_yNS7_10__identityEEEvT0_PT3_T1_NS0_13GridEvenShareISN_EET2_T4_E12temp_storage has been demoted
// _ZZN3cub18CUB_300001_SM_10006detail6reduce28DeviceReduceSingleTileKernelINS2_10policy_hubIyjN4cuda3std3__44plusIyEEE10Policy1000EPySC_iS9_yyNS7_10__identityEEEvT0_T1_T2_T3_T4_T6_E12temp_storage has been demoted
// _ZZN3cub18CUB_300001_SM_10006detail6reduce28DeviceReduceSingleTileKernelINS2_10policy_hubIyyN4cuda3std3__44plusIyEEE10Policy1000EN6thrust24THRUST_300001_SM_1000_NS6detail15normal_iteratorINSD_10device_ptrIyEEEEPyyS9_yyNS7_10__identityEEEvT0_T1_T2_T3_T4_T6_E12temp_storage has been demoted
// _ZZN3cub18CUB_300001_SM_10006detail6reduce18DeviceReduceKernelINS2_10policy_hubIyyN4cuda3std3__44plusIyEEE10Policy1000EN6thrust24THRUST_300001_SM_1000_NS6detail15normal_iteratorINSD_10device_ptrIyEEEEyS9_yNS7_10__identityEEEvT0_PT3_T1_NS0_13GridEvenShareISN_EET2_T4_E12temp_storage has been demoted
// _ZZN3cub18CUB_300001_SM_10006detail6reduce28DeviceReduceSingleTileKernelINS2_10policy_hubIyyN4cuda3std3__44plusIyEEE10Policy1000EPySC_iS9_yyNS7_10__identityEEEvT0_T1_T2_T3_T4_T6_E12temp_storage has been demoted
.global .align 1 .b8 _ZN34_INTERNAL_0035fcad_4_k_cu_a17fc7d74cuda3std3__45__cpo5beginE[1];
.global .align 1 .b8 _ZN34_INTERNAL_0035fcad_4_k_cu_a17fc7d74cuda3std3__45__cpo3endE[1];
.global .align 1 .b8 _ZN34_INTERNAL_0035fcad_4_k_cu_a17fc7d74cuda3std3__45__cpo6cbeginE[1];
.global .align 1 .b8 _ZN34_INTERNAL_0035fcad_4_k_cu_a17fc7d74cuda3std3__45__cpo4cendE[1];
.global .align 1 .b8 _ZN34_INTERNAL_0035fcad_4_k_cu_a17fc7d74cuda3std3__45__cpo6rbeginE[1];
.global .align 1 .b8 _ZN34_INTERNAL_0035fcad_4_k_cu_a17fc7d74cuda3std3__45__cpo4rendE[1];
.global .align 1 .b8 _ZN34_INTERNAL_0035fcad_4_k_cu_a17fc7d74cuda3std3__45__cpo7crbeginE[1];
.global .align 1 .b8 _ZN34_INTERNAL_0035fcad_4_k_cu_a17fc7d74cuda3std3__45__cpo5crendE[1];
.global .align 1 .b8 _ZN34_INTERNAL_0035fcad_4_k_cu_a17fc7d74cuda3std3__436_GLOBAL__N__0035fcad_4_k_cu_a17fc7d76ignoreE[1];
.global .align 1 .b8 _ZN34_INTERNAL_0035fcad_4_k_cu_a17fc7d74cuda3std3__419piecewise_constructE[1];
.global .align 1 .b8 _ZN34_INTERNAL_0035fcad_4_k_cu_a17fc7d74cuda3std3__48in_placeE[1];
.global .align 1 .b8 _ZN34_INTERNAL_0035fcad_4_k_cu_a17fc7d74cuda3std3__420unreachable_sentinelE[1];
.global .align 1 .b8 _ZN34_INTERNAL_0035fcad_4_k_cu_a17fc7d74cuda3std3__47nulloptE[1];
.global .align 1 .b8 _ZN34_INTERNAL_0035fcad_4_k_cu_a17fc7d74cuda3std3__48unexpectE[1];
.global .align 1 .b8 _ZN34_INTERNAL_0035fcad_4_k_cu_a17fc7d74cuda3std6ranges3__45__cpo4swapE[1];
.global .align 1 .b8 _ZN34_INTERNAL_0035fcad_4_k_cu_a17fc7d74cuda3std6ranges3__45__cpo9iter_moveE[1];
.global .align 1 .b8 _ZN34_INTERNAL_0035fcad_4_k_cu_a17fc7d74cuda3std6ranges3__45__cpo5beginE[1];
.global .align 1 .b8 _ZN34_INTERNAL_0035fcad_4_k_cu_a17fc7d74cuda3std6ranges3__45__cpo3endE[1];
.global .align 1 .b8 _ZN34_INTERNAL_0035fcad_4_k_cu_a17fc7d74cuda3std6ranges3__45__cpo6cbeginE[1];
.global .align 1 .b8 _ZN34_INTERNAL_0035fcad_4_k_cu_a17fc7d74cuda3std6ranges3__45__cpo4cendE[1];
.global .align 1 .b8 _ZN34_INTERNAL_0035fcad_4_k_cu_a17fc7d74cuda3std6ranges3__45__cpo7advanceE[1];
.global .align 1 .b8 _ZN34_INTERNAL_0035fcad_4_k_cu_a17fc7d74cuda3std6ranges3__45__cpo9iter_swapE[1];
.global .align 1 .b8 _ZN34_INTERNAL_0035fcad_4_k_cu_a17fc7d74cuda3std6ranges3__45__cpo4nextE[1];
.global .align 1 .b8 _ZN34_INTERNAL_0035fcad_4_k_cu_a17fc7d74cuda3std6ranges3__45__cpo4prevE[1];
.global .align 1 .b8 _ZN34_INTERNAL_0035fcad_4_k_cu_a17fc7d74cuda3std6ranges3__45__cpo4dataE[1];
.global .align 1 .b8 _ZN34_INTERNAL_0035fcad_4_k_cu_a17fc7d74cuda3std6ranges3__45__cpo5cdataE[1];
.global .align 1 .b8 _ZN34_INTERNAL_0035fcad_4_k_cu_a17fc7d74cuda3std6ranges3__45__cpo4sizeE[1];
.global .align 1 .b8 _ZN34_INTERNAL_0035fcad_4_k_cu_a17fc7d74cuda3std6ranges3__45__cpo5ssizeE[1];
.global .align 1 .b8 _ZN34_INTERNAL_0035fcad_4_k_cu_a17fc7d74cuda3std6ranges3__45__cpo8distanceE[1];
.global .align 1 .b8 _ZN34_INTERNAL_0035fcad_4_k_cu_a17fc7d76thrust24THRUST_300001_SM_1000_NS8cuda_cub3parE[1];
.global .align 1 .b8 _ZN34_INTERNAL_0035fcad_4_k_cu_a17fc7d76thrust24THRUST_300001_SM_1000_NS8cuda_cub10par_nosyncE[1];
.global .align 1 .b8 _ZN34_INTERNAL_0035fcad_4_k_cu_a17fc7d76thrust24THRUST_300001_SM_1000_NS6system6detail10sequential3seqE[1];
.global .align 1 .b8 _ZN34_INTERNAL_0035fcad_4_k_cu_a17fc7d76thrust24THRUST_300001_SM_1000_NS12placeholders2_1E[1];
.global .align 1 .b8 _ZN34_INTERNAL_0035fcad_4_k_cu_a17fc7d76thrust24THRUST_300001_SM_1000_NS12placeholders2_2E[1];
.global .align 1 .b8 _ZN34_INTERNAL_0035fcad_4_k_cu_a17fc7d76thrust24THRUST_300001_SM_1000_NS12placeholders2_3E[1];
.global .align 1 .b8 _ZN34_INTERNAL_0035fcad_4_k_cu_a17fc7d76thrust24THRUST_300001_SM_1000_NS12placeholders2_4E[1];
.global .align 1 .b8 _ZN34_INTERNAL_0035fcad_4_k_cu_a17fc7d76thrust24THRUST_300001_SM_1000_NS12placeholders2_5E[1];
.global .align 1 .b8 _ZN34_INTERNAL_0035fcad_4_k_cu_a17fc7d76thrust24THRUST_300001_SM_1000_NS12placeholders2_6E[1];
.global .align 1 .b8 _ZN34_INTERNAL_0035fcad_4_k_cu_a17fc7d76thrust24THRUST_300001_SM_1000_NS12placeholders2_7E[1];
.global .align 1 .b8 _ZN34_INTERNAL_0035fcad_4_k_cu_a17fc7d76thrust24THRUST_300001_SM_1000_NS12placeholders2_8E[1];
.global .align 1 .b8 _ZN34_INTERNAL_0035fcad_4_k_cu_a17fc7d76thrust24THRUST_300001_SM_1000_NS12placeholders2_9E[1];
.global .align 1 .b8 _ZN34_INTERNAL_0035fcad_4_k_cu_a17fc7d76thrust24THRUST_300001_SM_1000_NS12placeholders3_10E[1];
.global .align 1 .b8 _ZN34_INTERNAL_0035fcad_4_k_cu_a17fc7d76thrust24THRUST_300001_SM_1000_NS3seqE[1];

.visible .entry _ZN3cub18CUB_300001_SM_10006detail11EmptyKernelIvEEvv()
{


	ret;

}
	// .globl	_ZN3cub18CUB_300001_SM_10006detail9transform16transform_kernelINS2_10policy_hubILb1EN4cuda3std3__45tupleIJN6thrust24THRUST_300001_SM_1000_NS6detail15normal_iteratorINSA_10device_ptrIyEEEEEEEE10policy1000Ei16SquareThenDoubleSF_JPyEEEvT0_iT1_T2_DpNS2_10kernel_argIT3_EE
.visible .entry _ZN3cub18CUB_300001_SM_10006detail9transform16transform_kernelINS2_10policy_hubILb1EN4cuda3std3__45tupleIJN6thrust24THRUST_300001_SM_1000_NS6detail15normal_iteratorINSA_10device_ptrIyEEEEEEEE10policy1000Ei16SquareThenDoubleSF_JPyEEEvT0_iT1_T2_DpNS2_10kernel_argIT3_EE(
	.param .u32 _ZN3cub18CUB_300001_SM_10006detail9transform16transform_kernelINS2_10policy_hubILb1EN4cuda3std3__45tupleIJN6thrust24THRUST_300001_SM_1000_NS6detail15normal_iteratorINSA_10device_ptrIyEEEEEEEE10policy1000Ei16SquareThenDoubleSF_JPyEEEvT0_iT1_T2_DpNS2_10kernel_argIT3_EE_param_0,
	.param .u32 _ZN3cub18CUB_300001_SM_10006detail9transform16transform_kernelINS2_10policy_hubILb1EN4cuda3std3__45tupleIJN6thrust24THRUST_300001_SM_1000_NS6detail15normal_iteratorINSA_10device_ptrIyEEEEEEEE10policy1000Ei16SquareThenDoubleSF_JPyEEEvT0_iT1_T2_DpNS2_10kernel_argIT3_EE_param_1,
	.param .align 1 .b8 _ZN3cub18CUB_300001_SM_10006detail9transform16transform_kernelINS2_10policy_hubILb1EN4cuda3std3__45tupleIJN6thrust24THRUST_300001_SM_1000_NS6detail15normal_iteratorINSA_10device_ptrIyEEEEEEEE10policy1000Ei16SquareThenDoubleSF_JPyEEEvT0_iT1_T2_DpNS2_10kernel_argIT3_EE_param_2[1],
	.param .align 8 .b8 _ZN3cub18CUB_300001_SM_10006detail9transform16transform_kernelINS2_10policy_hubILb1EN4cuda3std3__45tupleIJN6thrust24THRUST_300001_SM_1000_NS6detail15normal_iteratorINSA_10device_ptrIyEEEEEEEE10policy1000Ei16SquareThenDoubleSF_JPyEEEvT0_iT1_T2_DpNS2_10kernel_argIT3_EE_param_3[8],
	.param .align 8 .b8 _ZN3cub18CUB_300001_SM_10006detail9transform16transform_kernelINS2_10policy_hubILb1EN4cuda3std3__45tupleIJN6thrust24THRUST_300001_SM_1000_NS6detail15normal_iteratorINSA_10device_ptrIyEEEEEEEE10policy1000Ei16SquareThenDoubleSF_JPyEEEvT0_iT1_T2_DpNS2_10kernel_argIT3_EE_param_4[16]
)
.maxntid 128
{
	.reg .pred 	%p<37>;
	.reg .b32 	%r<84>;
	.reg .b64 	%rd<197>;

	ld.param.u32 	%r50, [_ZN3cub18CUB_300001_SM_10006detail9transform16transform_kernelINS2_10policy_hubILb1EN4cuda3std3__45tupleIJN6thrust24THRUST_300001_SM_1000_NS6detail15normal_iteratorINSA_10device_ptrIyEEEEEEEE10policy1000Ei16SquareThenDoubleSF_JPyEEEvT0_iT1_T2_DpNS2_10kernel_argIT3_EE_param_0];
	ld.param.u64 	%rd15, [_ZN3cub18CUB_300001_SM_10006detail9transform16transform_kernelINS2_10policy_hubILb1EN4cuda3std3__45tupleIJN6thrust24THRUST_300001_SM_1000_NS6detail15normal_iteratorINSA_10device_ptrIyEEEEEEEE10policy1000Ei16SquareThenDoubleSF_JPyEEEvT0_iT1_T2_DpNS2_10kernel_argIT3_EE_param_4];
	ld.param.u64 	%rd16, [_ZN3cub18CUB_300001_SM_10006detail9transform16transform_kernelINS2_10policy_hubILb1EN4cuda3std3__45tupleIJN6thrust24THRUST_300001_SM_1000_NS6detail15normal_iteratorINSA_10device_ptrIyEEEEEEEE10policy1000Ei16SquareThenDoubleSF_JPyEEEvT0_iT1_T2_DpNS2_10kernel_argIT3_EE_param_3];
	ld.param.u32 	%r49, [_ZN3cub18CUB_300001_SM_10006detail9transform16transform_kernelINS2_10policy_hubILb1EN4cuda3std3__45tupleIJN6thrust24THRUST_300001_SM_1000_NS6detail15normal_iteratorINSA_10device_ptrIyEEEEEEEE10policy1000Ei16SquareThenDoubleSF_JPyEEEvT0_iT1_T2_DpNS2_10kernel_argIT3_EE_param_1];
	cvta.to.global.u64 	%rd1, %rd16;
	cvta.to.global.u64 	%rd2, %rd15;
	shl.b32 	%r1, %r49, 7;
	mov.u32 	%r51, %ctaid.x;
	mul.lo.s32 	%r2, %r1, %r51;
	sub.s32 	%r3, %r50, %r2;
	min.s32 	%r4, %r1, %r3;
	shl.b32 	%r5, %r4, 3;
	mov.u32 	%r6, %tid.x;
	shl.b32 	%r72, %r6, 7;
	setp.ge.s32 	%p1, %r72, %r5;
	@%p1 bra 	$L__BB1_3;
	mul.wide.u32 	%rd17, %r6, 128;
	add.s64 	%rd18, %rd2, %rd17;
	mul.wide.s32 	%rd19, %r2, 8;
	add.s64 	%rd195, %rd18, %rd19;
$L__BB1_2:
	.pragma "nounroll";
	// begin inline asm
	prefetch.global.L2 [%rd195];
	// end inline asm
	add.s32 	%r72, %r72, 16384;
	add.s64 	%rd195, %rd195, 16384;
	setp.lt.s32 	%p2, %r72, %r5;
	@%p2 bra 	$L__BB1_2;
$L__BB1_3:
	mul.wide.s32 	%rd21, %r2, 8;
	add.s64 	%rd6, %rd2, %rd21;
	add.s64 	%rd7, %rd1, %rd21;
	setp.gt.s32 	%p3, %r1, %r3;
	@%p3 bra 	$L__BB1_17;
	setp.lt.s32 	%p4, %r49, 1;
	@%p4 bra 	$L__BB1_58;
	and.b32  	%r10, %r49, 15;
	setp.lt.u32 	%p5, %r49, 16;
	mov.b32 	%r79, 0;
	@%p5 bra 	$L__BB1_8;
	and.b32  	%r79, %r49, 2147483632;
	neg.s32 	%r74, %r79;
	add.s32 	%r73, %r6, 1152;
	mul.wide.u32 	%rd196, %r6, 8;
$L__BB1_7:
	.pragma "nounroll";
	mul.wide.s32 	%rd22, %r73, 8;
	add.s64 	%rd23, %rd22, 3072;
	add.s64 	%rd24, %rd6, %rd196;
	ld.global.u64 	%rd25, [%rd24];
	mul.lo.s64 	%rd26, %rd25, %rd25;
	shl.b64 	%rd27, %rd26, 1;
	add.s64 	%rd28, %rd7, %rd196;
	st.global.u64 	[%rd28], %rd27;
	ld.global.u64 	%rd29, [%rd24+1024];
	mul.lo.s64 	%rd30, %rd29, %rd29;
	shl.b64 	%rd31, %rd30, 1;
	st.global.u64 	[%rd28+1024], %rd31;
	ld.global.u64 	%rd32, [%rd24+2048];
	mul.lo.s64 	%rd33, %rd32, %rd32;
	shl.b64 	%rd34, %rd33, 1;
	st.global.u64 	[%rd28+2048], %rd34;
	ld.global.u64 	%rd35, [%rd24+3072];
	mul.lo.s64 	%rd36, %rd35, %rd35;
	shl.b64 	%rd37, %rd36, 1;
	st.global.u64 	[%rd28+3072], %rd37;
	ld.global.u64 	%rd38, [%rd24+4096];
	mul.lo.s64 	%rd39, %rd38, %rd38;
	shl.b64 	%rd40, %rd39, 1;
	st.global.u64 	[%rd28+4096], %rd40;
	ld.global.u64 	%rd41, [%rd24+5120];
	mul.lo.s64 	%rd42, %rd41, %rd41;
	shl.b64 	%rd43, %rd42, 1;
	st.global.u64 	[%rd28+5120], %rd43;
	ld.global.u64 	%rd44, [%rd24+6144];
	mul.lo.s64 	%rd45, %rd44, %rd44;
	shl.b64 	%rd46, %rd45, 1;
	st.global.u64 	[%rd28+6144], %rd46;
	ld.global.u64 	%rd47, [%rd24+7168];
	mul.lo.s64 	%rd48, %rd47, %rd47;
	shl.b64 	%rd49, %rd48, 1;
	st.global.u64 	[%rd28+7168], %rd49;
	ld.global.u64 	%rd50, [%rd24+8192];
	mul.lo.s64 	%rd51, %rd50, %rd50;
	shl.b64 	%rd52, %rd51, 1;
	st.global.u64 	[%rd28+8192], %rd52;
	add.s64 	%rd53, %rd6, %rd23;
	ld.global.u64 	%rd54, [%rd53+-3072];
	mul.lo.s64 	%rd55, %rd54, %rd54;
	shl.b64 	%rd56, %rd55, 1;
	add.s64 	%rd57, %rd7, %rd23;
	st.global.u64 	[%rd57+-3072], %rd56;
	ld.global.u64 	%rd58, [%rd53+-2048];
	mul.lo.s64 	%rd59, %rd58, %rd58;
	shl.b64 	%rd60, %rd59, 1;
	st.global.u64 	[%rd57+-2048], %rd60;
	ld.global.u64 	%rd61, [%rd53+-1024];
	mul.lo.s64 	%rd62, %rd61, %rd61;
	shl.b64 	%rd63, %rd62, 1;
	st.global.u64 	[%rd57+-1024], %rd63;
	ld.global.u64 	%rd64, [%rd53];
	mul.lo.s64 	%rd65, %rd64, %rd64;
	shl.b64 	%rd66, %rd65, 1;
	st.global.u64 	[%rd57], %rd66;
	ld.global.u64 	%rd67, [%rd53+1024];
	mul.lo.s64 	%rd68, %rd67, %rd67;
	shl.b64 	%rd69, %rd68, 1;
	st.global.u64 	[%rd57+1024], %rd69;
	ld.global.u64 	%rd70, [%rd53+2048];
	mul.lo.s64 	%rd71, %rd70, %rd70;
	shl.b64 	%rd72, %rd71, 1;
	st.global.u64 	[%rd57+2048], %rd72;
	ld.global.u64 	%rd73, [%rd53+3072];
	mul.lo.s64 	%rd74, %rd73, %rd73;
	shl.b64 	%rd75, %rd74, 1;
	st.global.u64 	[%rd57+3072], %rd75;
	add.s32 	%r74, %r74, 16;
	add.s32 	%r73, %r73, 2048;
	add.s64 	%rd196, %rd196, 16384;
	setp.eq.s32 	%p6, %r74, 0;
	@%p6 bra 	$L__BB1_8;
	bra.uni 	$L__BB1_7;
$L__BB1_8:
	setp.eq.s32 	%p7, %r10, 0;
	@%p7 bra 	$L__BB1_58;
	and.b32  	%r37, %r49, 7;
	setp.lt.u32 	%p8, %r10, 8;
	@%p8 bra 	$L__BB1_11;
	shl.b32 	%r53, %r79, 7;
	add.s32 	%r54, %r53, %r6;
	mul.wide.s32 	%rd76, %r54, 8;
	add.s64 	%rd77, %rd6, %rd76;
	ld.global.u64 	%rd78, [%rd77];
	mul.lo.s64 	%rd79, %rd78, %rd78;
	shl.b64 	%rd80, %rd79, 1;
	add.s64 	%rd81, %rd7, %rd76;
	st.global.u64 	[%rd81], %rd80;
	ld.global.u64 	%rd82, [%rd77+1024];
	mul.lo.s64 	%rd83, %rd82, %rd82;
	shl.b64 	%rd84, %rd83, 1;
	st.global.u64 	[%rd81+1024], %rd84;
	ld.global.u64 	%rd85, [%rd77+2048];
	mul.lo.s64 	%rd86, %rd85, %rd85;
	shl.b64 	%rd87, %rd86, 1;
	st.global.u64 	[%rd81+2048], %rd87;
	ld.global.u64 	%rd88, [%rd77+3072];
	mul.lo.s64 	%rd89, %rd88, %rd88;
	shl.b64 	%rd90, %rd89, 1;
	st.global.u64 	[%rd81+3072], %rd90;
	ld.global.u64 	%rd91, [%rd77+4096];
	mul.lo.s64 	%rd92, %rd91, %rd91;
	shl.b64 	%rd93, %rd92, 1;
	st.global.u64 	[%rd81+4096], %rd93;
	ld.global.u64 	%rd94, [%rd77+5120];
	mul.lo.s64 	%rd95, %rd94, %rd94;
	shl.b64 	%rd96, %rd95, 1;
	st.global.u64 	[%rd81+5120], %rd96;
	ld.global.u64 	%rd97, [%rd77+6144];
	mul.lo.s64 	%rd98, %rd97, %rd97;
	shl.b64 	%rd99, %rd98, 1;
	st.global.u64 	[%rd81+6144], %rd99;
	ld.global.u64 	%rd100, [%rd77+7168];
	mul.lo.s64 	%rd101, %rd100, %rd100;
	shl.b64 	%rd102, %rd101, 1;
	st.global.u64 	[%rd81+7168], %rd102;
	add.s32 	%r79, %r79, 8;
$L__BB1_11:
	setp.eq.s32 	%p9, %r37, 0;
	@%p9 bra 	$L__BB1_58;
	and.b32  	%r40, %r49, 3;
	setp.lt.u32 	%p10, %r37, 4;
	@%p10 bra 	$L__BB1_14;
	shl.b32 	%r55, %r79, 7;
	add.s32 	%r56, %r55, %r6;
	mul.wide.s32 	%rd103, %r56, 8;
	add.s64 	%rd104, %rd6, %rd103;
	ld.global.u64 	%rd105, [%rd104];
	mul.lo.s64 	%rd106, %rd105, %rd105;
	shl.b64 	%rd107, %rd106, 1;
	add.s64 	%rd108, %rd7, %rd103;
	st.global.u64 	[%rd108], %rd107;
	ld.global.u64 	%rd109, [%rd104+1024];
	mul.lo.s64 	%rd110, %rd109, %rd109;
	shl.b64 	%rd111, %rd110, 1;
	st.global.u64 	[%rd108+1024], %rd111;
	ld.global.u64 	%rd112, [%rd104+2048];
	mul.lo.s64 	%rd113, %rd112, %rd112;
	shl.b64 	%rd114, %rd113, 1;
	st.global.u64 	[%rd108+2048], %rd114;
	ld.global.u64 	%rd115, [%rd104+3072];
	mul.lo.s64 	%rd116, %rd115, %rd115;
	shl.b64 	%rd117, %rd116, 1;
	st.global.u64 	[%rd108+3072], %rd117;
	add.s32 	%r79, %r79, 4;
$L__BB1_14:
	setp.eq.s32 	%p11, %r40, 0;
	@%p11 bra 	$L__BB1_58;
	shl.b32 	%r57, %r79, 7;
	add.s32 	%r83, %r6, %r57;
	neg.s32 	%r82, %r40;
$L__BB1_16:
	.pragma "nounroll";
	mul.wide.s32 	%rd119, %r83, 8;
	add.s64 	%rd120, %rd7, %rd119;
	add.s64 	%rd121, %rd6, %rd119;
	ld.global.u64 	%rd122, [%rd121];
	mul.lo.s64 	%rd123, %rd122, %rd122;
	shl.b64 	%rd124, %rd123, 1;
	st.global.u64 	[%rd120], %rd124;
	add.s32 	%r83, %r83, 128;
	add.s32 	%r82, %r82, 1;
	setp.ne.s32 	%p12, %r82, 0;
	@%p12 bra 	$L__BB1_16;
	bra.uni 	$L__BB1_58;
$L__BB1_17:
	setp.lt.s32 	%p13, %r49, 1;
	@%p13 bra 	$L__BB1_58;
	and.b32  	%r14, %r49, 7;
	setp.lt.u32 	%p14, %r49, 8;
	mov.b32 	%r76, 0;
	@%p14 bra 	$L__BB1_37;
	and.b32  	%r76, %r49, 2147483640;
	mov.b32 	%r75, 0;
$L__BB1_20:
	.pragma "nounroll";
	shl.b32 	%r60, %r75, 7;
	add.s32 	%r21, %r60, %r6;
	setp.ge.s32 	%p15, %r21, %r4;
	@%p15 bra 	$L__BB1_22;
	mul.wide.u32 	%rd125, %r21, 8;
	add.s64 	%rd126, %rd6, %rd125;
	ld.global.u64 	%rd127, [%rd126];
	mul.lo.s64 	%rd128, %rd127, %rd127;
	shl.b64 	%rd129, %rd128, 1;
	add.s64 	%rd130, %rd7, %rd125;
	st.global.u64 	[%rd130], %rd129;
$L__BB1_22:
	add.s32 	%r61, %r21, 128;
	setp.ge.s32 	%p16, %r61, %r4;
	mul.wide.s32 	%rd131, %r61, 8;
	add.s64 	%rd11, %rd6, %rd131;
	add.s64 	%rd12, %rd7, %rd131;
	@%p16 bra 	$L__BB1_24;
	ld.global.u64 	%rd132, [%rd11];
	mul.lo.s64 	%rd133, %rd132, %rd132;
	shl.b64 	%rd134, %rd133, 1;
	st.global.u64 	[%rd12], %rd134;
$L__BB1_24:
	add.s32 	%r62, %r21, 256;
	setp.ge.s32 	%p17, %r62, %r4;
	@%p17 bra 	$L__BB1_26;
	ld.global.u64 	%rd135, [%rd11+1024];
	mul.lo.s64 	%rd136, %rd135, %rd135;
	shl.b64 	%rd137, %rd136, 1;
	st.global.u64 	[%rd12+1024], %rd137;
$L__BB1_26:
	add.s32 	%r63, %r21, 384;
	setp.ge.s32 	%p18, %r63, %r4;
	@%p18 bra 	$L__BB1_28;
	ld.global.u64 	%rd138, [%rd11+2048];
	mul.lo.s64 	%rd139, %rd138, %rd138;
	shl.b64 	%rd140, %rd139, 1;
	st.global.u64 	[%rd12+2048], %rd140;
$L__BB1_28:
	add.s32 	%r64, %r21, 512;
	setp.ge.s32 	%p19, %r64, %r4;
	@%p19 bra 	$L__BB1_30;
	ld.global.u64 	%rd141, [%rd11+3072];
	mul.lo.s64 	%rd142, %rd141, %rd141;
	shl.b64 	%rd143, %rd142, 1;
	st.global.u64 	[%rd12+3072], %rd143;
$L__BB1_30:
	add.s32 	%r65, %r21, 640;
	setp.ge.s32 	%p20, %r65, %r4;
	@%p20 bra 	$L__BB1_32;
	ld.global.u64 	%rd144, [%rd11+4096];
	mul.lo.s64 	%rd145, %rd144, %rd144;
	shl.b64 	%rd146, %rd145, 1;
	st.global.u64 	[%rd12+4096], %rd146;
$L__BB1_32:
	add.s32 	%r66, %r21, 768;
	setp.ge.s32 	%p21, %r66, %r4;
	@%p21 bra 	$L__BB1_34;
	ld.global.u64 	%rd147, [%rd11+5120];
	mul.lo.s64 	%rd148, %rd147, %rd147;
	shl.b64 	%rd149, %rd148, 1;
	st.global.u64 	[%rd12+5120], %rd149;
$L__BB1_34:
	add.s32 	%r67, %r21, 896;
	setp.ge.s32 	%p22, %r67, %r4;
	@%p22 bra 	$L__BB1_36;
	ld.global.u64 	%rd150, [%rd11+6144];
	mul.lo.s64 	%rd151, %rd150, %rd150;
	shl.b64 	%rd152, %rd151, 1;
	st.global.u64 	[%rd12+6144], %rd152;
$L__BB1_36:
	add.s32 	%r75, %r75, 8;
	setp.ne.s32 	%p23, %r75, %r76;
	@%p23 bra 	$L__BB1_20;
$L__BB1_37:
	setp.eq.s32 	%p24, %r14, 0;
	@%p24 bra 	$L__BB1_58;
	and.b32  	%r24, %r49, 3;
	setp.lt.u32 	%p25, %r14, 4;
	@%p25 bra 	$L__BB1_48;
	shl.b32 	%r68, %r76, 7;
	add.s32 	%r25, %r68, %r6;
	setp.ge.s32 	%p26, %r25, %r4;
	@%p26 bra 	$L__BB1_41;
	mul.wide.s32 	%rd153, %r25, 8;
	add.s64 	%rd154, %rd6, %rd153;
	ld.global.u64 	%rd155, [%rd154];
	mul.lo.s64 	%rd156, %rd155, %rd155;
	shl.b64 	%rd157, %rd156, 1;
	add.s64 	%rd158, %rd7, %rd153;
	st.global.u64 	[%rd158], %rd157;
$L__BB1_41:
	add.s32 	%r26, %r25, 128;
	setp.ge.s32 	%p27, %r26, %r4;
	@%p27 bra 	$L__BB1_43;
	mul.wide.s32 	%rd159, %r26, 8;
	add.s64 	%rd160, %rd6, %rd159;
	ld.global.u64 	%rd161, [%rd160];
	mul.lo.s64 	%rd162, %rd161, %rd161;
	shl.b64 	%rd163, %rd162, 1;
	add.s64 	%rd164, %rd7, %rd159;
	st.global.u64 	[%rd164], %rd163;
$L__BB1_43:
	add.s32 	%r27, %r25, 256;
	setp.ge.s32 	%p28, %r27, %r4;
	@%p28 bra 	$L__BB1_45;
	mul.wide.s32 	%rd165, %r27, 8;
	add.s64 	%rd166, %rd6, %rd165;
	ld.global.u64 	%rd167, [%rd166];
	mul.lo.s64 	%rd168, %rd167, %rd167;
	shl.b64 	%rd169, %rd168, 1;
	add.s64 	%rd170, %rd7, %rd165;
	st.global.u64 	[%rd170], %rd169;
$L__BB1_45:
	add.s32 	%r28, %r25, 384;
	setp.ge.s32 	%p29, %r28, %r4;
	@%p29 bra 	$L__BB1_47;
	mul.wide.s32 	%rd171, %r28, 8;
	add.s64 	%rd172, %rd6, %rd171;
	ld.global.u64 	%rd173, [%rd172];
	mul.lo.s64 	%rd174, %rd173, %rd173;
	shl.b64 	%rd175, %rd174, 1;
	add.s64 	%rd176, %rd7, %rd171;
	st.global.u64 	[%rd176], %rd175;
$L__BB1_47:
	add.s32 	%r76, %r76, 4;
$L__BB1_48:
	setp.eq.s32 	%p30, %r24, 0;
	@%p30 bra 	$L__BB1_58;
	setp.eq.s32 	%p31, %r24, 1;
	@%p31 bra 	$L__BB1_55;
	shl.b32 	%r69, %r76, 7;
	add.s32 	%r31, %r69, %r6;
	setp.ge.s32 	%p32, %r31, %r4;
	@%p32 bra 	$L__BB1_52;
	mul.wide.s32 	%rd177, %r31, 8;
	add.s64 	%rd178, %rd6, %rd177;
	ld.global.u64 	%rd179, [%rd178];
	mul.lo.s64 	%rd180, %rd179, %rd179;
	shl.b64 	%rd181, %rd180, 1;
	add.s64 	%rd182, %rd7, %rd177;
	st.global.u64 	[%rd182], %rd181;
$L__BB1_52:
	add.s32 	%r32, %r31, 128;
	setp.ge.s32 	%p33, %r32, %r4;
	@%p33 bra 	$L__BB1_54;
	mul.wide.s32 	%rd183, %r32, 8;
	add.s64 	%rd184, %rd6, %rd183;
	ld.global.u64 	%rd185, [%rd184];
	mul.lo.s64 	%rd186, %rd185, %rd185;
	shl.b64 	%rd187, %rd186, 1;
	add.s64 	%rd188, %rd7, %rd183;
	st.global.u64 	[%rd188], %rd187;
$L__BB1_54:
	add.s32 	%r76, %r76, 2;
$L__BB1_55:
	and.b32  	%r70, %r49, 1;
	setp.eq.b32 	%p34, %r70, 1;
	not.pred 	%p35, %p34;
	@%p35 bra 	$L__BB1_58;
	shl.b32 	%r71, %r76, 7;
	add.s32 	%r35, %r71, %r6;
	setp.ge.s32 	%p36, %r35, %r4;
	@%p36 bra 	$L__BB1_58;
	mul.wide.s32 	%rd189, %r35, 8;
	add.s64 	%rd190, %rd6, %rd189;
	ld.global.u64 	%rd191, [%rd190];
	mul.lo.s64 	%rd192, %rd191, %rd191;
	shl.b64 	%rd193, %rd192, 1;
	add.s64 	%rd194, %rd7, %rd189;
	st.global.u64 	[%rd194], %rd193;
$L__BB1_58:
	ret;

}
	// .globl	_ZN3cub18CUB_300001_SM_10006detail9transform16transform_kernelINS2_10policy_hubILb1EN4cuda3std3__45tupleIJN6thrust24THRUST_300001_SM_1000_NS6detail15normal_iteratorINSA_10device_ptrIyEEEEEEEE10policy1000El16SquareThenDoubleSF_JPyEEEvT0_iT1_T2_DpNS2_10kernel_argIT3_EE
.visible .entry _ZN3cub18CUB_300001_SM_10006detail9transform16transform_kernelINS2_10policy_hubILb1EN4cuda3std3__45tupleIJN6thrust24THRUST_300001_SM_1000_NS6detail15normal_iteratorINSA_10device_ptrIyEEEEEEEE10policy1000El16SquareThenDoubleSF_JPyEEEvT0_iT1_T2_DpNS2_10kernel_argIT3_EE(
	.param .u64 _ZN3cub18CUB_300001_SM_10006detail9transform16transform_kernelINS2_10policy_hubILb1EN4cuda3std3__45tupleIJN6thrust24THRUST_300001_SM_1000_NS6detail15normal_iteratorINSA_10device_ptrIyEEEEEEEE10policy1000El16SquareThenDoubleSF_JPyEEEvT0_iT1_T2_DpNS2_10kernel_argIT3_EE_param_0,
	.param .u32 _ZN3cub18CUB_300001_SM_10006detail9transform16transform_kernelINS2_10policy_hubILb1EN4cuda3std3__45tupleIJN6thrust24THRUST_300001_SM_1000_NS6detail15normal_iteratorINSA_10device_ptrIyEEEEEEEE10policy1000El16SquareThenDoubleSF_JPyEEEvT0_iT1_T2_DpNS2_10kernel_argIT3_EE_param_1,
	.param .align 1 .b8 _ZN3cub18CUB_300001_SM_10006detail9transform16transform_kernelINS2_10policy_hubILb1EN4cuda3std3__45tupleIJN6thrust24THRUST_300001_SM_1000_NS6detail15normal_iteratorINSA_10device_ptrIyEEEEEEEE10policy1000El16SquareThenDoubleSF_JPyEEEvT0_iT1_T2_DpNS2_10kernel_argIT3_EE_param_2[1],
	.param .align 8 .b8 _ZN3cub18CUB_300001_SM_10006detail9transform16transform_kernelINS2_10policy_hubILb1EN4cuda3std3__45tupleIJN6thrust24THRUST_300001_SM_1000_NS6detail15normal_iteratorINSA_10device_ptrIyEEEEEEEE10policy1000El16SquareThenDoubleSF_JPyEEEvT0_iT1_T2_DpNS2_10kernel_argIT3_EE_param_3[8],
	.param .align 8 .b8 _ZN3cub18CUB_300001_SM_10006detail9transform16transform_kernelINS2_10policy_hubILb1EN4cuda3std3__45tupleIJN6thrust24THRUST_300001_SM_1000_NS6detail15normal_iteratorINSA_10device_ptrIyEEEEEEEE10policy1000El16SquareThenDoubleSF_JPyEEEvT0_iT1_T2_DpNS2_10kernel_argIT3_EE_param_4[16]
)
.maxntid 128
{
	.reg .pred 	%p<37>;
	.reg .b32 	%r<81>;
	.reg .b64 	%rd<203>;

	ld.param.u64 	%rd16, [_ZN3cub18CUB_300001_SM_10006detail9transform16transform_kernelINS2_10policy_hubILb1EN4cuda3std3__45tupleIJN6thrust24THRUST_300001_SM_1000_NS6detail15normal_iteratorINSA_10device_ptrIyEEEEEEEE10policy1000El16SquareThenDoubleSF_JPyEEEvT0_iT1_T2_DpNS2_10kernel_argIT3_EE_param_0];
	ld.param.u64 	%rd17, [_ZN3cub18CUB_300001_SM_10006detail9transform16transform_kernelINS2_10policy_hubILb1EN4cuda3std3__45tupleIJN6thrust24THRUST_300001_SM_1000_NS6detail15normal_iteratorINSA_10device_ptrIyEEEEEEEE10policy1000El16SquareThenDoubleSF_JPyEEEvT0_iT1_T2_DpNS2_10kernel_argIT3_EE_param_4];
	ld.param.u64 	%rd18, [_ZN3cub18CUB_300001_SM_10006detail9transform16transform_kernelINS2_10policy_hubILb1EN4cuda3std3__45tupleIJN6thrust24THRUST_300001_SM_1000_NS6detail15normal_iteratorINSA_10device_ptrIyEEEEEEEE10policy1000El16SquareThenDoubleSF_JPyEEEvT0_iT1_T2_DpNS2_10kernel_argIT3_EE_param_3];
	ld.param.u32 	%r47, [_ZN3cub18CUB_300001_SM_10006detail9transform16transform_kernelINS2_10policy_hubILb1EN4cuda3std3__45tupleIJN6thrust24THRUST_300001_SM_1000_NS6detail15normal_iteratorINSA_10device_ptrIyEEEEEEEE10policy1000El16SquareThenDoubleSF_JPyEEEvT0_iT1_T2_DpNS2_10kernel_argIT3_EE_param_1];
	cvta.to.global.u64 	%rd1, %rd18;
	cvta.to.global.u64 	%rd2, %rd17;
	shl.b32 	%r1, %r47, 7;
	mov.u32 	%r48, %ctaid.x;
	cvt.u64.u32 	%rd19, %r48;
	cvt.s64.s32 	%rd20, %r1;
	mul.lo.s64 	%rd3, %rd20, %rd19;
	sub.s64 	%rd21, %rd16, %rd3;
	min.s64 	%rd22, %rd21, %rd20;
	cvt.u32.u64 	%r2, %rd22;
	shl.b32 	%r3, %r2, 3;
	mov.u32 	%r4, %tid.x;
	shl.b32 	%r69, %r4, 7;
	setp.ge.s32 	%p1, %r69, %r3;
	@%p1 bra 	$L__BB2_3;
	shl.b64 	%rd23, %rd3, 3;
	add.s64 	%rd24, %rd2, %rd23;
	mul.wide.u32 	%rd25, %r4, 128;
	add.s64 	%rd201, %rd24, %rd25;
$L__BB2_2:
	.pragma "nounroll";
	// begin inline asm
	prefetch.global.L2 [%rd201];
	// end inline asm
	add.s32 	%r69, %r69, 16384;
	add.s64 	%rd201, %rd201, 16384;
	setp.lt.s32 	%p2, %r69, %r3;
	@%p2 bra 	$L__BB2_2;
$L__BB2_3:
	shl.b64 	%rd27, %rd3, 3;
	add.s64 	%rd7, %rd2, %rd27;
	add.s64 	%rd8, %rd1, %rd27;
	setp.eq.s32 	%p3, %r1, %r2;
	@%p3 bra 	$L__BB2_45;
	setp.lt.s32 	%p4, %r47, 1;
	@%p4 bra 	$L__BB2_58;
	and.b32  	%r8, %r47, 7;
	setp.lt.u32 	%p5, %r47, 8;
	mov.b32 	%r78, 0;
	@%p5 bra 	$L__BB2_24;
	and.b32  	%r78, %r47, 2147483640;
	mov.b32 	%r72, 0;
$L__BB2_7:
	.pragma "nounroll";
	shl.b32 	%r51, %r72, 7;
	add.s32 	%r19, %r51, %r4;
	setp.ge.s32 	%p6, %r19, %r2;
	@%p6 bra 	$L__BB2_9;
	mul.wide.u32 	%rd28, %r19, 8;
	add.s64 	%rd29, %rd7, %rd28;
	ld.global.u64 	%rd30, [%rd29];
	mul.lo.s64 	%rd31, %rd30, %rd30;
	shl.b64 	%rd32, %rd31, 1;
	add.s64 	%rd33, %rd8, %rd28;
	st.global.u64 	[%rd33], %rd32;
$L__BB2_9:
	add.s32 	%r52, %r19, 128;
	setp.ge.s32 	%p7, %r52, %r2;
	mul.wide.s32 	%rd34, %r52, 8;
	add.s64 	%rd12, %rd7, %rd34;
	add.s64 	%rd13, %rd8, %rd34;
	@%p7 bra 	$L__BB2_11;
	ld.global.u64 	%rd35, [%rd12];
	mul.lo.s64 	%rd36, %rd35, %rd35;
	shl.b64 	%rd37, %rd36, 1;
	st.global.u64 	[%rd13], %rd37;
$L__BB2_11:
	add.s32 	%r53, %r19, 256;
	setp.ge.s32 	%p8, %r53, %r2;
	@%p8 bra 	$L__BB2_13;
	ld.global.u64 	%rd38, [%rd12+1024];
	mul.lo.s64 	%rd39, %rd38, %rd38;
	shl.b64 	%rd40, %rd39, 1;
	st.global.u64 	[%rd13+1024], %rd40;
$L__BB2_13:
	add.s32 	%r54, %r19, 384;
	setp.ge.s32 	%p9, %r54, %r2;
	@%p9 bra 	$L__BB2_15;
	ld.global.u64 	%rd41, [%rd12+2048];
	mul.lo.s64 	%rd42, %rd41, %rd41;
	shl.b64 	%rd43, %rd42, 1;
	st.global.u64 	[%rd13+2048], %rd43;
$L__BB2_15:
	add.s32 	%r55, %r19, 512;
	setp.ge.s32 	%p10, %r55, %r2;
	@%p10 bra 	$L__BB2_17;
	ld.global.u64 	%rd44, [%rd12+3072];
	mul.lo.s64 	%rd45, %rd44, %rd44;
	shl.b64 	%rd46, %rd45, 1;
	st.global.u64 	[%rd13+3072], %rd46;
$L__BB2_17:
	add.s32 	%r56, %r19, 640;
	setp.ge.s32 	%p11, %r56, %r2;
	@%p11 bra 	$L__BB2_19;
	ld.global.u64 	%rd47, [%rd12+4096];
	mul.lo.s64 	%rd48, %rd47, %rd47;
	shl.b64 	%rd49, %rd48, 1;
	st.global.u64 	[%rd13+4096], %rd49;
$L__BB2_19:
	add.s32 	%r57, %r19, 768;
	setp.ge.s32 	%p12, %r57, %r2;
	@%p12 bra 	$L__BB2_21;
	ld.global.u64 	%rd50, [%rd12+5120];
	mul.lo.s64 	%rd51, %rd50, %rd50;
	shl.b64 	%rd52, %rd51, 1;
	st.global.u64 	[%rd13+5120], %rd52;
$L__BB2_21:
	add.s32 	%r58, %r19, 896;
	setp.ge.s32 	%p13, %r58, %r2;
	@%p13 bra 	$L__BB2_23;
	ld.global.u64 	%rd53, [%rd12+6144];
	mul.lo.s64 	%rd54, %rd53, %rd53;
	shl.b64 	%rd55, %rd54, 1;
	st.global.u64 	[%rd13+6144], %rd55;
$L__BB2_23:
	add.s32 	%r72, %r72, 8;
	setp.eq.s32 	%p14, %r72, %r78;
	@%p14 bra 	$L__BB2_24;
	bra.uni 	$L__BB2_7;
$L__BB2_24:
	setp.eq.s32 	%p15, %r8, 0;
	@%p15 bra 	$L__BB2_58;
	and.b32  	%r35, %r47, 3;
	setp.lt.u32 	%p16, %r8, 4;
	@%p16 bra 	$L__BB2_35;
	shl.b32 	%r59, %r78, 7;
	add.s32 	%r36, %r59, %r4;
	setp.ge.s32 	%p17, %r36, %r2;
	@%p17 bra 	$L__BB2_28;
	mul.wide.s32 	%rd56, %r36, 8;
	add.s64 	%rd57, %rd7, %rd56;
	ld.global.u64 	%rd58, [%rd57];
	mul.lo.s64 	%rd59, %rd58, %rd58;
	shl.b64 	%rd60, %rd59, 1;
	add.s64 	%rd61, %rd8, %rd56;
	st.global.u64 	[%rd61], %rd60;
$L__BB2_28:
	add.s32 	%r37, %r36, 128;
	setp.ge.s32 	%p18, %r37, %r2;
	@%p18 bra 	$L__BB2_30;
	mul.wide.s32 	%rd62, %r37, 8;
	add.s64 	%rd63, %rd7, %rd62;
	ld.global.u64 	%rd64, [%rd63];
	mul.lo.s64 	%rd65, %rd64, %rd64;
	shl.b64 	%rd66, %rd65, 1;
	add.s64 	%rd67, %rd8, %rd62;
	st.global.u64 	[%rd67], %rd66;
$L__BB2_30:
	add.s32 	%r38, %r36, 256;
	setp.ge.s32 	%p19, %r38, %r2;
	@%p19 bra 	$L__BB2_32;
	mul.wide.s32 	%rd68, %r38, 8;
	add.s64 	%rd69, %rd7, %rd68;
	ld.global.u64 	%rd70, [%rd69];
	mul.lo.s64 	%rd71, %rd70, %rd70;
	shl.b64 	%rd72, %rd71, 1;
	add.s64 	%rd73, %rd8, %rd68;
	st.global.u64 	[%rd73], %rd72;
$L__BB2_32:
	add.s32 	%r39, %r36, 384;
	setp.ge.s32 	%p20, %r39, %r2;
	@%p20 bra 	$L__BB2_34;
	mul.wide.s32 	%rd74, %r39, 8;
	add.s64 	%rd75, %rd7, %rd74;
	ld.global.u64 	%rd76, [%rd75];
	mul.lo.s64 	%rd77, %rd76, %rd76;
	shl.b64 	%rd78, %rd77, 1;
	add.s64 	%rd79, %rd8, %rd74;
	st.global.u64 	[%rd79], %rd78;
$L__BB2_34:
	add.s32 	%r78, %r78, 4;
$L__BB2_35:
	setp.eq.s32 	%p21, %r35, 0;
	@%p21 bra 	$L__BB2_58;
	setp.eq.s32 	%p22, %r35, 1;
	@%p22 bra 	$L__BB2_42;
	shl.b32 	%r60, %r78, 7;
	add.s32 	%r42, %r60, %r4;
	setp.ge.s32 	%p23, %r42, %r2;
	@%p23 bra 	$L__BB2_39;
	mul.wide.s32 	%rd80, %r42, 8;
	add.s64 	%rd81, %rd7, %rd80;
	ld.global.u64 	%rd82, [%rd81];
	mul.lo.s64 	%rd83, %rd82, %rd82;
	shl.b64 	%rd84, %rd83, 1;
	add.s64 	%rd85, %rd8, %rd80;
	st.global.u64 	[%rd85], %rd84;
$L__BB2_39:
	add.s32 	%r43, %r42, 128;
	setp.ge.s32 	%p24, %r43, %r2;
	@%p24 bra 	$L__BB2_41;
	mul.wide.s32 	%rd86, %r43, 8;
	add.s64 	%rd87, %rd7, %rd86;
	ld.global.u64 	%rd88, [%rd87];
	mul.lo.s64 	%rd89, %rd88, %rd88;
	shl.b64 	%rd90, %rd89, 1;
	add.s64 	%rd91, %rd8, %rd86;
	st.global.u64 	[%rd91], %rd90;
$L__BB2_41:
	add.s32 	%r78, %r78, 2;
$L__BB2_42:
	and.b32  	%r61, %r47, 1;
	setp.eq.b32 	%p25, %r61, 1;
	not.pred 	%p26, %p25;
	@%p26 bra 	$L__BB2_58;
	shl.b32 	%r62, %r78, 7;
	add.s32 	%r46, %r62, %r4;
	setp.ge.s32 	%p27, %r46, %r2;
	@%p27 bra 	$L__BB2_58;
	mul.wide.s32 	%rd92, %r46, 8;
	add.s64 	%rd93, %rd7, %rd92;
	ld.global.u64 	%rd94, [%rd93];
	mul.lo.s64 	%rd95, %rd94, %rd94;
	shl.b64 	%rd96, %rd95, 1;
	add.s64 	%rd97, %rd8, %rd92;
	st.global.u64 	[%rd97], %rd96;
	bra.uni 	$L__BB2_58;
$L__BB2_45:
	setp.lt.s32 	%p28, %r47, 1;
	@%p28 bra 	$L__BB2_58;
	and.b32  	%r10, %r47, 15;
	setp.lt.u32 	%p29, %r47, 16;
	mov.b32 	%r74, 0;
	@%p29 bra 	$L__BB2_49;
	and.b32  	%r74, %r47, 2147483632;
	neg.s32 	%r71, %r74;
	add.s32 	%r70, %r4, 1152;
	mul.wide.u32 	%rd202, %r4, 8;
$L__BB2_48:
	.pragma "nounroll";
	mul.wide.s32 	%rd98, %r70, 8;
	add.s64 	%rd99, %rd98, 3072;
	add.s64 	%rd100, %rd7, %rd202;
	ld.global.u64 	%rd101, [%rd100];
	mul.lo.s64 	%rd102, %rd101, %rd101;
	shl.b64 	%rd103, %rd102, 1;
	add.s64 	%rd104, %rd8, %rd202;
	st.global.u64 	[%rd104], %rd103;
	ld.global.u64 	%rd105, [%rd100+1024];
	mul.lo.s64 	%rd106, %rd105, %rd105;
	shl.b64 	%rd107, %rd106, 1;
	st.global.u64 	[%rd104+1024], %rd107;
	ld.global.u64 	%rd108, [%rd100+2048];
	mul.lo.s64 	%rd109, %rd108, %rd108;
	shl.b64 	%rd110, %rd109, 1;
	st.global.u64 	[%rd104+2048], %rd110;
	ld.global.u64 	%rd111, [%rd100+3072];
	mul.lo.s64 	%rd112, %rd111, %rd111;
	shl.b64 	%rd113, %rd112, 1;
	st.global.u64 	[%rd104+3072], %rd113;
	ld.global.u64 	%rd114, [%rd100+4096];
	mul.lo.s64 	%rd115, %rd114, %rd114;
	shl.b64 	%rd116, %rd115, 1;
	st.global.u64 	[%rd104+4096], %rd116;
	ld.global.u64 	%rd117, [%rd100+5120];
	mul.lo.s64 	%rd118, %rd117, %rd117;
	shl.b64 	%rd119, %rd118, 1;
	st.global.u64 	[%rd104+5120], %rd119;
	ld.global.u64 	%rd120, [%rd100+6144];
	mul.lo.s64 	%rd121, %rd120, %rd120;
	shl.b64 	%rd122, %rd121, 1;
	st.global.u64 	[%rd104+6144], %rd122;
	ld.global.u64 	%rd123, [%rd100+7168];
	mul.lo.s64 	%rd124, %rd123, %rd123;
	shl.b64 	%rd125, %rd124, 1;
	st.global.u64 	[%rd104+7168], %rd125;
	ld.global.u64 	%rd126, [%rd100+8192];
	mul.lo.s64 	%rd127, %rd126, %rd126;
	shl.b64 	%rd128, %rd127, 1;
	st.global.u64 	[%rd104+8192], %rd128;
	add.s64 	%rd129, %rd7, %rd99;
	ld.global.u64 	%rd130, [%rd129+-3072];
	mul.lo.s64 	%rd131, %rd130, %rd130;
	shl.b64 	%rd132, %rd131, 1;
	add.s64 	%rd133, %rd8, %rd99;
	st.global.u64 	[%rd133+-3072], %rd132;
	ld.global.u64 	%rd134, [%rd129+-2048];
	mul.lo.s64 	%rd135, %rd134, %rd134;
	shl.b64 	%rd136, %rd135, 1;
	st.global.u64 	[%rd133+-2048], %rd136;
	ld.global.u64 	%rd137, [%rd129+-1024];
	mul.lo.s64 	%rd138, %rd137, %rd137;
	shl.b64 	%rd139, %rd138, 1;
	st.global.u64 	[%rd133+-1024], %rd139;
	ld.global.u64 	%rd140, [%rd129];
	mul.lo.s64 	%rd141, %rd140, %rd140;
	shl.b64 	%rd142, %rd141, 1;
	st.global.u64 	[%rd133], %rd142;
	ld.global.u64 	%rd143, [%rd129+1024];
	mul.lo.s64 	%rd144, %rd143, %rd143;
	shl.b64 	%rd145, %rd144, 1;
	st.global.u64 	[%rd133+1024], %rd145;
	ld.global.u64 	%rd146, [%rd129+2048];
	mul.lo.s64 	%rd147, %rd146, %rd146;
	shl.b64 	%rd148, %rd147, 1;
	st.global.u64 	[%rd133+2048], %rd148;
	ld.global.u64 	%rd149, [%rd129+3072];
	mul.lo.s64 	%rd150, %rd149, %rd149;
	shl.b64 	%rd151, %rd150, 1;
	st.global.u64 	[%rd133+3072], %rd151;
	add.s32 	%r71, %r71, 16;
	add.s32 	%r70, %r70, 2048;
	add.s64 	%rd202, %rd202, 16384;
	setp.eq.s32 	%p30, %r71, 0;
	@%p30 bra 	$L__BB2_49;
	bra.uni 	$L__BB2_48;
$L__BB2_49:
	setp.eq.s32 	%p31, %r10, 0;
	@%p31 bra 	$L__BB2_58;
	and.b32  	%r22, %r47, 7;
	setp.lt.u32 	%p32, %r10, 8;
	@%p32 bra 	$L__BB2_52;
	shl.b32 	%r64, %r74, 7;
	add.s32 	%r65, %r64, %r4;
	mul.wide.s32 	%rd152, %r65, 8;
	add.s64 	%rd153, %rd7, %rd152;
	ld.global.u64 	%rd154, [%rd153];
	mul.lo.s64 	%rd155, %rd154, %rd154;
	shl.b64 	%rd156, %rd155, 1;
	add.s64 	%rd157, %rd8, %rd152;
	st.global.u64 	[%rd157], %rd156;
	ld.global.u64 	%rd158, [%rd153+1024];
	mul.lo.s64 	%rd159, %rd158, %rd158;
	shl.b64 	%rd160, %rd159, 1;
	st.global.u64 	[%rd157+1024], %rd160;
	ld.global.u64 	%rd161, [%rd153+2048];
	mul.lo.s64 	%rd162, %rd161, %rd161;
	shl.b64 	%rd163, %rd162, 1;
	st.global.u64 	[%rd157+2048], %rd163;
	ld.global.u64 	%rd164, [%rd153+3072];
	mul.lo.s64 	%rd165, %rd164, %rd164;
	shl.b64 	%rd166, %rd165, 1;
	st.global.u64 	[%rd157+3072], %rd166;
	ld.global.u64 	%rd167, [%rd153+4096];
	mul.lo.s64 	%rd168, %rd167, %rd167;
	shl.b64 	%rd169, %rd168, 1;
	st.global.u64 	[%rd157+4096], %rd169;
	ld.global.u64 	%rd170, [%rd153+5120];
	mul.lo.s64 	%rd171, %rd170, %rd170;
	shl.b64 	%rd172, %rd171, 1;
	st.global.u64 	[%rd157+5120], %rd172;
	ld.global.u64 	%rd173, [%rd153+6144];
	mul.lo.s64 	%rd174, %rd173, %rd173;
	shl.b64 	%rd175, %rd174, 1;
	st.global.u64 	[%rd157+6144], %rd175;
	ld.global.u64 	%rd176, [%rd153+7168];
	mul.lo.s64 	%rd177, %rd176, %rd176;
	shl.b64 	%rd178, %rd177, 1;
	st.global.u64 	[%rd157+7168], %rd178;
	add.s32 	%r74, %r74, 8;
$L__BB2_52:
	setp.eq.s32 	%p33, %r22, 0;
	@%p33 bra 	$L__BB2_58;
	and.b32  	%r25, %r47, 3;
	setp.lt.u32 	%p34, %r22, 4;
	@%p34 bra 	$L__BB2_55;
	shl.b32 	%r66, %r74, 7;
	add.s32 	%r67, %r66, %r4;
	mul.wide.s32 	%rd179, %r67, 8;
	add.s64 	%rd180, %rd7, %rd179;
	ld.global.u64 	%rd181, [%rd180];
	mul.lo.s64 	%rd182, %rd181, %rd181;
	shl.b64 	%rd183, %rd182, 1;
	add.s64 	%rd184, %rd8, %rd179;
	st.global.u64 	[%rd184], %rd183;
	ld.global.u64 	%rd185, [%rd180+1024];
	mul.lo.s64 	%rd186, %rd185, %rd185;
	shl.b64 	%rd187, %rd186, 1;
	st.global.u64 	[%rd184+1024], %rd187;
	ld.global.u64 	%rd188, [%rd180+2048];
	mul.lo.s64 	%rd189, %rd188, %rd188;
	shl.b64 	%rd190, %rd189, 1;
	st.global.u64 	[%rd184+2048], %rd190;
	ld.global.u64 	%rd191, [%rd180+3072];
	mul.lo.s64 	%rd192, %rd191, %rd191;
	shl.b64 	%rd193, %rd192, 1;
	st.global.u64 	[%rd184+3072], %rd193;
	add.s32 	%r74, %r74, 4;
$L__BB2_55:
	setp.eq.s32 	%p35, %r25, 0;
	@%p35 bra 	$L__BB2_58;
	shl.b32 	%r68, %r74, 7;
	add.s32 	%r77, %r4, %r68;
	neg.s32 	%r76, %r25;
$L__BB2_57:
	.pragma "nounroll";
	mul.wide.s32 	%rd195, %r77, 8;
	add.s64 	%rd196, %rd8, %rd195;
	add.s64 	%rd197, %rd7, %rd195;
	ld.global.u64 	%rd198, [%rd197];
	mul.lo.s64 	%rd199, %rd198, %rd198;
	shl.b64 	%rd200, %rd199, 1;
	st.global.u64 	[%rd196], %rd200;
	add.s32 	%r77, %r77, 128;
	add.s32 	%r76, %r76, 1;
	setp.eq.s32 	%p36, %r76, 0;
	@%p36 bra 	$L__BB2_58;
	bra.uni 	$L__BB2_57;
$L__BB2_58:
	ret;

}
	// .globl	_ZN3cub18CUB_300001_SM_10006detail6reduce28DeviceReduceSingleTileKernelINS2_10policy_hubIyjN4cuda3std3__44plusIyEEE10Policy1000EN6thrust24THRUST_300001_SM_1000_NS6detail15normal_iteratorINSD_10device_ptrIyEEEEPyjS9_yyNS7_10__identityEEEvT0_T1_T2_T3_T4_T6_
.visible .entry _ZN3cub18CUB_300001_SM_10006detail6reduce28DeviceReduceSingleTileKernelINS2_10policy_hubIyjN4cuda3std3__44plusIyEEE10Policy1000EN6thrust24THRUST_300001_SM_1000_NS6detail15normal_iteratorINSD_10device_ptrIyEEEEPyjS9_yyNS7_10__identityEEEvT0_T1_T2_T3_T4_T6_(
	.param .align 8 .b8 _ZN3cub18CUB_300001_SM_10006detail6reduce28DeviceReduceSingleTileKernelINS2_10policy_hubIyjN4cuda3std3__44plusIyEEE10Policy1000EN6thrust24THRUST_300001_SM_1000_NS6detail15normal_iteratorINSD_10device_ptrIyEEEEPyjS9_yyNS7_10__identityEEEvT0_T1_T2_T3_T4_T6__param_0[8],
	.param .u64 .ptr .align 1 _ZN3cub18CUB_300001_SM_10006detail6reduce28DeviceReduceSingleTileKernelINS2_10policy_hubIyjN4cuda3std3__44plusIyEEE10Policy1000EN6thrust24THRUST_300001_SM_1000_NS6detail15normal_iteratorINSD_10device_ptrIyEEEEPyjS9_yyNS7_10__identityEEEvT0_T1_T2_T3_T4_T6__param_1,
	.param .u32 _ZN3cub18CUB_300001_SM_10006detail6reduce28DeviceReduceSingleTileKernelINS2_10policy_hubIyjN4cuda3std3__44plusIyEEE10Policy1000EN6thrust24THRUST_300001_SM_1000_NS6detail15normal_iteratorINSD_10device_ptrIyEEEEPyjS9_yyNS7_10__identityEEEvT0_T1_T2_T3_T4_T6__param_2,
	.param .align 1 .b8 _ZN3cub18CUB_300001_SM_10006detail6reduce28DeviceReduceSingleTileKernelINS2_10policy_hubIyjN4cuda3std3__44plusIyEEE10Policy1000EN6thrust24THRUST_300001_SM_1000_NS6detail15normal_iteratorINSD_10device_ptrIyEEEEPyjS9_yyNS7_10__identityEEEvT0_T1_T2_T3_T4_T6__param_3[1],
	.param .u64 _ZN3cub18CUB_300001_SM_10006detail6reduce28DeviceReduceSingleTileKernelINS2_10policy_hubIyjN4cuda3std3__44plusIyEEE10Policy1000EN6thrust24THRUST_300001_SM_1000_NS6detail15normal_iteratorINSD_10device_ptrIyEEEEPyjS9_yyNS7_10__identityEEEvT0_T1_T2_T3_T4_T6__param_4,
	.param .align 1 .b8 _ZN3cub18CUB_300001_SM_10006detail6reduce28DeviceReduceSingleTileKernelINS2_10policy_hubIyjN4cuda3std3__44plusIyEEE10Policy1000EN6thrust24THRUST_300001_SM_1000_NS6detail15normal_iteratorINSD_10device_ptrIyEEEEPyjS9_yyNS7_10__identityEEEvT0_T1_T2_T3_T4_T6__param_5[1]
)
.maxntid 512
.minnctapersm 1
{
	.reg .pred 	%p<67>;
	.reg .b32 	%r<285>;
	.reg .b64 	%rd<431>;
	// demoted variable
	.shared .align 8 .b8 _ZZN3cub18CUB_300001_SM_10006detail6reduce28DeviceReduceSingleTileKernelINS2_10policy_hubIyjN4cuda3std3__44plusIyEEE10Policy1000EN6thrust24THRUST_300001_SM_1000_NS6detail15normal_iteratorINSD_10device_ptrIyEEEEPyjS9_yyNS7_10__identityEEEvT0_T1_T2_T3_T4_T6_E12temp_storage[152];
	ld.param.u64 	%rd49, [_ZN3cub18CUB_300001_SM_10006detail6reduce28DeviceReduceSingleTileKernelINS2_10policy_hubIyjN4cuda3std3__44plusIyEEE10Policy1000EN6thrust24THRUST_300001_SM_1000_NS6detail15normal_iteratorINSD_10device_ptrIyEEEEPyjS9_yyNS7_10__identityEEEvT0_T1_T2_T3_T4_T6__param_0];
	ld.param.u64 	%rd51, [_ZN3cub18CUB_300001_SM_10006detail6reduce28DeviceReduceSingleTileKernelINS2_10policy_hubIyjN4cuda3std3__44plusIyEEE10Policy1000EN6thrust24THRUST_300001_SM_1000_NS6detail15normal_iteratorINSD_10device_ptrIyEEEEPyjS9_yyNS7_10__identityEEEvT0_T1_T2_T3_T4_T6__param_1];
	ld.param.u32 	%r51, [_ZN3cub18CUB_300001_SM_10006detail6reduce28DeviceReduceSingleTileKernelINS2_10policy_hubIyjN4cuda3std3__44plusIyEEE10Policy1000EN6thrust24THRUST_300001_SM_1000_NS6detail15normal_iteratorINSD_10device_ptrIyEEEEPyjS9_yyNS7_10__identityEEEvT0_T1_T2_T3_T4_T6__param_2];
	ld.param.u64 	%rd50, [_ZN3cub18CUB_300001_SM_10006detail6reduce28DeviceReduceSingleTileKernelINS2_10policy_hubIyjN4cuda3std3__44plusIyEEE10Policy1000EN6thrust24THRUST_300001_SM_1000_NS6detail15normal_iteratorINSD_10device_ptrIyEEEEPyjS9_yyNS7_10__identityEEEvT0_T1_T2_T3_T4_T6__param_4];
	cvta.to.global.u64 	%rd1, %rd51;
	setp.ne.s32 	%p1, %r51, 0;
	@%p1 bra 	$L__BB3_3;
	mov.u32 	%r267, %tid.x;
	setp.ne.s32 	%p66, %r267, 0;
	@%p66 bra 	$L__BB3_52;
	st.global.u64 	[%rd1], %rd50;
	bra.uni 	$L__BB3_52;
$L__BB3_3:
	cvta.to.global.u64 	%rd2, %rd49;
	setp.gt.u32 	%p2, %r51, 3583;
	@%p2 bra 	$L__BB3_28;
	mov.u32 	%r1, %tid.x;
	setp.ge.u32 	%p24, %r1, %r51;
	mov.b64 	%rd418, 0;
	mov.u32 	%r271, %r1;
	@%p24 bra 	$L__BB3_6;
	mul.wide.u32 	%rd239, %r1, 8;
	add.s64 	%rd240, %rd2, %rd239;
	ld.global.u64 	%rd418, [%rd240];
	add.s32 	%r271, %r1, 512;
$L__BB3_6:
	setp.ge.u32 	%p25, %r271, %r51;
	@%p25 bra 	$L__BB3_19;
	not.b32 	%r144, %r271;
	add.s32 	%r145, %r51, %r144;
	shr.u32 	%r146, %r145, 9;
	add.s32 	%r4, %r146, 1;
	and.b32  	%r5, %r4, 15;
	setp.lt.u32 	%p26, %r145, 7680;
	@%p26 bra 	$L__BB3_10;
	and.b32  	%r147, %r4, 16777200;
	neg.s32 	%r269, %r147;
	mul.wide.u32 	%rd242, %r271, 8;
	add.s64 	%rd243, %rd242, %rd2;
	add.s64 	%rd408, %rd243, 32768;
$L__BB3_9:
	.pragma "nounroll";
	ld.global.u64 	%rd244, [%rd408+-32768];
	add.s64 	%rd245, %rd244, %rd418;
	ld.global.u64 	%rd246, [%rd408+-28672];
	add.s64 	%rd247, %rd246, %rd245;
	ld.global.u64 	%rd248, [%rd408+-24576];
	add.s64 	%rd249, %rd248, %rd247;
	ld.global.u64 	%rd250, [%rd408+-20480];
	add.s64 	%rd251, %rd250, %rd249;
	ld.global.u64 	%rd252, [%rd408+-16384];
	add.s64 	%rd253, %rd252, %rd251;
	ld.global.u64 	%rd254, [%rd408+-12288];
	add.s64 	%rd255, %rd254, %rd253;
	ld.global.u64 	%rd256, [%rd408+-8192];
	add.s64 	%rd257, %rd256, %rd255;
	ld.global.u64 	%rd258, [%rd408+-4096];
	add.s64 	%rd259, %rd258, %rd257;
	ld.global.u64 	%rd260, [%rd408];
	add.s64 	%rd261, %rd260, %rd259;
	ld.global.u64 	%rd262, [%rd408+4096];
	add.s64 	%rd263, %rd262, %rd261;
	ld.global.u64 	%rd264, [%rd408+8192];
	add.s64 	%rd265, %rd264, %rd263;
	ld.global.u64 	%rd266, [%rd408+12288];
	add.s64 	%rd267, %rd266, %rd265;
	ld.global.u64 	%rd268, [%rd408+16384];
	add.s64 	%rd269, %rd268, %rd267;
	ld.global.u64 	%rd270, [%rd408+20480];
	add.s64 	%rd271, %rd270, %rd269;
	ld.global.u64 	%rd272, [%rd408+24576];
	add.s64 	%rd273, %rd272, %rd271;
	ld.global.u64 	%rd274, [%rd408+28672];
	add.s64 	%rd418, %rd274, %rd273;
	add.s32 	%r271, %r271, 8192;
	add.s32 	%r269, %r269, 16;
	add.s64 	%rd408, %rd408, 65536;
	setp.ne.s32 	%p27, %r269, 0;
	@%p27 bra 	$L__BB3_9;
$L__BB3_10:
	setp.eq.s32 	%p28, %r5, 0;
	@%p28 bra 	$L__BB3_19;
	and.b32  	%r12, %r4, 7;
	setp.lt.u32 	%p29, %r5, 8;
	@%p29 bra 	$L__BB3_13;
	mul.wide.u32 	%rd276, %r271, 8;
	add.s64 	%rd277, %rd2, %rd276;
	ld.global.u64 	%rd278, [%rd277];
	add.s64 	%rd279, %rd278, %rd418;
	ld.global.u64 	%rd280, [%rd277+4096];
	add.s64 	%rd281, %rd280, %rd279;
	ld.global.u64 	%rd282, [%rd277+8192];
	add.s64 	%rd283, %rd282, %rd281;
	ld.global.u64 	%rd284, [%rd277+12288];
	add.s64 	%rd285, %rd284, %rd283;
	ld.global.u64 	%rd286, [%rd277+16384];
	add.s64 	%rd287, %rd286, %rd285;
	ld.global.u64 	%rd288, [%rd277+20480];
	add.s64 	%rd289, %rd288, %rd287;
	ld.global.u64 	%rd290, [%rd277+24576];
	add.s64 	%rd291, %rd290, %rd289;
	ld.global.u64 	%rd292, [%rd277+28672];
	add.s64 	%rd418, %rd292, %rd291;
	add.s32 	%r271, %r271, 4096;
$L__BB3_13:
	setp.eq.s32 	%p30, %r12, 0;
	@%p30 bra 	$L__BB3_19;
	and.b32  	%r15, %r4, 3;
	setp.lt.u32 	%p31, %r12, 4;
	@%p31 bra 	$L__BB3_16;
	mul.wide.u32 	%rd294, %r271, 8;
	add.s64 	%rd295, %rd2, %rd294;
	ld.global.u64 	%rd296, [%rd295];
	add.s64 	%rd297, %rd296, %rd418;
	ld.global.u64 	%rd298, [%rd295+4096];
	add.s64 	%rd299, %rd298, %rd297;
	ld.global.u64 	%rd300, [%rd295+8192];
	add.s64 	%rd301, %rd300, %rd299;
	ld.global.u64 	%rd302, [%rd295+12288];
	add.s64 	%rd418, %rd302, %rd301;
	add.s32 	%r271, %r271, 2048;
$L__BB3_16:
	setp.eq.s32 	%p32, %r15, 0;
	@%p32 bra 	$L__BB3_19;
	mul.wide.u32 	%rd303, %r271, 8;
	add.s64 	%rd416, %rd2, %rd303;
	neg.s32 	%r274, %r15;
$L__BB3_18:
	.pragma "nounroll";
	ld.global.u64 	%rd304, [%rd416];
	add.s64 	%rd418, %rd304, %rd418;
	add.s64 	%rd416, %rd416, 4096;
	add.s32 	%r274, %r274, 1;
	setp.ne.s32 	%p33, %r274, 0;
	@%p33 bra 	$L__BB3_18;
$L__BB3_19:
	setp.lt.u32 	%p34, %r51, 512;
	@%p34 bra 	$L__BB3_24;
	// begin inline asm
	mov.u32 %r211, %laneid;
	// end inline asm
	mov.b64 	{%r213, %r218}, %rd418;
	mov.b32 	%r219, 1;
	mov.b32 	%r260, 31;
	mov.b32 	%r261, -1;
	// begin inline asm
	shfl.sync.down.b32 %r212, %r213, %r219, %r260, %r261;
	// end inline asm
	// begin inline asm
	shfl.sync.down.b32 %r217, %r218, %r219, %r260, %r261;
	// end inline asm
	mov.b64 	%rd363, {%r212, %r217};
	setp.gt.s32 	%p58, %r211, 30;
	selp.b64 	%rd364, 0, %rd363, %p58;
	add.s64 	%rd365, %rd364, %rd418;
	mov.b64 	{%r223, %r228}, %rd365;
	mov.b32 	%r229, 2;
	// begin inline asm
	shfl.sync.down.b32 %r222, %r223, %r229, %r260, %r261;
	// end inline asm
	// begin inline asm
	shfl.sync.down.b32 %r227, %r228, %r229, %r260, %r261;
	// end inline asm
	mov.b64 	%rd366, {%r222, %r227};
	setp.gt.s32 	%p59, %r211, 29;
	selp.b64 	%rd367, 0, %rd366, %p59;
	add.s64 	%rd368, %rd367, %rd365;
	mov.b64 	{%r233, %r238}, %rd368;
	mov.b32 	%r239, 4;
	// begin inline asm
	shfl.sync.down.b32 %r232, %r233, %r239, %r260, %r261;
	// end inline asm
	// begin inline asm
	shfl.sync.down.b32 %r237, %r238, %r239, %r260, %r261;
	// end inline asm
	mov.b64 	%rd369, {%r232, %r237};
	setp.gt.s32 	%p60, %r211, 27;
	selp.b64 	%rd370, 0, %rd369, %p60;
	add.s64 	%rd371, %rd370, %rd368;
	mov.b64 	{%r243, %r248}, %rd371;
	mov.b32 	%r249, 8;
	// begin inline asm
	shfl.sync.down.b32 %r242, %r243, %r249, %r260, %r261;
	// end inline asm
	// begin inline asm
	shfl.sync.down.b32 %r247, %r248, %r249, %r260, %r261;
	// end inline asm
	mov.b64 	%rd372, {%r242, %r247};
	setp.gt.s32 	%p61, %r211, 23;
	selp.b64 	%rd373, 0, %rd372, %p61;
	add.s64 	%rd374, %rd373, %rd371;
	mov.b64 	{%r253, %r258}, %rd374;
	mov.b32 	%r259, 16;
	// begin inline asm
	shfl.sync.down.b32 %r252, %r253, %r259, %r260, %r261;
	// end inline asm
	// begin inline asm
	shfl.sync.down.b32 %r257, %r258, %r259, %r260, %r261;
	// end inline asm
	mov.b64 	%rd375, {%r252, %r257};
	setp.gt.s32 	%p62, %r211, 15;
	selp.b64 	%rd376, 0, %rd375, %p62;
	add.s64 	%rd430, %rd376, %rd374;
	setp.ne.s32 	%p63, %r211, 0;
	@%p63 bra 	$L__BB3_22;
	shr.u32 	%r262, %r1, 2;
	and.b32  	%r263, %r262, 248;
	mov.u32 	%r264, _ZZN3cub18CUB_300001_SM_10006detail6reduce28DeviceReduceSingleTileKernelINS2_10policy_hubIyjN4cuda3std3__44plusIyEEE10Policy1000EN6thrust24THRUST_300001_SM_1000_NS6detail15normal_iteratorINSD_10device_ptrIyEEEEPyjS9_yyNS7_10__identityEEEvT0_T1_T2_T3_T4_T6_E12temp_storage;
	add.s32 	%r265, %r264, %r263;
	st.shared.u64 	[%r265+16], %rd430;
$L__BB3_22:
	bar.sync 	0;
	setp.ne.s32 	%p64, %r1, 0;
	@%p64 bra 	$L__BB3_50;
	ld.shared.u64 	%rd377, [_ZZN3cub18CUB_300001_SM_10006detail6reduce28DeviceReduceSingleTileKernelINS2_10policy_hubIyjN4cuda3std3__44plusIyEEE10Policy1000EN6thrust24THRUST_300001_SM_1000_NS6detail15normal_iteratorINSD_10device_ptrIyEEEEPyjS9_yyNS7_10__identityEEEvT0_T1_T2_T3_T4_T6_E12temp_storage+24];
	add.s64 	%rd378, %rd377, %rd430;
	ld.shared.u64 	%rd379, [_ZZN3cub18CUB_300001_SM_10006detail6reduce28DeviceReduceSingleTileKernelINS2_10policy_hubIyjN4cuda3std3__44plusIyEEE10Policy1000EN6thrust24THRUST_300001_SM_1000_NS6detail15normal_iteratorINSD_10device_ptrIyEEEEPyjS9_yyNS7_10__identityEEEvT0_T1_T2_T3_T4_T6_E12temp_storage+32];
	add.s64 	%rd380, %rd378, %rd379;
	ld.shared.u64 	%rd381, [_ZZN3cub18CUB_300001_SM_10006detail6reduce28DeviceReduceSingleTileKernelINS2_10policy_hubIyjN4cuda3std3__44plusIyEEE10Policy1000EN6thrust24THRUST_300001_SM_1000_NS6detail15normal_iteratorINSD_10device_ptrIyEEEEPyjS9_yyNS7_10__identityEEEvT0_T1_T2_T3_T4_T6_E12temp_storage+40];
	add.s64 	%rd382, %rd380, %rd381;
	ld.shared.u64 	%rd383, [_ZZN3cub18CUB_300001_SM_10006detail6reduce28DeviceReduceSingleTileKernelINS2_10policy_hubIyjN4cuda3std3__44plusIyEEE10Policy1000EN6thrust24THRUST_300001_SM_1000_NS6detail15normal_iteratorINSD_10device_ptrIyEEEEPyjS9_yyNS7_10__identityEEEvT0_T1_T2_T3_T4_T6_E12temp_storage+48];
	add.s64 	%rd384, %rd382, %rd383;
	ld.shared.u64 	%rd385, [_ZZN3cub18CUB_300001_SM_10006detail6reduce28DeviceReduceSingleTileKernelINS2_10policy_hubIyjN4cuda3std3__44plusIyEEE10Policy1000EN6thrust24THRUST_300001_SM_1000_NS6detail15normal_iteratorINSD_10device_ptrIyEEEEPyjS9_yyNS7_10__identityEEEvT0_T1_T2_T3_T4_T6_E12temp_storage+56];
	add.s64 	%rd386, %rd384, %rd385;
	ld.shared.u64 	%rd387, [_ZZN3cub18CUB_300001_SM_10006detail6reduce28DeviceReduceSingleTileKernelINS2_10policy_hubIyjN4cuda3std3__44plusIyEEE10Policy1000EN6thrust24THRUST_300001_SM_1000_NS6detail15normal_iteratorINSD_10device_ptrIyEEEEPyjS9_yyNS7_10__identityEEEvT0_T1_T2_T3_T4_T6_E12temp_storage+64];
	add.s64 	%rd388, %rd386, %rd387;
	ld.shared.u64 	%rd389, [_ZZN3cub18CUB_300001_SM_10006detail6reduce28DeviceReduceSingleTileKernelINS2_10policy_hubIyjN4cuda3std3__44plusIyEEE10Policy1000EN6thrust24THRUST_300001_SM_1000_NS6detail15normal_iteratorINSD_10device_ptrIyEEEEPyjS9_yyNS7_10__identityEEEvT0_T1_T2_T3_T4_T6_E12temp_storage+72];
	add.s64 	%rd390, %rd388, %rd389;
	ld.shared.u64 	%rd391, [_ZZN3cub18CUB_300001_SM_10006detail6reduce28DeviceReduceSingleTileKernelINS2_10policy_hubIyjN4cuda3std3__44plusIyEEE10Policy1000EN6thrust24THRUST_300001_SM_1000_NS6detail15normal_iteratorINSD_10device_ptrIyEEEEPyjS9_yyNS7_10__identityEEEvT0_T1_T2_T3_T4_T6_E12temp_storage+80];
	add.s64 	%rd392, %rd390, %rd391;
	ld.shared.u64 	%rd393, [_ZZN3cub18CUB_300001_SM_10006detail6reduce28DeviceReduceSingleTileKernelINS2_10policy_hubIyjN4cuda3std3__44plusIyEEE10Policy1000EN6thrust24THRUST_300001_SM_1000_NS6detail15normal_iteratorINSD_10device_ptrIyEEEEPyjS9_yyNS7_10__identityEEEvT0_T1_T2_T3_T4_T6_E12temp_storage+88];
	add.s64 	%rd394, %rd392, %rd393;
	ld.shared.u64 	%rd395, [_ZZN3cub18CUB_300001_SM_10006detail6reduce28DeviceReduceSingleTileKernelINS2_10policy_hubIyjN4cuda3std3__44plusIyEEE10Policy1000EN6thrust24THRUST_300001_SM_1000_NS6detail15normal_iteratorINSD_10device_ptrIyEEEEPyjS9_yyNS7_10__identityEEEvT0_T1_T2_T3_T4_T6_E12temp_storage+96];
	add.s64 	%rd396, %rd394, %rd395;
	ld.shared.u64 	%rd397, [_ZZN3cub18CUB_300001_SM_10006detail6reduce28DeviceReduceSingleTileKernelINS2_10policy_hubIyjN4cuda3std3__44plusIyEEE10Policy1000EN6thrust24THRUST_300001_SM_1000_NS6detail15normal_iteratorINSD_10device_ptrIyEEEEPyjS9_yyNS7_10__identityEEEvT0_T1_T2_T3_T4_T6_E12temp_storage+104];
	add.s64 	%rd398, %rd396, %rd397;
	ld.shared.u64 	%rd399, [_ZZN3cub18CUB_300001_SM_10006detail6reduce28DeviceReduceSingleTileKernelINS2_10policy_hubIyjN4cuda3std3__44plusIyEEE10Policy1000EN6thrust24THRUST_300001_SM_1000_NS6detail15normal_iteratorINSD_10device_ptrIyEEEEPyjS9_yyNS7_10__identityEEEvT0_T1_T2_T3_T4_T6_E12temp_storage+112];
	add.s64 	%rd400, %rd398, %rd399;
	ld.shared.u64 	%rd401, [_ZZN3cub18CUB_300001_SM_10006detail6reduce28DeviceReduceSingleTileKernelINS2_10policy_hubIyjN4cuda3std3__44plusIyEEE10Policy1000EN6thrust24THRUST_300001_SM_1000_NS6detail15normal_iteratorINSD_10device_ptrIyEEEEPyjS9_yyNS7_10__identityEEEvT0_T1_T2_T3_T4_T6_E12temp_storage+120];
	add.s64 	%rd402, %rd400, %rd401;
	ld.shared.u64 	%rd403, [_ZZN3cub18CUB_300001_SM_10006detail6reduce28DeviceReduceSingleTileKernelINS2_10policy_hubIyjN4cuda3std3__44plusIyEEE10Policy1000EN6thrust24THRUST_300001_SM_1000_NS6detail15normal_iteratorINSD_10device_ptrIyEEEEPyjS9_yyNS7_10__identityEEEvT0_T1_T2_T3_T4_T6_E12temp_storage+128];
	add.s64 	%rd404, %rd402, %rd403;
	ld.shared.u64 	%rd405, [_ZZN3cub18CUB_300001_SM_10006detail6reduce28DeviceReduceSingleTileKernelINS2_10policy_hubIyjN4cuda3std3__44plusIyEEE10Policy1000EN6thrust24THRUST_300001_SM_1000_NS6detail15normal_iteratorINSD_10device_ptrIyEEEEPyjS9_yyNS7_10__identityEEEvT0_T1_T2_T3_T4_T6_E12temp_storage+136];
	add.s64 	%rd430, %rd404, %rd405;
	bra.uni 	$L__BB3_50;
$L__BB3_24:
	// begin inline asm
	mov.u32 %r148, %laneid;
	// end inline asm
	and.b32  	%r199, %r1, 992;
	add.s32 	%r200, %r199, 32;
	setp.gt.u32 	%p35, %r200, %r51;
	not.b32 	%r201, %r199;
	add.s32 	%r202, %r51, %r201;
	selp.b32 	%r197, %r202, 31, %p35;
	mov.b64 	{%r150, %r155}, %rd418;
	mov.b32 	%r156, 1;
	mov.b32 	%r198, -1;
	// begin inline asm
	shfl.sync.down.b32 %r149, %r150, %r156, %r197, %r198;
	// end inline asm
	// begin inline asm
	shfl.sync.down.b32 %r154, %r155, %r156, %r197, %r198;
	// end inline asm
	mov.b64 	%rd305, {%r149, %r154};
	setp.lt.s32 	%p36, %r148, %r197;
	selp.b64 	%rd306, %rd305, 0, %p36;
	add.s64 	%rd307, %rd306, %rd418;
	mov.b64 	{%r160, %r165}, %rd307;
	mov.b32 	%r166, 2;
	// begin inline asm
	shfl.sync.down.b32 %r159, %r160, %r166, %r197, %r198;
	// end inline asm
	// begin inline asm
	shfl.sync.down.b32 %r164, %r165, %r166, %r197, %r198;
	// end inline asm
	mov.b64 	%rd308, {%r159, %r164};
	add.s32 	%r203, %r148, 2;
	setp.gt.s32 	%p37, %r203, %r197;
	selp.b64 	%rd309, 0, %rd308, %p37;
	add.s64 	%rd310, %rd309, %rd307;
	mov.b64 	{%r170, %r175}, %rd310;
	mov.b32 	%r176, 4;
	// begin inline asm
	shfl.sync.down.b32 %r169, %r170, %r176, %r197, %r198;
	// end inline asm
	// begin inline asm
	shfl.sync.down.b32 %r174, %r175, %r176, %r197, %r198;
	// end inline asm
	mov.b64 	%rd311, {%r169, %r174};
	add.s32 	%r204, %r148, 4;
	setp.gt.s32 	%p38, %r204, %r197;
	selp.b64 	%rd312, 0, %rd311, %p38;
	add.s64 	%rd313, %rd312, %rd310;
	mov.b64 	{%r180, %r185}, %rd313;
	mov.b32 	%r186, 8;
	// begin inline asm
	shfl.sync.down.b32 %r179, %r180, %r186, %r197, %r198;
	// end inline asm
	// begin inline asm
	shfl.sync.down.b32 %r184, %r185, %r186, %r197, %r198;
	// end inline asm
	mov.b64 	%rd314, {%r179, %r184};
	add.s32 	%r205, %r148, 8;
	setp.gt.s32 	%p39, %r205, %r197;
	selp.b64 	%rd315, 0, %rd314, %p39;
	add.s64 	%rd316, %rd315, %rd313;
	mov.b64 	{%r190, %r195}, %rd316;
	mov.b32 	%r196, 16;
	// begin inline asm
	shfl.sync.down.b32 %r189, %r190, %r196, %r197, %r198;
	// end inline asm
	// begin inline asm
	shfl.sync.down.b32 %r194, %r195, %r196, %r197, %r198;
	// end inline asm
	mov.b64 	%rd317, {%r189, %r194};
	add.s32 	%r206, %r148, 16;
	setp.gt.s32 	%p40, %r206, %r197;
	selp.b64 	%rd318, 0, %rd317, %p40;
	add.s64 	%rd430, %rd318, %rd316;
	setp.ne.s32 	%p41, %r148, 0;
	@%p41 bra 	$L__BB3_26;
	shr.u32 	%r207, %r1, 2;
	and.b32  	%r208, %r207, 248;
	mov.u32 	%r209, _ZZN3cub18CUB_300001_SM_10006detail6reduce28DeviceReduceSingleTileKernelINS2_10policy_hubIyjN4cuda3std3__44plusIyEEE10Policy1000EN6thrust24THRUST_300001_SM_1000_NS6detail15normal_iteratorINSD_10device_ptrIyEEEEPyjS9_yyNS7_10__identityEEEvT0_T1_T2_T3_T4_T6_E12temp_storage;
	add.s32 	%r210, %r209, %r208;
	st.shared.u64 	[%r210+16], %rd430;
$L__BB3_26:
	bar.sync 	0;
	setp.ne.s32 	%p42, %r1, 0;
	@%p42 bra 	$L__BB3_50;
	setp.gt.u32 	%p43, %r51, 32;
	ld.shared.u64 	%rd319, [_ZZN3cub18CUB_300001_SM_10006detail6reduce28DeviceReduceSingleTileKernelINS2_10policy_hubIyjN4cuda3std3__44plusIyEEE10Policy1000EN6thrust24THRUST_300001_SM_1000_NS6detail15normal_iteratorINSD_10device_ptrIyEEEEPyjS9_yyNS7_10__identityEEEvT0_T1_T2_T3_T4_T6_E12temp_storage+24];
	selp.b64 	%rd320, %rd319, 0, %p43;
	add.s64 	%rd321, %rd320, %rd430;
	setp.gt.u32 	%p44, %r51, 64;
	ld.shared.u64 	%rd322, [_ZZN3cub18CUB_300001_SM_10006detail6reduce28DeviceReduceSingleTileKernelINS2_10policy_hubIyjN4cuda3std3__44plusIyEEE10Policy1000EN6thrust24THRUST_300001_SM_1000_NS6detail15normal_iteratorINSD_10device_ptrIyEEEEPyjS9_yyNS7_10__identityEEEvT0_T1_T2_T3_T4_T6_E12temp_storage+32];
	selp.b64 	%rd323, %rd322, 0, %p44;
	add.s64 	%rd324, %rd321, %rd323;
	setp.gt.u32 	%p45, %r51, 96;
	ld.shared.u64 	%rd325, [_ZZN3cub18CUB_300001_SM_10006detail6reduce28DeviceReduceSingleTileKernelINS2_10policy_hubIyjN4cuda3std3__44plusIyEEE10Policy1000EN6thrust24THRUST_300001_SM_1000_NS6detail15normal_iteratorINSD_10device_ptrIyEEEEPyjS9_yyNS7_10__identityEEEvT0_T1_T2_T3_T4_T6_E12temp_storage+40];
	selp.b64 	%rd326, %rd325, 0, %p45;
	add.s64 	%rd327, %rd324, %rd326;
	setp.gt.u32 	%p46, %r51, 128;
	ld.shared.u64 	%rd328, [_ZZN3cub18CUB_300001_SM_10006detail6reduce28DeviceReduceSingleTileKernelINS2_10policy_hubIyjN4cuda3std3__44plusIyEEE10Policy1000EN6thrust24THRUST_300001_SM_1000_NS6detail15normal_iteratorINSD_10device_ptrIyEEEEPyjS9_yyNS7_10__identityEEEvT0_T1_T2_T3_T4_T6_E12temp_storage+48];
	selp.b64 	%rd329, %rd328, 0, %p46;
	add.s64 	%rd330, %rd327, %rd329;
	setp.gt.u32 	%p47, %r51, 160;
	ld.shared.u64 	%rd331, [_ZZN3cub18CUB_300001_SM_10006detail6reduce28DeviceReduceSingleTileKernelINS2_10policy_hubIyjN4cuda3std3__44plusIyEEE10Policy1000EN6thrust24THRUST_300001_SM_1000_NS6detail15normal_iteratorINSD_10device_ptrIyEEEEPyjS9_yyNS7_10__identityEEEvT0_T1_T2_T3_T4_T6_E12temp_storage+56];
	selp.b64 	%rd332, %rd331, 0, %p47;
	add.s64 	%rd333, %rd330, %rd332;
	setp.gt.u32 	%p48, %r51, 192;
	ld.shared.u64 	%rd334, [_ZZN3cub18CUB_300001_SM_10006detail6reduce28DeviceReduceSingleTileKernelINS2_10policy_hubIyjN4cuda3std3__44plusIyEEE10Policy1000EN6thrust24THRUST_300001_SM_1000_NS6detail15normal_iteratorINSD_10device_ptrIyEEEEPyjS9_yyNS7_10__identityEEEvT0_T1_T2_T3_T4_T6_E12temp_storage+64];
	selp.b64 	%rd335, %rd334, 0, %p48;
	add.s64 	%rd336, %rd333, %rd335;
	setp.gt.u32 	%p49, %r51, 224;
	ld.shared.u64 	%rd337, [_ZZN3cub18CUB_300001_SM_10006detail6reduce28DeviceReduceSingleTileKernelINS2_10policy_hubIyjN4cuda3std3__44plusIyEEE10Policy1000EN6thrust24THRUST_300001_SM_1000_NS6detail15normal_iteratorINSD_10device_ptrIyEEEEPyjS9_yyNS7_10__identityEEEvT0_T1_T2_T3_T4_T6_E12temp_storage+72];
	selp.b64 	%rd338, %rd337, 0, %p49;
	add.s64 	%rd339, %rd336, %rd338;
	setp.gt.u32 	%p50, %r51, 256;
	ld.shared.u64 	%rd340, [_ZZN3cub18CUB_300001_SM_10006detail6reduce28DeviceReduceSingleTileKernelINS2_10policy_hubIyjN4cuda3std3__44plusIyEEE10Policy1000EN6thrust24THRUST_300001_SM_1000_NS6detail15normal_iteratorINSD_10device_ptrIyEEEEPyjS9_yyNS7_10__identityEEEvT0_T1_T2_T3_T4_T6_E12temp_storage+80];
	selp.b64 	%rd341, %rd340, 0, %p50;
	add.s64 	%rd342, %rd339, %rd341;
	setp.gt.u32 	%p51, %r51, 288;
	ld.shared.u64 	%rd343, [_ZZN3cub18CUB_300001_SM_10006detail6reduce28DeviceReduceSingleTileKernelINS2_10policy_hubIyjN4cuda3std3__44plusIyEEE10Policy1000EN6thrust24THRUST_300001_SM_1000_NS6detail15normal_iteratorINSD_10device_ptrIyEEEEPyjS9_yyNS7_10__identityEEEvT0_T1_T2_T3_T4_T6_E12temp_storage+88];
	selp.b64 	%rd344, %rd343, 0, %p51;
	add.s64 	%rd345, %rd342, %rd344;
	setp.gt.u32 	%p52, %r51, 320;
	ld.shared.u64 	%rd346, [_ZZN3cub18CUB_300001_SM_10006detail6reduce28DeviceReduceSingleTileKernelINS2_10policy_hubIyjN4cuda3std3__44plusIyEEE10Policy1000EN6thrust24THRUST_300001_SM_1000_NS6detail15normal_iteratorINSD_10device_ptrIyEEEEPyjS9_yyNS7_10__identityEEEvT0_T1_T2_T3_T4_T6_E12temp_storage+96];
	selp.b64 	%rd347, %rd346, 0, %p52;
	add.s64 	%rd348, %rd345, %rd347;
	setp.gt.u32 	%p53, %r51, 352;
	ld.shared.u64 	%rd349, [_ZZN3cub18CUB_300001_SM_10006detail6reduce28DeviceReduceSingleTileKernelINS2_10policy_hubIyjN4cuda3std3__44plusIyEEE10Policy1000EN6thrust24THRUST_300001_SM_1000_NS6detail15normal_iteratorINSD_10device_ptrIyEEEEPyjS9_yyNS7_10__identityEEEvT0_T1_T2_T3_T4_T6_E12temp_storage+104];
	selp.b64 	%rd350, %rd349, 0, %p53;
	add.s64 	%rd351, %rd348, %rd350;
	setp.gt.u32 	%p54, %r51, 384;
	ld.shared.u64 	%rd352, [_ZZN3cub18CUB_300001_SM_10006detail6reduce28DeviceReduceSingleTileKernelINS2_10policy_hubIyjN4cuda3std3__44plusIyEEE10Policy1000EN6thrust24THRUST_300001_SM_1000_NS6detail15normal_iteratorINSD_10device_ptrIyEEEEPyjS9_yyNS7_10__identityEEEvT0_T1_T2_T3_T4_T6_E12temp_storage+112];
	selp.b64 	%rd353, %rd352, 0, %p54;
	add.s64 	%rd354, %rd351, %rd353;
	setp.gt.u32 	%p55, %r51, 416;
	ld.shared.u64 	%rd355, [_ZZN3cub18CUB_300001_SM_10006detail6reduce28DeviceReduceSingleTileKernelINS2_10policy_hubIyjN4cuda3std3__44plusIyEEE10Policy1000EN6thrust24THRUST_300001_SM_1000_NS6detail15normal_iteratorINSD_10device_ptrIyEEEEPyjS9_yyNS7_10__identityEEEvT0_T1_T2_T3_T4_T6_E12temp_storage+120];
	selp.b64 	%rd356, %rd355, 0, %p55;
	add.s64 	%rd357, %rd354, %rd356;
	setp.gt.u32 	%p56, %r51, 448;
	ld.shared.u64 	%rd358, [_ZZN3cub18CUB_300001_SM_10006detail6reduce28DeviceReduceSingleTileKernelINS2_10policy_hubIyjN4cuda3std3__44plusIyEEE10Policy1000EN6thrust24THRUST_300001_SM_1000_NS6detail15normal_iteratorINSD_10device_ptrIyEEEEPyjS9_yyNS7_10__identityEEEvT0_T1_T2_T3_T4_T6_E12temp_storage+128];
	selp.b64 	%rd359, %rd358, 0, %p56;
	add.s64 	%rd360, %rd357, %rd359;
	setp.gt.u32 	%p57, %r51, 480;
	ld.shared.u64 	%rd361, [_ZZN3cub18CUB_300001_SM_10006detail6reduce28DeviceReduceSingleTileKernelINS2_10policy_hubIyjN4cuda3std3__44plusIyEEE10Policy1000EN6thrust24THRUST_300001_SM_1000_NS6detail15normal_iteratorINSD_10device_ptrIyEEEEPyjS9_yyNS7_10__identityEEEvT0_T1_T2_T3_T4_T6_E12temp_storage+136];
	selp.b64 	%rd362, %rd361, 0, %p57;
	add.s64 	%rd430, %rd360, %rd362;
	bra.uni 	$L__BB3_50;
$L__BB3_28:
	mov.u32 	%r21, %tid.x;
	mul.wide.u32 	%rd52, %r21, 8;
	add.s64 	%rd28, %rd2, %rd52;
	ld.global.u64 	%rd53, [%rd28];
	ld.global.u64 	%rd54, [%rd28+4096];
	ld.global.u64 	%rd55, [%rd28+8192];
	ld.global.u64 	%rd56, [%rd28+12288];
	ld.global.u64 	%rd57, [%rd28+16384];
	ld.global.u64 	%rd58, [%rd28+20480];
	ld.global.u64 	%rd59, [%rd28+24576];
	add.s64 	%rd60, %rd54, %rd53;
	add.s64 	%rd61, %rd55, %rd60;
	add.s64 	%rd62, %rd56, %rd61;
	add.s64 	%rd63, %rd57, %rd62;
	add.s64 	%rd64, %rd58, %rd63;
	add.s64 	%rd429, %rd59, %rd64;
	add.s32 	%r22, %r51, -3584;
	setp.lt.u32 	%p3, %r22, 3584;
	mov.b32 	%r276, 3584;
	@%p3 bra 	$L__BB3_32;
	mov.b32 	%r276, 3584;
$L__BB3_30:
	mul.wide.u32 	%rd65, %r276, 8;
	add.s64 	%rd66, %rd28, %rd65;
	ld.global.u64 	%rd67, [%rd66];
	ld.global.u64 	%rd68, [%rd66+4096];
	ld.global.u64 	%rd69, [%rd66+8192];
	ld.global.u64 	%rd70, [%rd66+12288];
	ld.global.u64 	%rd71, [%rd66+16384];
	ld.global.u64 	%rd72, [%rd66+20480];
	ld.global.u64 	%rd73, [%rd66+24576];
	add.s64 	%rd74, %rd67, %rd429;
	add.s64 	%rd75, %rd68, %rd74;
	add.s64 	%rd76, %rd69, %rd75;
	add.s64 	%rd77, %rd70, %rd76;
	add.s64 	%rd78, %rd71, %rd77;
	add.s64 	%rd79, %rd72, %rd78;
	add.s64 	%rd429, %rd73, %rd79;
	sub.s32 	%r54, %r51, %r276;
	setp.lt.u32 	%p4, %r54, 3584;
	@%p4 bra 	$L__BB3_46;
	add.s32 	%r276, %r276, 3584;
	setp.le.u32 	%p5, %r276, %r22;
	@%p5 bra 	$L__BB3_30;
$L__BB3_32:
	setp.le.u32 	%p6, %r51, %r276;
	sub.s32 	%r55, %r51, %r276;
	setp.ge.s32 	%p7, %r21, %r55;
	or.pred  	%p8, %p6, %p7;
	@%p8 bra 	$L__BB3_46;
	not.b32 	%r57, %r21;
	add.s32 	%r58, %r51, %r57;
	sub.s32 	%r59, %r58, %r276;
	shr.u32 	%r60, %r59, 9;
	add.s32 	%r26, %r60, 1;
	and.b32  	%r27, %r26, 15;
	setp.lt.u32 	%p9, %r59, 7680;
	mov.u32 	%r281, %r21;
	@%p9 bra 	$L__BB3_37;
	or.b32  	%r279, %r21, 4096;
	add.s32 	%r278, %r21, %r276;
	and.b32  	%r61, %r26, 16777200;
	neg.s32 	%r277, %r61;
$L__BB3_35:
	.pragma "nounroll";
	mul.wide.u32 	%rd81, %r278, 8;
	add.s64 	%rd82, %rd2, %rd81;
	ld.global.u64 	%rd83, [%rd82];
	add.s64 	%rd84, %rd83, %rd429;
	add.s32 	%r62, %r278, 512;
	mul.wide.u32 	%rd85, %r62, 8;
	add.s64 	%rd86, %rd2, %rd85;
	ld.global.u64 	%rd87, [%rd86];
	add.s64 	%rd88, %rd87, %rd84;
	add.s32 	%r63, %r278, 1024;
	mul.wide.u32 	%rd89, %r63, 8;
	add.s64 	%rd90, %rd2, %rd89;
	ld.global.u64 	%rd91, [%rd90];
	add.s64 	%rd92, %rd91, %rd88;
	add.s32 	%r64, %r278, 1536;
	mul.wide.u32 	%rd93, %r64, 8;
	add.s64 	%rd94, %rd2, %rd93;
	ld.global.u64 	%rd95, [%rd94];
	add.s64 	%rd96, %rd95, %rd92;
	add.s32 	%r65, %r278, 2048;
	mul.wide.u32 	%rd97, %r65, 8;
	add.s64 	%rd98, %rd2, %rd97;
	ld.global.u64 	%rd99, [%rd98];
	add.s64 	%rd100, %rd99, %rd96;
	add.s32 	%r66, %r278, 2560;
	mul.wide.u32 	%rd101, %r66, 8;
	add.s64 	%rd102, %rd2, %rd101;
	ld.global.u64 	%rd103, [%rd102];
	add.s64 	%rd104, %rd103, %rd100;
	add.s32 	%r67, %r278, 3072;
	mul.wide.u32 	%rd105, %r67, 8;
	add.s64 	%rd106, %rd2, %rd105;
	ld.global.u64 	%rd107, [%rd106];
	add.s64 	%rd108, %rd107, %rd104;
	add.s32 	%r68, %r278, 3584;
	mul.wide.u32 	%rd109, %r68, 8;
	add.s64 	%rd110, %rd2, %rd109;
	ld.global.u64 	%rd111, [%rd110];
	add.s64 	%rd112, %rd111, %rd108;
	add.s32 	%r69, %r278, 4096;
	mul.wide.u32 	%rd113, %r69, 8;
	add.s64 	%rd114, %rd2, %rd113;
	ld.global.u64 	%rd115, [%rd114];
	add.s64 	%rd116, %rd115, %rd112;
	add.s32 	%r70, %r278, 4608;
	mul.wide.u32 	%rd117, %r70, 8;
	add.s64 	%rd118, %rd2, %rd117;
	ld.global.u64 	%rd119, [%rd118];
	add.s64 	%rd120, %rd119, %rd116;
	add.s32 	%r71, %r278, 5120;
	mul.wide.u32 	%rd121, %r71, 8;
	add.s64 	%rd122, %rd2, %rd121;
	ld.global.u64 	%rd123, [%rd122];
	add.s64 	%rd124, %rd123, %rd120;
	add.s32 	%r72, %r278, 5632;
	mul.wide.u32 	%rd125, %r72, 8;
	add.s64 	%rd126, %rd2, %rd125;
	ld.global.u64 	%rd127, [%rd126];
	add.s64 	%rd128, %rd127, %rd124;
	add.s32 	%r73, %r278, 6144;
	mul.wide.u32 	%rd129, %r73, 8;
	add.s64 	%rd130, %rd2, %rd129;
	ld.global.u64 	%rd131, [%rd130];
	add.s64 	%rd132, %rd131, %rd128;
	add.s32 	%r74, %r278, 6656;
	mul.wide.u32 	%rd133, %r74, 8;
	add.s64 	%rd134, %rd2, %rd133;
	ld.global.u64 	%rd135, [%rd134];
	add.s64 	%rd136, %rd135, %rd132;
	add.s32 	%r75, %r278, 7168;
	mul.wide.u32 	%rd137, %r75, 8;
	add.s64 	%rd138, %rd2, %rd137;
	ld.global.u64 	%rd139, [%rd138];
	add.s64 	%rd140, %rd139, %rd136;
	add.s32 	%r76, %r278, 7680;
	mul.wide.u32 	%rd141, %r76, 8;
	add.s64 	%rd142, %rd2, %rd141;
	ld.global.u64 	%rd143, [%rd142];
	add.s64 	%rd429, %rd143, %rd140;
	add.s32 	%r279, %r279, 8192;
	add.s32 	%r278, %r278, 8192;
	add.s32 	%r277, %r277, 16;
	setp.ne.s32 	%p10, %r277, 0;
	@%p10 bra 	$L__BB3_35;
	add.s32 	%r281, %r279, -4096;
$L__BB3_37:
	setp.eq.s32 	%p11, %r27, 0;
	@%p11 bra 	$L__BB3_46;
	and.b32  	%r39, %r26, 7;
	setp.lt.u32 	%p12, %r27, 8;
	@%p12 bra 	$L__BB3_40;
	add.s32 	%r77, %r281, %r276;
	mul.wide.u32 	%rd145, %r77, 8;
	add.s64 	%rd146, %rd2, %rd145;
	ld.global.u64 	%rd147, [%rd146];
	add.s64 	%rd148, %rd147, %rd429;
	add.s32 	%r78, %r77, 512;
	mul.wide.u32 	%rd149, %r78, 8;
	add.s64 	%rd150, %rd2, %rd149;
	ld.global.u64 	%rd151, [%rd150];
	add.s64 	%rd152, %rd151, %rd148;
	add.s32 	%r79, %r77, 1024;
	mul.wide.u32 	%rd153, %r79, 8;
	add.s64 	%rd154, %rd2, %rd153;
	ld.global.u64 	%rd155, [%rd154];
	add.s64 	%rd156, %rd155, %rd152;
	add.s32 	%r80, %r77, 1536;
	mul.wide.u32 	%rd157, %r80, 8;
	add.s64 	%rd158, %rd2, %rd157;
	ld.global.u64 	%rd159, [%rd158];
	add.s64 	%rd160, %rd159, %rd156;
	add.s32 	%r81, %r77, 2048;
	mul.wide.u32 	%rd161, %r81, 8;
	add.s64 	%rd162, %rd2, %rd161;
	ld.global.u64 	%rd163, [%rd162];
	add.s64 	%rd164, %rd163, %rd160;
	add.s32 	%r82, %r77, 2560;
	mul.wide.u32 	%rd165, %r82, 8;
	add.s64 	%rd166, %rd2, %rd165;
	ld.global.u64 	%rd167, [%rd166];
	add.s64 	%rd168, %rd167, %rd164;
	add.s32 	%r83, %r77, 3072;
	mul.wide.u32 	%rd169, %r83, 8;
	add.s64 	%rd170, %rd2, %rd169;
	ld.global.u64 	%rd171, [%rd170];
	add.s64 	%rd172, %rd171, %rd168;
	add.s32 	%r84, %r77, 3584;
	mul.wide.u32 	%rd173, %r84, 8;
	add.s64 	%rd174, %rd2, %rd173;
	ld.global.u64 	%rd175, [%rd174];
	add.s64 	%rd429, %rd175, %rd172;
	add.s32 	%r281, %r281, 4096;
$L__BB3_40:
	setp.eq.s32 	%p13, %r39, 0;
	@%p13 bra 	$L__BB3_46;
	and.b32  	%r42, %r26, 3;
	setp.lt.u32 	%p14, %r39, 4;
	@%p14 bra 	$L__BB3_43;
	add.s32 	%r85, %r281, %r276;
	mul.wide.u32 	%rd177, %r85, 8;
	add.s64 	%rd178, %rd2, %rd177;
	ld.global.u64 	%rd179, [%rd178];
	add.s64 	%rd180, %rd179, %rd429;
	add.s32 	%r86, %r85, 512;
	mul.wide.u32 	%rd181, %r86, 8;
	add.s64 	%rd182, %rd2, %rd181;
	ld.global.u64 	%rd183, [%rd182];
	add.s64 	%rd184, %rd183, %rd180;
	add.s32 	%r87, %r85, 1024;
	mul.wide.u32 	%rd185, %r87, 8;
	add.s64 	%rd186, %rd2, %rd185;
	ld.global.u64 	%rd187, [%rd186];
	add.s64 	%rd188, %rd187, %rd184;
	add.s32 	%r88, %r85, 1536;
	mul.wide.u32 	%rd189, %r88, 8;
	add.s64 	%rd190, %rd2, %rd189;
	ld.global.u64 	%rd191, [%rd190];
	add.s64 	%rd429, %rd191, %rd188;
	add.s32 	%r281, %r281, 2048;
$L__BB3_43:
	setp.eq.s32 	%p15, %r42, 0;
	@%p15 bra 	$L__BB3_46;
	add.s32 	%r284, %r281, %r276;
	neg.s32 	%r283, %r42;
$L__BB3_45:
	.pragma "nounroll";
	mul.wide.u32 	%rd192, %r284, 8;
	add.s64 	%rd193, %rd2, %rd192;
	ld.global.u64 	%rd194, [%rd193];
	add.s64 	%rd429, %rd194, %rd429;
	add.s32 	%r284, %r284, 512;
	add.s32 	%r283, %r283, 1;
	setp.ne.s32 	%p16, %r283, 0;
	@%p16 bra 	$L__BB3_45;
$L__BB3_46:
	// begin inline asm
	mov.u32 %r89, %laneid;
	// end inline asm
	mov.b64 	{%r91, %r96}, %rd429;
	mov.b32 	%r97, 1;
	mov.b32 	%r138, 31;
	mov.b32 	%r139, -1;
	// begin inline asm
	shfl.sync.down.b32 %r90, %r91, %r97, %r138, %r139;
	// end inline asm
	// begin inline asm
	shfl.sync.down.b32 %r95, %r96, %r97, %r138, %r139;
	// end inline asm
	mov.b64 	%rd195, {%r90, %r95};
	setp.gt.s32 	%p17, %r89, 30;
	selp.b64 	%rd196, 0, %rd195, %p17;
	add.s64 	%rd197, %rd196, %rd429;
	mov.b64 	{%r101, %r106}, %rd197;
	mov.b32 	%r107, 2;
	// begin inline asm
	shfl.sync.down.b32 %r100, %r101, %r107, %r138, %r139;
	// end inline asm
	// begin inline asm
	shfl.sync.down.b32 %r105, %r106, %r107, %r138, %r139;
	// end inline asm
	mov.b64 	%rd198, {%r100, %r105};
	setp.gt.s32 	%p18, %r89, 29;
	selp.b64 	%rd199, 0, %rd198, %p18;
	add.s64 	%rd200, %rd199, %rd197;
	mov.b64 	{%r111, %r116}, %rd200;
	mov.b32 	%r117, 4;
	// begin inline asm
	shfl.sync.down.b32 %r110, %r111, %r117, %r138, %r139;
	// end inline asm
	// begin inline asm
	shfl.sync.down.b32 %r115, %r116, %r117, %r138, %r139;
	// end inline asm
	mov.b64 	%rd201, {%r110, %r115};
	setp.gt.s32 	%p19, %r89, 27;
	selp.b64 	%rd202, 0, %rd201, %p19;
	add.s64 	%rd203, %rd202, %rd200;
	mov.b64 	{%r121, %r126}, %rd203;
	mov.b32 	%r127, 8;
	// begin inline asm
	shfl.sync.down.b32 %r120, %r121, %r127, %r138, %r139;
	// end inline asm
	// begin inline asm
	shfl.sync.down.b32 %r125, %r126, %r127, %r138, %r139;
	// end inline asm
	mov.b64 	%rd204, {%r120, %r125};
	setp.gt.s32 	%p20, %r89, 23;
	selp.b64 	%rd205, 0, %rd204, %p20;
	add.s64 	%rd206, %rd205, %rd203;
	mov.b64 	{%r131, %r136}, %rd206;
	mov.b32 	%r137, 16;
	// begin inline asm
	shfl.sync.down.b32 %r130, %r131, %r137, %r138, %r139;
	// end inline asm
	// begin inline asm
	shfl.sync.down.b32 %r135, %r136, %r137, %r138, %r139;
	// end inline asm
	mov.b64 	%rd207, {%r130, %r135};
	setp.gt.s32 	%p21, %r89, 15;
	selp.b64 	%rd208, 0, %rd207, %p21;
	add.s64 	%rd430, %rd208, %rd206;
	setp.ne.s32 	%p22, %r89, 0;
	@%p22 bra 	$L__BB3_48;
	shr.u32 	%r140, %r21, 2;
	and.b32  	%r141, %r140, 248;
	mov.u32 	%r142, _ZZN3cub18CUB_300001_SM_10006detail6reduce28DeviceReduceSingleTileKernelINS2_10policy_hubIyjN4cuda3std3__44plusIyEEE10Policy1000EN6thrust24THRUST_300001_SM_1000_NS6detail15normal_iteratorINSD_10device_ptrIyEEEEPyjS9_yyNS7_10__identityEEEvT0_T1_T2_T3_T4_T6_E12temp_storage;
	add.s32 	%r143, %r142, %r141;
	st.shared.u64 	[%r143+16], %rd430;
$L__BB3_48:
	bar.sync 	0;
	setp.ne.s32 	%p23, %r21, 0;
	@%p23 bra 	$L__BB3_50;
	ld.shared.u64 	%rd209, [_ZZN3cub18CUB_300001_SM_10006detail6reduce28DeviceReduceSingleTileKernelINS2_10policy_hubIyjN4cuda3std3__44plusIyEEE10Policy1000EN6thrust24THRUST_300001_SM_1000_NS6detail15normal_iteratorINSD_10device_ptrIyEEEEPyjS9_yyNS7_10__identityEEEvT0_T1_T2_T3_T4_T6_E12temp_storage+24];
	add.s64 	%rd210, %rd209, %rd430;
	ld.shared.u64 	%rd211, [_ZZN3cub18CUB_300001_SM_10006detail6reduce28DeviceReduceSingleTileKernelINS2_10policy_hubIyjN4cuda3std3__44plusIyEEE10Policy1000EN6thrust24THRUST_300001_SM_1000_NS6detail15normal_iteratorINSD_10device_ptrIyEEEEPyjS9_yyNS7_10__identityEEEvT0_T1_T2_T3_T4_T6_E12temp_storage+32];
	add.s64 	%rd212, %rd210, %rd211;
	ld.shared.u64 	%rd213, [_ZZN3cub18CUB_300001_SM_10006detail6reduce28DeviceReduceSingleTileKernelINS2_10policy_hubIyjN4cuda3std3__44plusIyEEE10Policy1000EN6thrust24THRUST_300001_SM_1000_NS6detail15normal_iteratorINSD_10device_ptrIyEEEEPyjS9_yyNS7_10__identityEEEvT0_T1_T2_T3_T4_T6_E12temp_storage+40];
	add.s64 	%rd214, %rd212, %rd213;
	ld.shared.u64 	%rd215, [_ZZN3cub18CUB_300001_SM_10006detail6reduce28DeviceReduceSingleTileKernelINS2_10policy_hubIyjN4cuda3std3__44plusIyEEE10Policy1000EN6thrust24THRUST_300001_SM_1000_NS6detail15normal_iteratorINSD_10device_ptrIyEEEEPyjS9_yyNS7_10__identityEEEvT0_T1_T2_T3_T4_T6_E12temp_storage+48];
	add.s64 	%rd216, %rd214, %rd215;
	ld.shared.u64 	%rd217, [_ZZN3cub18CUB_300001_SM_10006detail6reduce28DeviceReduceSingleTileKernelINS2_10policy_hubIyjN4cuda3std3__44plusIyEEE10Policy1000EN6thrust24THRUST_300001_SM_1000_NS6detail15normal_iteratorINSD_10device_ptrIyEEEEPyjS9_yyNS7_10__identityEEEvT0_T1_T2_T3_T4_T6_E12temp_storage+56];
	add.s64 	%rd218, %rd216, %rd217;
	ld.shared.u64 	%rd219, [_ZZN3cub18CUB_300001_SM_10006detail6reduce28DeviceReduceSingleTileKernelINS2_10policy_hubIyjN4cuda3std3__44plusIyEEE10Policy1000EN6thrust24THRUST_300001_SM_1000_NS6detail15normal_iteratorINSD_10device_ptrIyEEEEPyjS9_yyNS7_10__identityEEEvT0_T1_T2_T3_T4_T6_E12temp_storage+64];
	add.s64 	%rd220, %rd218, %rd219;
	ld.shared.u64 	%rd221, [_ZZN3cub18CUB_300001_SM_10006detail6reduce28DeviceReduceSingleTileKernelINS2_10policy_hubIyjN4cuda3std3__44plusIyEEE10Policy1000EN6thrust24THRUST_300001_SM_1000_NS6detail15normal_iteratorINSD_10device_ptrIyEEEEPyjS9_yyNS7_10__identityEEEvT0_T1_T2_T3_T4_T6_E12temp_storage+72];
	add.s64 	%rd222, %rd220, %rd221;
	ld.shared.u64 	%rd223, [_ZZN3cub18CUB_300001_SM_10006detail6reduce28DeviceReduceSingleTileKernelINS2_10policy_hubIyjN4cuda3std3__44plusIyEEE10Policy1000EN6thrust24THRUST_300001_SM_1000_NS6detail15normal_iteratorINSD_10device_ptrIyEEEEPyjS9_yyNS7_10__identityEEEvT0_T1_T2_T3_T4_T6_E12temp_storage+80];
	add.s64 	%rd224, %rd222, %rd223;
	ld.shared.u64 	%rd225, [_ZZN3cub18CUB_300001_SM_10006detail6reduce28DeviceReduceSingleTileKernelINS2_10policy_hubIyjN4cuda3std3__44plusIyEEE10Policy1000EN6thrust24THRUST_300001_SM_1000_NS6detail15normal_iteratorINSD_10device_ptrIyEEEEPyjS9_yyNS7_10__identityEEEvT0_T1_T2_T3_T4_T6_E12temp_storage+88];
	add.s64 	%rd226, %rd224, %rd225;
	ld.shared.u64 	%rd227, [_ZZN3cub18CUB_300001_SM_10006detail6reduce28DeviceReduceSingleTileKernelINS2_10policy_hubIyjN4cuda3std3__44plusIyEEE10Policy1000EN6thrust24THRUST_300001_SM_1000_NS6detail15normal_iteratorINSD_10device_ptrIyEEEEPyjS9_yyNS7_10__identityEEEvT0_T1_T2_T3_T4_T6_E12temp_storage+96];
	add.s64 	%rd228, %rd226, %rd227;
	ld.shared.u64 	%rd229, [_ZZN3cub18CUB_300001_SM_10006detail6reduce28DeviceReduceSingleTileKernelINS2_10policy_hubIyjN4cuda3std3__44plusIyEEE10Policy1000EN6thrust24THRUST_300001_SM_1000_NS6detail15normal_iteratorINSD_10device_ptrIyEEEEPyjS9_yyNS7_10__identityEEEvT0_T1_T2_T3_T4_T6_E12temp_storage+104];
	add.s64 	%rd230, %rd228, %rd229;
	ld.shared.u64 	%rd231, [_ZZN3cub18CUB_300001_SM_10006detail6reduce28DeviceReduceSingleTileKernelINS2_10policy_hubIyjN4cuda3std3__44plusIyEEE10Policy1000EN6thrust24THRUST_300001_SM_1000_NS6detail15normal_iteratorINSD_10device_ptrIyEEEEPyjS9_yyNS7_10__identityEEEvT0_T1_T2_T3_T4_T6_E12temp_storage+112];
	add.s64 	%rd232, %rd230, %rd231;
	ld.shared.u64 	%rd233, [_ZZN3cub18CUB_300001_SM_10006detail6reduce28DeviceReduceSingleTileKernelINS2_10policy_hubIyjN4cuda3std3__44plusIyEEE10Policy1000EN6thrust24THRUST_300001_SM_1000_NS6detail15normal_iteratorINSD_10device_ptrIyEEEEPyjS9_yyNS7_10__identityEEEvT0_T1_T2_T3_T4_T6_E12temp_storage+120];
	add.s64 	%rd234, %rd232, %rd233;
	ld.shared.u64 	%rd235, [_ZZN3cub18CUB_300001_SM_10006detail6reduce28DeviceReduceSingleTileKernelINS2_10policy_hubIyjN4cuda3std3__44plusIyEEE10Policy1000EN6thrust24THRUST_300001_SM_1000_NS6detail15normal_iteratorINSD_10device_ptrIyEEEEPyjS9_yyNS7_10__identityEEEvT0_T1_T2_T3_T4_T6_E12temp_storage+128];
	add.s64 	%rd236, %rd234, %rd235;
	ld.shared.u64 	%rd237, [_ZZN3cub18CUB_300001_SM_10006detail6reduce28DeviceReduceSingleTileKernelINS2_10policy_hubIyjN4cuda3std3__44plusIyEEE10Policy1000EN6thrust24THRUST_300001_SM_1000_NS6detail15normal_iteratorINSD_10device_ptrIyEEEEPyjS9_yyNS7_10__identityEEEvT0_T1_T2_T3_T4_T6_E12temp_storage+136];
	add.s64 	%rd430, %rd236, %rd237;
$L__BB3_50:
	mov.u32 	%r266, %tid.x;
	setp.ne.s32 	%p65, %r266, 0;
	@%p65 bra 	$L__BB3_52;
	add.s64 	%rd406, %rd430, %rd50;
	st.global.u64 	[%rd1], %rd406;
$L__BB3_52:
	ret;

}
	// .globl	_ZN3cub18CUB_300001_SM_10006detail6reduce18DeviceReduceKernelINS2_10policy_hubIyjN4cuda3std3__44plusIyEEE10Policy1000EN6thrust24THRUST_300001_SM_1000_NS6detail15normal_iteratorINSD_10device_ptrIyEEEEjS9_yNS7_10__identityEEEvT0_PT3_T1_NS0_13GridEvenShareISN_EET2_T4_
.visible .entry _ZN3cub18CUB_300001_SM_10006detail6reduce18DeviceReduceKernelINS2_10policy_hubIyjN4cuda3std3__44plusIyEEE10Policy1000EN6thrust24THRUST_300001_SM_1000_NS6detail15normal_iteratorINSD_10device_ptrIyEEEEjS9_yNS7_10__identityEEEvT0_PT3_T1_NS0_13GridEvenShareISN_EET2_T4_(
	.param .align 8 .b8 _ZN3cub18CUB_300001_SM_10006detail6reduce18DeviceReduceKernelINS2_10policy_hubIyjN4cuda3std3__44plusIyEEE10Policy1000EN6thrust24THRUST_300001_SM_1000_NS6detail15normal_iteratorINSD_10device_ptrIyEEEEjS9_yNS7_10__identityEEEvT0_PT3_T1_NS0_13GridEvenShareISN_EET2_T4__param_0[8],
	.param .u64 .ptr .align 1 _ZN3cub18CUB_300001_SM_10006detail6reduce18DeviceReduceKernelINS2_10policy_hubIyjN4cuda3std3__44plusIyEEE10Policy1000EN6thrust24THRUST_300001_SM_1000_NS6detail15normal_iteratorINSD_10device_ptrIyEEEEjS9_yNS7_10__identityEEEvT0_PT3_T1_NS0_13GridEvenShareISN_EET2_T4__param_1,
	.param .u32 _ZN3cub18CUB_300001_SM_10006detail6reduce18DeviceReduceKernelINS2_10policy_hubIyjN4cuda3std3__44plusIyEEE10Policy1000EN6thrust24THRUST_300001_SM_1000_NS6detail15normal_iteratorINSD_10device_ptrIyEEEEjS9_yNS7_10__identityEEEvT0_PT3_T1_NS0_13GridEvenShareISN_EET2_T4__param_2,
	.param .align 4 .b8 _ZN3cub18CUB_300001_SM_10006detail6reduce18DeviceReduceKernelINS2_10policy_hubIyjN4cuda3std3__44plusIyEEE10Policy1000EN6thrust24THRUST_300001_SM_1000_NS6detail15normal_iteratorINSD_10device_ptrIyEEEEjS9_yNS7_10__identityEEEvT0_PT3_T1_NS0_13GridEvenShareISN_EET2_T4__param_3[40],
	.param .align 1 .b8 _ZN3cub18CUB_300001_SM_10006detail6reduce18DeviceReduceKernelINS2_10policy_hubIyjN4cuda3std3__44plusIyEEE10Policy1000EN6thrust24THRUST_300001_SM_1000_NS6detail15normal_iteratorINSD_10device_ptrIyEEEEjS9_yNS7_10__identityEEEvT0_PT3_T1_NS0_13GridEvenShareISN_EET2_T4__param_4[1],
	.param .align 1 .b8 _ZN3cub18CUB_300001_SM_10006detail6reduce18DeviceReduceKernelINS2_10policy_hubIyjN4cuda3std3__44plusIyEEE10Policy1000EN6thrust24THRUST_300001_SM_1000_NS6detail15normal_iteratorINSD_10device_ptrIyEEEEjS9_yNS7_10__identityEEEvT0_PT3_T1_NS0_13GridEvenShareISN_EET2_T4__param_5[1]
)
.maxntid 512
{
	.reg .pred 	%p<65>;
	.reg .b16 	%rs<4>;
	.reg .b32 	%r<350>;
	.reg .b64 	%rd<476>;
	// demoted variable
	.shared .align 8 .b8 _ZZN3cub18CUB_300001_SM_10006detail6reduce18DeviceReduceKernelINS2_10policy_hubIyjN4cuda3std3__44plusIyEEE10Policy1000EN6thrust24THRUST_300001_SM_1000_NS6detail15normal_iteratorINSD_10device_ptrIyEEEEjS9_yNS7_10__identityEEEvT0_PT3_T1_NS0_13GridEvenShareISN_EET2_T4_E12temp_storage[152];
	ld.param.u32 	%r1, [_ZN3cub18CUB_300001_SM_10006detail6reduce18DeviceReduceKernelINS2_10policy_hubIyjN4cuda3std3__44plusIyEEE10Policy1000EN6thrust24THRUST_300001_SM_1000_NS6detail15normal_iteratorINSD_10device_ptrIyEEEEjS9_yNS7_10__identityEEEvT0_PT3_T1_NS0_13GridEvenShareISN_EET2_T4__param_3+20];
	ld.param.u32 	%r2, [_ZN3cub18CUB_300001_SM_10006detail6reduce18DeviceReduceKernelINS2_10policy_hubIyjN4cuda3std3__44plusIyEEE10Policy1000EN6thrust24THRUST_300001_SM_1000_NS6detail15normal_iteratorINSD_10device_ptrIyEEEEjS9_yNS7_10__identityEEEvT0_PT3_T1_NS0_13GridEvenShareISN_EET2_T4__param_3+24];
	ld.param.u64 	%rd41, [_ZN3cub18CUB_300001_SM_10006detail6reduce18DeviceReduceKernelINS2_10policy_hubIyjN4cuda3std3__44plusIyEEE10Policy1000EN6thrust24THRUST_300001_SM_1000_NS6detail15normal_iteratorINSD_10device_ptrIyEEEEjS9_yNS7_10__identityEEEvT0_PT3_T1_NS0_13GridEvenShareISN_EET2_T4__param_0];
	cvta.to.global.u64 	%rd1, %rd41;
	mov.u32 	%r3, %ctaid.x;
	mul.lo.s32 	%r4, %r2, 3584;
	mul.lo.s32 	%r341, %r3, 3584;
	sub.s32 	%r6, %r1, %r341;
	setp.gt.u32 	%p1, %r6, 3583;
	@%p1 bra 	$L__BB4_26;
	mov.u32 	%r7, %tid.x;
	setp.ge.u32 	%p23, %r7, %r6;
	mov.b64 	%rd464, 0;
	mov.u32 	%r332, %r7;
	@%p23 bra 	$L__BB4_3;
	add.s32 	%r176, %r341, %r7;
	mul.wide.u32 	%rd233, %r176, 8;
	add.s64 	%rd234, %rd1, %rd233;
	ld.global.u64 	%rd464, [%rd234];
	add.s32 	%r332, %r7, 512;
$L__BB4_3:
	setp.ge.u32 	%p24, %r332, %r6;
	@%p24 bra 	$L__BB4_17;
	not.b32 	%r177, %r332;
	add.s32 	%r178, %r1, %r177;
	sub.s32 	%r179, %r178, %r341;
	shr.u32 	%r180, %r179, 9;
	add.s32 	%r10, %r180, 1;
	and.b32  	%r11, %r10, 15;
	setp.lt.u32 	%p25, %r179, 7680;
	@%p25 bra 	$L__BB4_8;
	or.b32  	%r331, %r332, 4096;
	add.s32 	%r330, %r332, %r341;
	and.b32  	%r181, %r10, 16777200;
	neg.s32 	%r329, %r181;
$L__BB4_6:
	.pragma "nounroll";
	mul.wide.u32 	%rd236, %r330, 8;
	add.s64 	%rd237, %rd1, %rd236;
	ld.global.u64 	%rd238, [%rd237];
	add.s64 	%rd239, %rd238, %rd464;
	add.s32 	%r182, %r330, 512;
	mul.wide.u32 	%rd240, %r182, 8;
	add.s64 	%rd241, %rd1, %rd240;
	ld.global.u64 	%rd242, [%rd241];
	add.s64 	%rd243, %rd242, %rd239;
	add.s32 	%r183, %r330, 1024;
	mul.wide.u32 	%rd244, %r183, 8;
	add.s64 	%rd245, %rd1, %rd244;
	ld.global.u64 	%rd246, [%rd245];
	add.s64 	%rd247, %rd246, %rd243;
	add.s32 	%r184, %r330, 1536;
	mul.wide.u32 	%rd248, %r184, 8;
	add.s64 	%rd249, %rd1, %rd248;
	ld.global.u64 	%rd250, [%rd249];
	add.s64 	%rd251, %rd250, %rd247;
	add.s32 	%r185, %r330, 2048;
	mul.wide.u32 	%rd252, %r185, 8;
	add.s64 	%rd253, %rd1, %rd252;
	ld.global.u64 	%rd254, [%rd253];
	add.s64 	%rd255, %rd254, %rd251;
	add.s32 	%r186, %r330, 2560;
	mul.wide.u32 	%rd256, %r186, 8;
	add.s64 	%rd257, %rd1, %rd256;
	ld.global.u64 	%rd258, [%rd257];
	add.s64 	%rd259, %rd258, %rd255;
	add.s32 	%r187, %r330, 3072;
	mul.wide.u32 	%rd260, %r187, 8;
	add.s64 	%rd261, %rd1, %rd260;
	ld.global.u64 	%rd262, [%rd261];
	add.s64 	%rd263, %rd262, %rd259;
	add.s32 	%r188, %r330, 3584;
	mul.wide.u32 	%rd264, %r188, 8;
	add.s64 	%rd265, %rd1, %rd264;
	ld.global.u64 	%rd266, [%rd265];
	add.s64 	%rd267, %rd266, %rd263;
	add.s32 	%r189, %r330, 4096;
	mul.wide.u32 	%rd268, %r189, 8;
	add.s64 	%rd269, %rd1, %rd268;
	ld.global.u64 	%rd270, [%rd269];
	add.s64 	%rd271, %rd270, %rd267;
	add.s32 	%r190, %r330, 4608;
	mul.wide.u32 	%rd272, %r190, 8;
	add.s64 	%rd273, %rd1, %rd272;
	ld.global.u64 	%rd274, [%rd273];
	add.s64 	%rd275, %rd274, %rd271;
	add.s32 	%r191, %r330, 5120;
	mul.wide.u32 	%rd276, %r191, 8;
	add.s64 	%rd277, %rd1, %rd276;
	ld.global.u64 	%rd278, [%rd277];
	add.s64 	%rd279, %rd278, %rd275;
	add.s32 	%r192, %r330, 5632;
	mul.wide.u32 	%rd280, %r192, 8;
	add.s64 	%rd281, %rd1, %rd280;
	ld.global.u64 	%rd282, [%rd281];
	add.s64 	%rd283, %rd282, %rd279;
	add.s32 	%r193, %r330, 6144;
	mul.wide.u32 	%rd284, %r193, 8;
	add.s64 	%rd285, %rd1, %rd284;
	ld.global.u64 	%rd286, [%rd285];
	add.s64 	%rd287, %rd286, %rd283;
	add.s32 	%r194, %r330, 6656;
	mul.wide.u32 	%rd288, %r194, 8;
	add.s64 	%rd289, %rd1, %rd288;
	ld.global.u64 	%rd290, [%rd289];
	add.s64 	%rd291, %rd290, %rd287;
	add.s32 	%r195, %r330, 7168;
	mul.wide.u32 	%rd292, %r195, 8;
	add.s64 	%rd293, %rd1, %rd292;
	ld.global.u64 	%rd294, [%rd293];
	add.s64 	%rd295, %rd294, %rd291;
	add.s32 	%r196, %r330, 7680;
	mul.wide.u32 	%rd296, %r196, 8;
	add.s64 	%rd297, %rd1, %rd296;
	ld.global.u64 	%rd298, [%rd297];
	add.s64 	%rd464, %rd298, %rd295;
	add.s32 	%r331, %r331, 8192;
	add.s32 	%r330, %r330, 8192;
	add.s32 	%r329, %r329, 16;
	setp.ne.s32 	%p26, %r329, 0;
	@%p26 bra 	$L__BB4_6;
	add.s32 	%r332, %r331, -4096;
$L__BB4_8:
	setp.eq.s32 	%p27, %r11, 0;
	@%p27 bra 	$L__BB4_17;
	and.b32  	%r23, %r10, 7;
	setp.lt.u32 	%p28, %r11, 8;
	@%p28 bra 	$L__BB4_11;
	add.s32 	%r197, %r332, %r341;
	mul.wide.u32 	%rd300, %r197, 8;
	add.s64 	%rd301, %rd1, %rd300;
	ld.global.u64 	%rd302, [%rd301];
	add.s64 	%rd303, %rd302, %rd464;
	add.s32 	%r198, %r197, 512;
	mul.wide.u32 	%rd304, %r198, 8;
	add.s64 	%rd305, %rd1, %rd304;
	ld.global.u64 	%rd306, [%rd305];
	add.s64 	%rd307, %rd306, %rd303;
	add.s32 	%r199, %r197, 1024;
	mul.wide.u32 	%rd308, %r199, 8;
	add.s64 	%rd309, %rd1, %rd308;
	ld.global.u64 	%rd310, [%rd309];
	add.s64 	%rd311, %rd310, %rd307;
	add.s32 	%r200, %r197, 1536;
	mul.wide.u32 	%rd312, %r200, 8;
	add.s64 	%rd313, %rd1, %rd312;
	ld.global.u64 	%rd314, [%rd313];
	add.s64 	%rd315, %rd314, %rd311;
	add.s32 	%r201, %r197, 2048;
	mul.wide.u32 	%rd316, %r201, 8;
	add.s64 	%rd317, %rd1, %rd316;
	ld.global.u64 	%rd318, [%rd317];
	add.s64 	%rd319, %rd318, %rd315;
	add.s32 	%r202, %r197, 2560;
	mul.wide.u32 	%rd320, %r202, 8;
	add.s64 	%rd321, %rd1, %rd320;
	ld.global.u64 	%rd322, [%rd321];
	add.s64 	%rd323, %rd322, %rd319;
	add.s32 	%r203, %r197, 3072;
	mul.wide.u32 	%rd324, %r203, 8;
	add.s64 	%rd325, %rd1, %rd324;
	ld.global.u64 	%rd326, [%rd325];
	add.s64 	%rd327, %rd326, %rd323;
	add.s32 	%r204, %r197, 3584;
	mul.wide.u32 	%rd328, %r204, 8;
	add.s64 	%rd329, %rd1, %rd328;
	ld.global.u64 	%rd330, [%rd329];
	add.s64 	%rd464, %rd330, %rd327;
	add.s32 	%r332, %r332, 4096;
$L__BB4_11:
	setp.eq.s32 	%p29, %r23, 0;
	@%p29 bra 	$L__BB4_17;
	and.b32  	%r26, %r10, 3;
	setp.lt.u32 	%p30, %r23, 4;
	@%p30 bra 	$L__BB4_14;
	add.s32 	%r205, %r332, %r341;
	mul.wide.u32 	%rd332, %r205, 8;
	add.s64 	%rd333, %rd1, %rd332;
	ld.global.u64 	%rd334, [%rd333];
	add.s64 	%rd335, %rd334, %rd464;
	add.s32 	%r206, %r205, 512;
	mul.wide.u32 	%rd336, %r206, 8;
	add.s64 	%rd337, %rd1, %rd336;
	ld.global.u64 	%rd338, [%rd337];
	add.s64 	%rd339, %rd338, %rd335;
	add.s32 	%r207, %r205, 1024;
	mul.wide.u32 	%rd340, %r207, 8;
	add.s64 	%rd341, %rd1, %rd340;
	ld.global.u64 	%rd342, [%rd341];
	add.s64 	%rd343, %rd342, %rd339;
	add.s32 	%r208, %r205, 1536;
	mul.wide.u32 	%rd344, %r208, 8;
	add.s64 	%rd345, %rd1, %rd344;
	ld.global.u64 	%rd346, [%rd345];
	add.s64 	%rd464, %rd346, %rd343;
	add.s32 	%r332, %r332, 2048;
$L__BB4_14:
	setp.eq.s32 	%p31, %r26, 0;
	@%p31 bra 	$L__BB4_17;
	add.s32 	%r336, %r332, %r341;
	neg.s32 	%r335, %r26;
$L__BB4_16:
	.pragma "nounroll";
	mul.wide.u32 	%rd347, %r336, 8;
	add.s64 	%rd348, %rd1, %rd347;
	ld.global.u64 	%rd349, [%rd348];
	add.s64 	%rd464, %rd349, %rd464;
	add.s32 	%r336, %r336, 512;
	add.s32 	%r335, %r335, 1;
	setp.ne.s32 	%p32, %r335, 0;
	@%p32 bra 	$L__BB4_16;
$L__BB4_17:
	setp.lt.u32 	%p33, %r6, 512;
	@%p33 bra 	$L__BB4_22;
	// begin inline asm
	mov.u32 %r272, %laneid;
	// end inline asm
	mov.b64 	{%r274, %r279}, %rd464;
	mov.b32 	%r280, 1;
	mov.b32 	%r321, 31;
	mov.b32 	%r322, -1;
	// begin inline asm
	shfl.sync.down.b32 %r273, %r274, %r280, %r321, %r322;
	// end inline asm
	// begin inline asm
	shfl.sync.down.b32 %r278, %r279, %r280, %r321, %r322;
	// end inline asm
	mov.b64 	%rd408, {%r273, %r278};
	setp.gt.s32 	%p57, %r272, 30;
	selp.b64 	%rd409, 0, %rd408, %p57;
	add.s64 	%rd410, %rd409, %rd464;
	mov.b64 	{%r284, %r289}, %rd410;
	mov.b32 	%r290, 2;
	// begin inline asm
	shfl.sync.down.b32 %r283, %r284, %r290, %r321, %r322;
	// end inline asm
	// begin inline asm
	shfl.sync.down.b32 %r288, %r289, %r290, %r321, %r322;
	// end inline asm
	mov.b64 	%rd411, {%r283, %r288};
	setp.gt.s32 	%p58, %r272, 29;
	selp.b64 	%rd412, 0, %rd411, %p58;
	add.s64 	%rd413, %rd412, %rd410;
	mov.b64 	{%r294, %r299}, %rd413;
	mov.b32 	%r300, 4;
	// begin inline asm
	shfl.sync.down.b32 %r293, %r294, %r300, %r321, %r322;
	// end inline asm
	// begin inline asm
	shfl.sync.down.b32 %r298, %r299, %r300, %r321, %r322;
	// end inline asm
	mov.b64 	%rd414, {%r293, %r298};
	setp.gt.s32 	%p59, %r272, 27;
	selp.b64 	%rd415, 0, %rd414, %p59;
	add.s64 	%rd416, %rd415, %rd413;
	mov.b64 	{%r304, %r309}, %rd416;
	mov.b32 	%r310, 8;
	// begin inline asm
	shfl.sync.down.b32 %r303, %r304, %r310, %r321, %r322;
	// end inline asm
	// begin inline asm
	shfl.sync.down.b32 %r308, %r309, %r310, %r321, %r322;
	// end inline asm
	mov.b64 	%rd417, {%r303, %r308};
	setp.gt.s32 	%p60, %r272, 23;
	selp.b64 	%rd418, 0, %rd417, %p60;
	add.s64 	%rd419, %rd418, %rd416;
	mov.b64 	{%r314, %r319}, %rd419;
	mov.b32 	%r320, 16;
	// begin inline asm
	shfl.sync.down.b32 %r313, %r314, %r320, %r321, %r322;
	// end inline asm
	// begin inline asm
	shfl.sync.down.b32 %r318, %r319, %r320, %r321, %r322;
	// end inline asm
	mov.b64 	%rd420, {%r313, %r318};
	setp.gt.s32 	%p61, %r272, 15;
	selp.b64 	%rd421, 0, %rd420, %p61;
	add.s64 	%rd475, %rd421, %rd419;
	setp.ne.s32 	%p62, %r272, 0;
	@%p62 bra 	$L__BB4_20;
	shr.u32 	%r323, %r7, 2;
	and.b32  	%r324, %r323, 248;
	mov.u32 	%r325, _ZZN3cub18CUB_300001_SM_10006detail6reduce18DeviceReduceKernelINS2_10policy_hubIyjN4cuda3std3__44plusIyEEE10Policy1000EN6thrust24THRUST_300001_SM_1000_NS6detail15normal_iteratorINSD_10device_ptrIyEEEEjS9_yNS7_10__identityEEEvT0_PT3_T1_NS0_13GridEvenShareISN_EET2_T4_E12temp_storage;
	add.s32 	%r326, %r325, %r324;
	st.shared.u64 	[%r326+16], %rd475;
$L__BB4_20:
	bar.sync 	0;
	setp.ne.s32 	%p63, %r7, 0;
	@%p63 bra 	$L__BB4_48;
	ld.shared.u64 	%rd422, [_ZZN3cub18CUB_300001_SM_10006detail6reduce18DeviceReduceKernelINS2_10policy_hubIyjN4cuda3std3__44plusIyEEE10Policy1000EN6thrust24THRUST_300001_SM_1000_NS6detail15normal_iteratorINSD_10device_ptrIyEEEEjS9_yNS7_10__identityEEEvT0_PT3_T1_NS0_13GridEvenShareISN_EET2_T4_E12temp_storage+24];
	add.s64 	%rd423, %rd422, %rd475;
	ld.shared.u64 	%rd424, [_ZZN3cub18CUB_300001_SM_10006detail6reduce18DeviceReduceKernelINS2_10policy_hubIyjN4cuda3std3__44plusIyEEE10Policy1000EN6thrust24THRUST_300001_SM_1000_NS6detail15normal_iteratorINSD_10device_ptrIyEEEEjS9_yNS7_10__identityEEEvT0_PT3_T1_NS0_13GridEvenShareISN_EET2_T4_E12temp_storage+32];
	add.s64 	%rd425, %rd423, %rd424;
	ld.shared.u64 	%rd426, [_ZZN3cub18CUB_300001_SM_10006detail6reduce18DeviceReduceKernelINS2_10policy_hubIyjN4cuda3std3__44plusIyEEE10Policy1000EN6thrust24THRUST_300001_SM_1000_NS6detail15normal_iteratorINSD_10device_ptrIyEEEEjS9_yNS7_10__identityEEEvT0_PT3_T1_NS0_13GridEvenShareISN_EET2_T4_E12temp_storage+40];
	add.s64 	%rd427, %rd425, %rd426;
	ld.shared.u64 	%rd428, [_ZZN3cub18CUB_300001_SM_10006detail6reduce18DeviceReduceKernelINS2_10policy_hubIyjN4cuda3std3__44plusIyEEE10Policy1000EN6thrust24THRUST_300001_SM_1000_NS6detail15normal_iteratorINSD_10device_ptrIyEEEEjS9_yNS7_10__identityEEEvT0_PT3_T1_NS0_13GridEvenShareISN_EET2_T4_E12temp_storage+48];
	add.s64 	%rd429, %rd427, %rd428;
	ld.shared.u64 	%rd430, [_ZZN3cub18CUB_300001_SM_10006detail6reduce18DeviceReduceKernelINS2_10policy_hubIyjN4cuda3std3__44plusIyEEE10Policy1000EN6thrust24THRUST_300001_SM_1000_NS6detail15normal_iteratorINSD_10device_ptrIyEEEEjS9_yNS7_10__identityEEEvT0_PT3_T1_NS0_13GridEvenShareISN_EET2_T4_E12temp_storage+56];
	add.s64 	%rd431, %rd429, %rd430;
	ld.shared.u64 	%rd432, [_ZZN3cub18CUB_300001_SM_10006detail6reduce18DeviceReduceKernelINS2_10policy_hubIyjN4cuda3std3__44plusIyEEE10Policy1000EN6thrust24THRUST_300001_SM_1000_NS6detail15normal_iteratorINSD_10device_ptrIyEEEEjS9_yNS7_10__identityEEEvT0_PT3_T1_NS0_13GridEvenShareISN_EET2_T4_E12temp_storage+64];
	add.s64 	%rd433, %rd431, %rd432;
	ld.shared.u64 	%rd434, [_ZZN3cub18CUB_300001_SM_10006detail6reduce18DeviceReduceKernelINS2_10policy_hubIyjN4cuda3std3__44plusIyEEE10Policy1000EN6thrust24THRUST_300001_SM_1000_NS6detail15normal_iteratorINSD_10device_ptrIyEEEEjS9_yNS7_10__identityEEEvT0_PT3_T1_NS0_13GridEvenShareISN_EET2_T4_E12temp_storage+72];
	add.s64 	%rd435, %rd433, %rd434;
	ld.shared.u64 	%rd436, [_ZZN3cub18CUB_300001_SM_10006detail6reduce18DeviceReduceKernelINS2_10policy_hubIyjN4cuda3std3__44plusIyEEE10Policy1000EN6thrust24THRUST_300001_SM_1000_NS6detail15normal_iteratorINSD_10device_ptrIyEEEEjS9_yNS7_10__identityEEEvT0_PT3_T1_NS0_13GridEvenShareISN_EET2_T4_E12temp_storage+80];
	add.s64 	%rd437, %rd435, %rd436;
	ld.shared.u64 	%rd438, [_ZZN3cub18CUB_300001_SM_10006detail6reduce18DeviceReduceKernelINS2_10policy_hubIyjN4cuda3std3__44plusIyEEE10Policy1000EN6thrust24THRUST_300001_SM_1000_NS6detail15normal_iteratorINSD_10device_ptrIyEEEEjS9_yNS7_10__identityEEEvT0_PT3_T1_NS0_13GridEvenShareISN_EET2_T4_E12temp_storage+88];
	add.s64 	%rd439, %rd437, %rd438;
	ld.shared.u64 	%rd440, [_ZZN3cub18CUB_300001_SM_10006detail6reduce18DeviceReduceKernelINS2_10policy_hubIyjN4cuda3std3__44plusIyEEE10Policy1000EN6thrust24THRUST_300001_SM_1000_NS6detail15normal_iteratorINSD_10device_ptrIyEEEEjS9_yNS7_10__identityEEEvT0_PT3_T1_NS0_13GridEvenShareISN_EET2_T4_E12temp_storage+96];
	add.s64 	%rd441, %rd439, %rd440;
	ld.shared.u64 	%rd442, [_ZZN3cub18CUB_300001_SM_10006detail6reduce18DeviceReduceKernelINS2_10policy_hubIyjN4cuda3std3__44plusIyEEE10Policy1000EN6thrust24THRUST_300001_SM_1000_NS6detail15normal_iteratorINSD_10device_ptrIyEEEEjS9_yNS7_10__identityEEEvT0_PT3_T1_NS0_13GridEvenShareISN_EET2_T4_E12temp_storage+104];
	add.s64 	%rd443, %rd441, %rd442;
	ld.shared.u64 	%rd444, [_ZZN3cub18CUB_300001_SM_10006detail6reduce18DeviceReduceKernelINS2_10policy_hubIyjN4cuda3std3__44plusIyEEE10Policy1000EN6thrust24THRUST_300001_SM_1000_NS6detail15normal_iteratorINSD_10device_ptrIyEEEEjS9_yNS7_10__identityEEEvT0_PT3_T1_NS0_13GridEvenShareISN_EET2_T4_E12temp_storage+112];
	add.s64 	%rd445, %rd443, %rd444;
	ld.shared.u64 	%rd446, [_ZZN3cub18CUB_300001_SM_10006detail6reduce18DeviceReduceKernelINS2_10policy_hubIyjN4cuda3std3__44plusIyEEE10Policy1000EN6thrust24THRUST_300001_SM_1000_NS6detail15normal_iteratorINSD_10device_ptrIyEEEEjS9_yNS7_10__identityEEEvT0_PT3_T1_NS0_13GridEvenShareISN_EET2_T4_E12temp_storage+120];
	add.s64 	%rd447, %rd445, %rd446;
	ld.shared.u64 	%rd448, [_ZZN3cub18CUB_300001_SM_10006detail6reduce18DeviceReduceKernelINS2_10policy_hubIyjN4cuda3std3__44plusIyEEE10Policy1000EN6thrust24THRUST_300001_SM_1000_NS6detail15normal_iteratorINSD_10device_ptrIyEEEEjS9_yNS7_10__identityEEEvT0_PT3_T1_NS0_13GridEvenShareISN_EET2_T4_E12temp_storage+128];
	add.s64 	%rd449, %rd447, %rd448;
	ld.shared.u64 	%rd450, [_ZZN3cub18CUB_300001_SM_10006detail6reduce18DeviceReduceKernelINS2_10policy_hubIyjN4cuda3std3__44plusIyEEE10Policy1000EN6thrust24THRUST_300001_SM_1000_NS6detail15normal_iteratorINSD_10device_ptrIyEEEEjS9_yNS7_10__identityEEEvT0_PT3_T1_NS0_13GridEvenShareISN_EET2_T4_E12temp_storage+136];
	add.s64 	%rd475, %rd449, %rd450;
	bra.uni 	$L__BB4_48;
$L__BB4_22:
	// begin inline asm
	mov.u32 %r209, %laneid;
	// end inline asm
	and.b32  	%r260, %r7, 992;
	add.s32 	%r261, %r260, 32;
	setp.gt.u32 	%p34, %r261, %r6;
	not.b32 	%r262, %r260;
	add.s32 	%r263, %r6, %r262;
	selp.b32 	%r258, %r263, 31, %p34;
	mov.b64 	{%r211, %r216}, %rd464;
	mov.b32 	%r217, 1;
	mov.b32 	%r259, -1;
	// begin inline asm
	shfl.sync.down.b32 %r210, %r211, %r217, %r258, %r259;
	// end inline asm
	// begin inline asm
	shfl.sync.down.b32 %r215, %r216, %r217, %r258, %r259;
	// end inline asm
	mov.b64 	%rd350, {%r210, %r215};
	setp.lt.s32 	%p35, %r209, %r258;
	selp.b64 	%rd351, %rd350, 0, %p35;
	add.s64 	%rd352, %rd351, %rd464;
	mov.b64 	{%r221, %r226}, %rd352;
	mov.b32 	%r227, 2;
	// begin inline asm
	shfl.sync.down.b32 %r220, %r221, %r227, %r258, %r259;
	// end inline asm
	// begin inline asm
	shfl.sync.down.b32 %r225, %r226, %r227, %r258, %r259;
	// end inline asm
	mov.b64 	%rd353, {%r220, %r225};
	add.s32 	%r264, %r209, 2;
	setp.gt.s32 	%p36, %r264, %r258;
	selp.b64 	%rd354, 0, %rd353, %p36;
	add.s64 	%rd355, %rd354, %rd352;
	mov.b64 	{%r231, %r236}, %rd355;
	mov.b32 	%r237, 4;
	// begin inline asm
	shfl.sync.down.b32 %r230, %r231, %r237, %r258, %r259;
	// end inline asm
	// begin inline asm
	shfl.sync.down.b32 %r235, %r236, %r237, %r258, %r259;
	// end inline asm
	mov.b64 	%rd356, {%r230, %r235};
	add.s32 	%r265, %r209, 4;
	setp.gt.s32 	%p37, %r265, %r258;
	selp.b64 	%rd357, 0, %rd356, %p37;
	add.s64 	%rd358, %rd357, %rd355;
	mov.b64 	{%r241, %r246}, %rd358;
	mov.b32 	%r247, 8;
	// begin inline asm
	shfl.sync.down.b32 %r240, %r241, %r247, %r258, %r259;
	// end inline asm
	// begin inline asm
	shfl.sync.down.b32 %r245, %r246, %r247, %r258, %r259;
	// end inline asm
	mov.b64 	%rd359, {%r240, %r245};
	add.s32 	%r266, %r209, 8;
	setp.gt.s32 	%p38, %r266, %r258;
	selp.b64 	%rd360, 0, %rd359, %p38;
	add.s64 	%rd361, %rd360, %rd358;
	mov.b64 	{%r251, %r256}, %rd361;
	mov.b32 	%r257, 16;
	// begin inline asm
	shfl.sync.down.b32 %r250, %r251, %r257, %r258, %r259;
	// end inline asm
	// begin inline asm
	shfl.sync.down.b32 %r255, %r256, %r257, %r258, %r259;
	// end inline asm
	mov.b64 	%rd362, {%r250, %r255};
	add.s32 	%r267, %r209, 16;
	setp.gt.s32 	%p39, %r267, %r258;
	selp.b64 	%rd363, 0, %rd362, %p39;
	add.s64 	%rd475, %rd363, %rd361;
	setp.ne.s32 	%p40, %r209, 0;
	@%p40 bra 	$L__BB4_24;
	shr.u32 	%r268, %r7, 2;
	and.b32  	%r269, %r268, 248;
	mov.u32 	%r270, _ZZN3cub18CUB_300001_SM_10006detail6reduce18DeviceReduceKernelINS2_10policy_hubIyjN4cuda3std3__44plusIyEEE10Policy1000EN6thrust24THRUST_300001_SM_1000_NS6detail15normal_iteratorINSD_10device_ptrIyEEEEjS9_yNS7_10__identityEEEvT0_PT3_T1_NS0_13GridEvenShareISN_EET2_T4_E12temp_storage;
	add.s32 	%r271, %r270, %r269;
	st.shared.u64 	[%r271+16], %rd475;
$L__BB4_24:
	bar.sync 	0;
	setp.ne.s32 	%p41, %r7, 0;
	@%p41 bra 	$L__BB4_48;
	setp.gt.u32 	%p42, %r6, 32;
	ld.shared.u64 	%rd364, [_ZZN3cub18CUB_300001_SM_10006detail6reduce18DeviceReduceKernelINS2_10policy_hubIyjN4cuda3std3__44plusIyEEE10Policy1000EN6thrust24THRUST_300001_SM_1000_NS6detail15normal_iteratorINSD_10device_ptrIyEEEEjS9_yNS7_10__identityEEEvT0_PT3_T1_NS0_13GridEvenShareISN_EET2_T4_E12temp_storage+24];
	selp.b64 	%rd365, %rd364, 0, %p42;
	add.s64 	%rd366, %rd365, %rd475;
	setp.gt.u32 	%p43, %r6, 64;
	ld.shared.u64 	%rd367, [_ZZN3cub18CUB_300001_SM_10006detail6reduce18DeviceReduceKernelINS2_10policy_hubIyjN4cuda3std3__44plusIyEEE10Policy1000EN6thrust24THRUST_300001_SM_1000_NS6detail15normal_iteratorINSD_10device_ptrIyEEEEjS9_yNS7_10__identityEEEvT0_PT3_T1_NS0_13GridEvenShareISN_EET2_T4_E12temp_storage+32];
	selp.b64 	%rd368, %rd367, 0, %p43;
	add.s64 	%rd369, %rd366, %rd368;
	setp.gt.u32 	%p44, %r6, 96;
	ld.shared.u64 	%rd370, [_ZZN3cub18CUB_300001_SM_10006detail6reduce18DeviceReduceKernelINS2_10policy_hubIyjN4cuda3std3__44plusIyEEE10Policy1000EN6thrust24THRUST_300001_SM_1000_NS6detail15normal_iteratorINSD_10device_ptrIyEEEEjS9_yNS7_10__identityEEEvT0_PT3_T1_NS0_13GridEvenShareISN_EET2_T4_E12temp_storage+40];
	selp.b64 	%rd371, %rd370, 0, %p44;
	add.s64 	%rd372, %rd369, %rd371;
	setp.gt.u32 	%p45, %r6, 128;
	ld.shared.u64 	%rd373, [_ZZN3cub18CUB_300001_SM_10006detail6reduce18DeviceReduceKernelINS2_10policy_hubIyjN4cuda3std3__44plusIyEEE10Policy1000EN6thrust24THRUST_300001_SM_1000_NS6detail15normal_iteratorINSD_10device_ptrIyEEEEjS9_yNS7_10__identityEEEvT0_PT3_T1_NS0_13GridEvenShareISN_EET2_T4_E12temp_storage+48];
	selp.b64 	%rd374, %rd373, 0, %p45;
	add.s64 	%rd375, %rd372, %rd374;
	setp.gt.u32 	%p46, %r6, 160;
	ld.shared.u64 	%rd376, [_ZZN3cub18CUB_300001_SM_10006detail6reduce18DeviceReduceKernelINS2_10policy_hubIyjN4cuda3std3__44plusIyEEE10Policy1000EN6thrust24THRUST_300001_SM_1000_NS6detail15normal_iteratorINSD_10device_ptrIyEEEEjS9_yNS7_10__identityEEEvT0_PT3_T1_NS0_13GridEvenShareISN_EET2_T4_E12temp_storage+56];
	selp.b64 	%rd377, %rd376, 0, %p46;
	add.s64 	%rd378, %rd375, %rd377;
	setp.gt.u32 	%p47, %r6, 192;
	ld.shared.u64 	%rd379, [_ZZN3cub18CUB_300001_SM_10006detail6reduce18DeviceReduceKernelINS2_10policy_hubIyjN4cuda3std3__44plusIyEEE10Policy1000EN6thrust24THRUST_300001_SM_1000_NS6detail15normal_iteratorINSD_10device_ptrIyEEEEjS9_yNS7_10__identityEEEvT0_PT3_T1_NS0_13GridEvenShareISN_EET2_T4_E12temp_storage+64];
	selp.b64 	%rd380, %rd379, 0, %p47;
	add.s64 	%rd381, %rd378, %rd380;
	setp.gt.u32 	%p48, %r6, 224;
	ld.shared.u64 	%rd382, [_ZZN3cub18CUB_300001_SM_10006detail6reduce18DeviceReduceKernelINS2_10policy_hubIyjN4cuda3std3__44plusIyEEE10Policy1000EN6thrust24THRUST_300001_SM_1000_NS6detail15normal_iteratorINSD_10device_ptrIyEEEEjS9_yNS7_10__identityEEEvT0_PT3_T1_NS0_13GridEvenShareISN_EET2_T4_E12temp_storage+72];
	selp.b64 	%rd383, %rd382, 0, %p48;
	add.s64 	%rd384, %rd381, %rd383;
	setp.gt.u32 	%p49, %r6, 256;
	ld.shared.u64 	%rd385, [_ZZN3cub18CUB_300001_SM_10006detail6reduce18DeviceReduceKernelINS2_10policy_hubIyjN4cuda3std3__44plusIyEEE10Policy1000EN6thrust24THRUST_300001_SM_1000_NS6detail15normal_iteratorINSD_10device_ptrIyEEEEjS9_yNS7_10__identityEEEvT0_PT3_T1_NS0_13GridEvenShareISN_EET2_T4_E12temp_storage+80];
	selp.b64 	%rd386, %rd385, 0, %p49;
	add.s64 	%rd387, %rd384, %rd386;
	setp.gt.u32 	%p50, %r6, 288;
	ld.shared.u64 	%rd388, [_ZZN3cub18CUB_300001_SM_10006detail6reduce18DeviceReduceKernelINS2_10policy_hubIyjN4cuda3std3__44plusIyEEE10Policy1000EN6thrust24THRUST_300001_SM_1000_NS6detail15normal_iteratorINSD_10device_ptrIyEEEEjS9_yNS7_10__identityEEEvT0_PT3_T1_NS0_13GridEvenShareISN_EET2_T4_E12temp_storage+88];
	selp.b64 	%rd389, %rd388, 0, %p50;
	add.s64 	%rd390, %rd387, %rd389;
	setp.gt.u32 	%p51, %r6, 320;
	ld.shared.u64 	%rd391, [_ZZN3cub18CUB_300001_SM_10006detail6reduce18DeviceReduceKernelINS2_10policy_hubIyjN4cuda3std3__44plusIyEEE10Policy1000EN6thrust24THRUST_300001_SM_1000_NS6detail15normal_iteratorINSD_10device_ptrIyEEEEjS9_yNS7_10__identityEEEvT0_PT3_T1_NS0_13GridEvenShareISN_EET2_T4_E12temp_storage+96];
	selp.b64 	%rd392, %rd391, 0, %p51;
	add.s64 	%rd393, %rd390, %rd392;
	setp.gt.u32 	%p52, %r6, 352;
	ld.shared.u64 	%rd394, [_ZZN3cub18CUB_300001_SM_10006detail6reduce18DeviceReduceKernelINS2_10policy_hubIyjN4cuda3std3__44plusIyEEE10Policy1000EN6thrust24THRUST_300001_SM_1000_NS6detail15normal_iteratorINSD_10device_ptrIyEEEEjS9_yNS7_10__identityEEEvT0_PT3_T1_NS0_13GridEvenShareISN_EET2_T4_E12temp_storage+104];
	selp.b64 	%rd395, %rd394, 0, %p52;
	add.s64 	%rd396, %rd393, %rd395;
	setp.gt.u32 	%p53, %r6, 384;
	ld.shared.u64 	%rd397, [_ZZN3cub18CUB_300001_SM_10006detail6reduce18DeviceReduceKernelINS2_10policy_hubIyjN4cuda3std3__44plusIyEEE10Policy1000EN6thrust24THRUST_300001_SM_1000_NS6detail15normal_iteratorINSD_10device_ptrIyEEEEjS9_yNS7_10__identityEEEvT0_PT3_T1_NS0_13GridEvenShareISN_EET2_T4_E12temp_storage+112];
	selp.b64 	%rd398, %rd397, 0, %p53;
	add.s64 	%rd399, %rd396, %rd398;
	setp.gt.u32 	%p54, %r6, 416;
	ld.shared.u64 	%rd400, [_ZZN3cub18CUB_300001_SM_10006detail6reduce18DeviceReduceKernelINS2_10policy_hubIyjN4cuda3std3__44plusIyEEE10Policy1000EN6thrust24THRUST_300001_SM_1000_NS6detail15normal_iteratorINSD_10device_ptrIyEEEEjS9_yNS7_10__identityEEEvT0_PT3_T1_NS0_13GridEvenShareISN_EET2_T4_E12temp_storage+120];
	selp.b64 	%rd401, %rd400, 0, %p54;
	add.s64 	%rd402, %rd399, %rd401;
	setp.gt.u32 	%p55, %r6, 448;
	ld.shared.u64 	%rd403, [_ZZN3cub18CUB_300001_SM_10006detail6reduce18DeviceReduceKernelINS2_10policy_hubIyjN4cuda3std3__44plusIyEEE10Policy1000EN6thrust24THRUST_300001_SM_1000_NS6detail15normal_iteratorINSD_10device_ptrIyEEEEjS9_yNS7_10__identityEEEvT0_PT3_T1_NS0_13GridEvenShareISN_EET2_T4_E12temp_storage+128];
	selp.b64 	%rd404, %rd403, 0, %p55;
	add.s64 	%rd405, %rd402, %rd404;
	setp.gt.u32 	%p56, %r6, 480;
	ld.shared.u64 	%rd406, [_ZZN3cub18CUB_300001_SM_10006detail6reduce18DeviceReduceKernelINS2_10policy_hubIyjN4cuda3std3__44plusIyEEE10Policy1000EN6thrust24THRUST_300001_SM_1000_NS6detail15normal_iteratorINSD_10device_ptrIyEEEEjS9_yNS7_10__identityEEEvT0_PT3_T1_NS0_13GridEvenShareISN_EET2_T4_E12temp_storage+136];
	selp.b64 	%rd407, %rd406, 0, %p56;
	add.s64 	%rd475, %rd405, %rd407;
	bra.uni 	$L__BB4_48;
$L__BB4_26:
	mov.u32 	%r35, %tid.x;
	add.s32 	%r72, %r341, %r35;
	mul.wide.u32 	%rd42, %r72, 8;
	add.s64 	%rd43, %rd1, %rd42;
	ld.global.u64 	%rd44, [%rd43];
	ld.global.u64 	%rd45, [%rd43+4096];
	ld.global.u64 	%rd46, [%rd43+8192];
	ld.global.u64 	%rd47, [%rd43+12288];
	ld.global.u64 	%rd48, [%rd43+16384];
	ld.global.u64 	%rd49, [%rd43+20480];
	ld.global.u64 	%rd50, [%rd43+24576];
	add.s64 	%rd51, %rd45, %rd44;
	add.s64 	%rd52, %rd46, %rd51;
	add.s64 	%rd53, %rd47, %rd52;
	add.s64 	%rd54, %rd48, %rd53;
	add.s64 	%rd55, %rd49, %rd54;
	add.s64 	%rd474, %rd50, %rd55;
	setp.lt.u32 	%p2, %r6, %r4;
	@%p2 bra 	$L__BB4_44;
	add.s32 	%r36, %r4, %r341;
	not.b32 	%r74, %r35;
	add.s32 	%r75, %r74, %r1;
	sub.s32 	%r76, %r75, %r4;
	sub.s32 	%r338, %r76, %r341;
	add.s32 	%r77, %r36, %r35;
	add.s32 	%r337, %r77, 4096;
	mov.b32 	%r340, 0;
	cvt.u64.u32 	%rd57, %r35;
	mov.u32 	%r339, %r36;
$L__BB4_28:
	add.s32 	%r341, %r341, %r4;
	add.s32 	%r78, %r1, -3584;
	setp.gt.u32 	%p3, %r341, %r78;
	@%p3 bra 	$L__BB4_30;
	cvt.u64.u32 	%rd56, %r341;
	add.s64 	%rd58, %rd57, %rd56;
	shl.b64 	%rd59, %rd58, 3;
	add.s64 	%rd60, %rd1, %rd59;
	ld.global.u64 	%rd61, [%rd60];
	ld.global.u64 	%rd62, [%rd60+4096];
	ld.global.u64 	%rd63, [%rd60+8192];
	ld.global.u64 	%rd64, [%rd60+12288];
	ld.global.u64 	%rd65, [%rd60+16384];
	ld.global.u64 	%rd66, [%rd60+20480];
	ld.global.u64 	%rd67, [%rd60+24576];
	add.s64 	%rd68, %rd61, %rd474;
	add.s64 	%rd69, %rd62, %rd68;
	add.s64 	%rd70, %rd63, %rd69;
	add.s64 	%rd71, %rd64, %rd70;
	add.s64 	%rd72, %rd65, %rd71;
	add.s64 	%rd73, %rd66, %rd72;
	add.s64 	%rd474, %rd67, %rd73;
	sub.s32 	%r79, %r1, %r341;
	setp.lt.u32 	%p4, %r79, %r4;
	add.s32 	%r340, %r340, 1;
	add.s32 	%r339, %r339, %r4;
	sub.s32 	%r338, %r338, %r4;
	add.s32 	%r337, %r337, %r4;
	@%p4 bra 	$L__BB4_44;
	bra.uni 	$L__BB4_28;
$L__BB4_30:
	setp.le.u32 	%p5, %r1, %r341;
	sub.s32 	%r80, %r1, %r341;
	setp.ge.s32 	%p6, %r35, %r80;
	or.pred  	%p7, %p5, %p6;
	@%p7 bra 	$L__BB4_44;
	not.b32 	%r82, %r35;
	add.s32 	%r83, %r1, %r82;
	sub.s32 	%r84, %r83, %r36;
	mul.lo.s32 	%r85, %r2, %r340;
	mad.lo.s32 	%r86, %r85, -3584, %r84;
	shr.u32 	%r87, %r86, 9;
	add.s32 	%r49, %r87, 1;
	and.b32  	%r50, %r49, 15;
	setp.lt.u32 	%p8, %r86, 7680;
	mov.u32 	%r346, %r35;
	@%p8 bra 	$L__BB4_35;
	or.b32  	%r344, %r35, 4096;
	shr.u32 	%r88, %r338, 9;
	add.s32 	%r89, %r88, 1;
	and.b32  	%r90, %r89, 16777200;
	neg.s32 	%r342, %r90;
$L__BB4_33:
	.pragma "nounroll";
	add.s32 	%r91, %r337, -4096;
	mul.wide.u32 	%rd75, %r91, 8;
	add.s64 	%rd76, %rd1, %rd75;
	ld.global.u64 	%rd77, [%rd76];
	add.s64 	%rd78, %rd77, %rd474;
	add.s32 	%r92, %r337, -3584;
	mul.wide.u32 	%rd79, %r92, 8;
	add.s64 	%rd80, %rd1, %rd79;
	ld.global.u64 	%rd81, [%rd80];
	add.s64 	%rd82, %rd81, %rd78;
	add.s32 	%r93, %r337, -3072;
	mul.wide.u32 	%rd83, %r93, 8;
	add.s64 	%rd84, %rd1, %rd83;
	ld.global.u64 	%rd85, [%rd84];
	add.s64 	%rd86, %rd85, %rd82;
	add.s32 	%r94, %r337, -2560;
	mul.wide.u32 	%rd87, %r94, 8;
	add.s64 	%rd88, %rd1, %rd87;
	ld.global.u64 	%rd89, [%rd88];
	add.s64 	%rd90, %rd89, %rd86;
	add.s32 	%r95, %r337, -2048;
	mul.wide.u32 	%rd91, %r95, 8;
	add.s64 	%rd92, %rd1, %rd91;
	ld.global.u64 	%rd93, [%rd92];
	add.s64 	%rd94, %rd93, %rd90;
	add.s32 	%r96, %r337, -1536;
	mul.wide.u32 	%rd95, %r96, 8;
	add.s64 	%rd96, %rd1, %rd95;
	ld.global.u64 	%rd97, [%rd96];
	add.s64 	%rd98, %rd97, %rd94;
	add.s32 	%r97, %r337, -1024;
	mul.wide.u32 	%rd99, %r97, 8;
	add.s64 	%rd100, %rd1, %rd99;
	ld.global.u64 	%rd101, [%rd100];
	add.s64 	%rd102, %rd101, %rd98;
	add.s32 	%r98, %r337, 3584;
	add.s32 	%r99, %r337, -512;
	mul.wide.u32 	%rd103, %r99, 8;
	add.s64 	%rd104, %rd1, %rd103;
	ld.global.u64 	%rd105, [%rd104];
	add.s64 	%rd106, %rd105, %rd102;
	mul.wide.u32 	%rd107, %r337, 8;
	add.s64 	%rd108, %rd1, %rd107;
	ld.global.u64 	%rd109, [%rd108];
	add.s64 	%rd110, %rd109, %rd106;
	add.s32 	%r100, %r337, 512;
	mul.wide.u32 	%rd111, %r100, 8;
	add.s64 	%rd112, %rd1, %rd111;
	ld.global.u64 	%rd113, [%rd112];
	add.s64 	%rd114, %rd113, %rd110;
	add.s32 	%r101, %r337, 1024;
	mul.wide.u32 	%rd115, %r101, 8;
	add.s64 	%rd116, %rd1, %rd115;
	ld.global.u64 	%rd117, [%rd116];
	add.s64 	%rd118, %rd117, %rd114;
	add.s32 	%r102, %r337, 1536;
	mul.wide.u32 	%rd119, %r102, 8;
	add.s64 	%rd120, %rd1, %rd119;
	ld.global.u64 	%rd121, [%rd120];
	add.s64 	%rd122, %rd121, %rd118;
	add.s32 	%r103, %r337, 2048;
	mul.wide.u32 	%rd123, %r103, 8;
	add.s64 	%rd124, %rd1, %rd123;
	ld.global.u64 	%rd125, [%rd124];
	add.s64 	%rd126, %rd125, %rd122;
	add.s32 	%r104, %r337, 2560;
	mul.wide.u32 	%rd127, %r104, 8;
	add.s64 	%rd128, %rd1, %rd127;
	ld.global.u64 	%rd129, [%rd128];
	add.s64 	%rd130, %rd129, %rd126;
	add.s32 	%r105, %r337, 3072;
	mul.wide.u32 	%rd131, %r105, 8;
	add.s64 	%rd132, %rd1, %rd131;
	ld.global.u64 	%rd133, [%rd132];
	add.s64 	%rd134, %rd133, %rd130;
	mul.wide.u32 	%rd135, %r98, 8;
	add.s64 	%rd136, %rd1, %rd135;
	ld.global.u64 	%rd137, [%rd136];
	add.s64 	%rd474, %rd137, %rd134;
	add.s32 	%r344, %r344, 8192;
	add.s32 	%r337, %r337, 8192;
	add.s32 	%r342, %r342, 16;
	setp.ne.s32 	%p9, %r342, 0;
	@%p9 bra 	$L__BB4_33;
	add.s32 	%r346, %r344, -4096;
$L__BB4_35:
	setp.eq.s32 	%p10, %r50, 0;
	@%p10 bra 	$L__BB4_44;
	and.b32  	%r61, %r49, 7;
	setp.lt.u32 	%p11, %r50, 8;
	@%p11 bra 	$L__BB4_38;
	add.s32 	%r106, %r346, %r341;
	mul.wide.u32 	%rd139, %r106, 8;
	add.s64 	%rd140, %rd1, %rd139;
	ld.global.u64 	%rd141, [%rd140];
	add.s64 	%rd142, %rd141, %rd474;
	add.s32 	%r107, %r106, 512;
	mul.wide.u32 	%rd143, %r107, 8;
	add.s64 	%rd144, %rd1, %rd143;
	ld.global.u64 	%rd145, [%rd144];
	add.s64 	%rd146, %rd145, %rd142;
	add.s32 	%r108, %r106, 1024;
	mul.wide.u32 	%rd147, %r108, 8;
	add.s64 	%rd148, %rd1, %rd147;
	ld.global.u64 	%rd149, [%rd148];
	add.s64 	%rd150, %rd149, %rd146;
	add.s32 	%r109, %r106, 1536;
	mul.wide.u32 	%rd151, %r109, 8;
	add.s64 	%rd152, %rd1, %rd151;
	ld.global.u64 	%rd153, [%rd152];
	add.s64 	%rd154, %rd153, %rd150;
	add.s32 	%r110, %r106, 2048;
	mul.wide.u32 	%rd155, %r110, 8;
	add.s64 	%rd156, %rd1, %rd155;
	ld.global.u64 	%rd157, [%rd156];
	add.s64 	%rd158, %rd157, %rd154;
	add.s32 	%r111, %r106, 2560;
	mul.wide.u32 	%rd159, %r111, 8;
	add.s64 	%rd160, %rd1, %rd159;
	ld.global.u64 	%rd161, [%rd160];
	add.s64 	%rd162, %rd161, %rd158;
	add.s32 	%r112, %r106, 3072;
	mul.wide.u32 	%rd163, %r112, 8;
	add.s64 	%rd164, %rd1, %rd163;
	ld.global.u64 	%rd165, [%rd164];
	add.s64 	%rd166, %rd165, %rd162;
	add.s32 	%r113, %r106, 3584;
	mul.wide.u32 	%rd167, %r113, 8;
	add.s64 	%rd168, %rd1, %rd167;
	ld.global.u64 	%rd169, [%rd168];
	add.s64 	%rd474, %rd169, %rd166;
	add.s32 	%r346, %r346, 4096;
$L__BB4_38:
	setp.eq.s32 	%p12, %r61, 0;
	@%p12 bra 	$L__BB4_44;
	setp.lt.u32 	%p13, %r61, 4;
	@%p13 bra 	$L__BB4_41;
	add.s32 	%r114, %r346, %r341;
	mul.wide.u32 	%rd171, %r114, 8;
	add.s64 	%rd172, %rd1, %rd171;
	ld.global.u64 	%rd173, [%rd172];
	add.s64 	%rd174, %rd173, %rd474;
	add.s32 	%r115, %r114, 512;
	mul.wide.u32 	%rd175, %r115, 8;
	add.s64 	%rd176, %rd1, %rd175;
	ld.global.u64 	%rd177, [%rd176];
	add.s64 	%rd178, %rd177, %rd174;
	add.s32 	%r116, %r114, 1024;
	mul.wide.u32 	%rd179, %r116, 8;
	add.s64 	%rd180, %rd1, %rd179;
	ld.global.u64 	%rd181, [%rd180];
	add.s64 	%rd182, %rd181, %rd178;
	add.s32 	%r117, %r114, 1536;
	mul.wide.u32 	%rd183, %r117, 8;
	add.s64 	%rd184, %rd1, %rd183;
	ld.global.u64 	%rd185, [%rd184];
	add.s64 	%rd474, %rd185, %rd182;
	add.s32 	%r346, %r346, 2048;
$L__BB4_41:
	and.b32  	%r118, %r49, 3;
	setp.eq.s32 	%p14, %r118, 0;
	@%p14 bra 	$L__BB4_44;
	add.s32 	%r349, %r346, %r339;
	cvt.u16.u32 	%rs1, %r338;
	shr.u16 	%rs2, %rs1, 9;
	add.s16 	%rs3, %rs2, 1;
	cvt.u32.u16 	%r119, %rs3;
	and.b32  	%r120, %r119, 3;
	neg.s32 	%r348, %r120;
$L__BB4_43:
	.pragma "nounroll";
	mul.wide.u32 	%rd186, %r349, 8;
	add.s64 	%rd187, %rd1, %rd186;
	ld.global.u64 	%rd188, [%rd187];
	add.s64 	%rd474, %rd188, %rd474;
	add.s32 	%r349, %r349, 512;
	add.s32 	%r348, %r348, 1;
	setp.ne.s32 	%p15, %r348, 0;
	@%p15 bra 	$L__BB4_43;
$L__BB4_44:
	// begin inline asm
	mov.u32 %r121, %laneid;
	// end inline asm
	mov.b64 	{%r123, %r128}, %rd474;
	mov.b32 	%r129, 1;
	mov.b32 	%r170, 31;
	mov.b32 	%r171, -1;
	// begin inline asm
	shfl.sync.down.b32 %r122, %r123, %r129, %r170, %r171;
	// end inline asm
	// begin inline asm
	shfl.sync.down.b32 %r127, %r128, %r129, %r170, %r171;
	// end inline asm
	mov.b64 	%rd189, {%r122, %r127};
	setp.gt.s32 	%p16, %r121, 30;
	selp.b64 	%rd190, 0, %rd189, %p16;
	add.s64 	%rd191, %rd190, %rd474;
	mov.b64 	{%r133, %r138}, %rd191;
	mov.b32 	%r139, 2;
	// begin inline asm
	shfl.sync.down.b32 %r132, %r133, %r139, %r170, %r171;
	// end inline asm
	// begin inline asm
	shfl.sync.down.b32 %r137, %r138, %r139, %r170, %r171;
	// end inline asm
	mov.b64 	%rd192, {%r132, %r137};
	setp.gt.s32 	%p17, %r121, 29;
	selp.b64 	%rd193, 0, %rd192, %p17;
	add.s64 	%rd194, %rd193, %rd191;
	mov.b64 	{%r143, %r148}, %rd194;
	mov.b32 	%r149, 4;
	// begin inline asm
	shfl.sync.down.b32 %r142, %r143, %r149, %r170, %r171;
	// end inline asm
	// begin inline asm
	shfl.sync.down.b32 %r147, %r148, %r149, %r170, %r171;
	// end inline asm
	mov.b64 	%rd195, {%r142, %r147};
	setp.gt.s32 	%p18, %r121, 27;
	selp.b64 	%rd196, 0, %rd195, %p18;
	add.s64 	%rd197, %rd196, %rd194;
	mov.b64 	{%r153, %r158}, %rd197;
	mov.b32 	%r159, 8;
	// begin inline asm
	shfl.sync.down.b32 %r152, %r153, %r159, %r170, %r171;
	// end inline asm
	// begin inline asm
	shfl.sync.down.b32 %r157, %r158, %r159, %r170, %r171;
	// end inline asm
	mov.b64 	%rd198, {%r152, %r157};
	setp.gt.s32 	%p19, %r121, 23;
	selp.b64 	%rd199, 0, %rd198, %p19;
	add.s64 	%rd200, %rd199, %rd197;
	mov.b64 	{%r163, %r168}, %rd200;
	mov.b32 	%r169, 16;
	// begin inline asm
	shfl.sync.down.b32 %r162, %r163, %r169, %r170, %r171;
	// end inline asm
	// begin inline asm
	shfl.sync.down.b32 %r167, %r168, %r169, %r170, %r171;
	// end inline asm
	mov.b64 	%rd201, {%r162, %r167};
	setp.gt.s32 	%p20, %r121, 15;
	selp.b64 	%rd202, 0, %rd201, %p20;
	add.s64 	%rd475, %rd202, %rd200;
	setp.ne.s32 	%p21, %r121, 0;
	@%p21 bra 	$L__BB4_46;
	shr.u32 	%r172, %r35, 2;
	and.b32  	%r173, %r172, 248;
	mov.u32 	%r174, _ZZN3cub18CUB_300001_SM_10006detail6reduce18DeviceReduceKernelINS2_10policy_hubIyjN4cuda3std3__44plusIyEEE10Policy1000EN6thrust24THRUST_300001_SM_1000_NS6detail15normal_iteratorINSD_10device_ptrIyEEEEjS9_yNS7_10__identityEEEvT0_PT3_T1_NS0_13GridEvenShareISN_EET2_T4_E12temp_storage;
	add.s32 	%r175, %r174, %r173;
	st.shared.u64 	[%r175+16], %rd475;
$L__BB4_46:
	bar.sync 	0;
	setp.ne.s32 	%p22, %r35, 0;
	@%p22 bra 	$L__BB4_48;
	ld.shared.u64 	%rd203, [_ZZN3cub18CUB_300001_SM_10006detail6reduce18DeviceReduceKernelINS2_10policy_hubIyjN4cuda3std3__44plusIyEEE10Policy1000EN6thrust24THRUST_300001_SM_1000_NS6detail15normal_iteratorINSD_10device_ptrIyEEEEjS9_yNS7_10__identityEEEvT0_PT3_T1_NS0_13GridEvenShareISN_EET2_T4_E12temp_storage+24];
	add.s64 	%rd204, %rd203, %rd475;
	ld.shared.u64 	%rd205, [_ZZN3cub18CUB_300001_SM_10006detail6reduce18DeviceReduceKernelINS2_10policy_hubIyjN4cuda3std3__44plusIyEEE10Policy1000EN6thrust24THRUST_300001_SM_1000_NS6detail15normal_iteratorINSD_10device_ptrIyEEEEjS9_yNS7_10__identityEEEvT0_PT3_T1_NS0_13GridEvenShareISN_EET2_T4_E12temp_storage+32];
	add.s64 	%rd206, %rd204, %rd205;
	ld.shared.u64 	%rd207, [_ZZN3cub18CUB_300001_SM_10006detail6reduce18DeviceReduceKernelINS2_10policy_hubIyjN4cuda3std3__44plusIyEEE10Policy1000EN6thrust24THRUST_300001_SM_1000_NS6detail15normal_iteratorINSD_10device_ptrIyEEEEjS9_yNS7_10__identityEEEvT0_PT3_T1_NS0_13GridEvenShareISN_EET2_T4_E12temp_storage+40];
	add.s64 	%rd208, %rd206, %rd207;
	ld.shared.u64 	%rd209, [_ZZN3cub18CUB_300001_SM_10006detail6reduce18DeviceReduceKernelINS2_10policy_hubIyjN4cuda3std3__44plusIyEEE10Policy1000EN6thrust24THRUST_300001_SM_1000_NS6detail15normal_iteratorINSD_10device_ptrIyEEEEjS9_yNS7_10__identityEEEvT0_PT3_T1_NS0_13GridEvenShareISN_EET2_T4_E12temp_storage+48];
	add.s64 	%rd210, %rd208, %rd209;
	ld.shared.u64 	%rd211, [_ZZN3cub18CUB_300001_SM_10006detail6reduce18DeviceReduceKernelINS2_10policy_hubIyjN4cuda3std3__44plusIyEEE10Policy1000EN6thrust24THRUST_300001_SM_1000_NS6detail15normal_iteratorINSD_10device_ptrIyEEEEjS9_yNS7_10__identityEEEvT0_PT3_T1_NS0_13GridEvenShareISN_EET2_T4_E12temp_storage+56];
	add.s64 	%rd212, %rd210, %rd211;
	ld.shared.u64 	%rd213, [_ZZN3cub18CUB_300001_SM_10006detail6reduce18DeviceReduceKernelINS2_10policy_hubIyjN4cuda3std3__44plusIyEEE10Policy1000EN6thrust24THRUST_300001_SM_1000_NS6detail15normal_iteratorINSD_10device_ptrIyEEEEjS9_yNS7_10__identityEEEvT0_PT3_T1_NS0_13GridEvenShareISN_EET2_T4_E12temp_storage+64];
	add.s64 	%rd214, %rd212, %rd213;
	ld.shared.u64 	%rd215, [_ZZN3cub18CUB_300001_SM_10006detail6reduce18DeviceReduceKernelINS2_10policy_hubIyjN4cuda3std3__44plusIyEEE10Policy1000EN6thrust24THRUST_300001_SM_1000_NS6detail15normal_iteratorINSD_10device_ptrIyEEEEjS9_yNS7_10__identityEEEvT0_PT3_T1_NS0_13GridEvenShareISN_EET2_T4_E12temp_storage+72];
	add.s64 	%rd216, %rd214, %rd215;
	ld.shared.u64 	%rd217, [_ZZN3cub18CUB_300001_SM_10006detail6reduce18DeviceReduceKernelINS2_10policy_hubIyjN4cuda3std3__44plusIyEEE10Policy1000EN6thrust24THRUST_300001_SM_1000_NS6detail15normal_iteratorINSD_10device_ptrIyEEEEjS9_yNS7_10__identityEEEvT0_PT3_T1_NS0_13GridEvenShareISN_EET2_T4_E12temp_storage+80];
	add.s64 	%rd218, %rd216, %rd217;
	ld.shared.u64 	%rd219, [_ZZN3cub18CUB_300001_SM_10006detail6reduce18DeviceReduceKernelINS2_10policy_hubIyjN4cuda3std3__44plusIyEEE10Policy1000EN6thrust24THRUST_300001_SM_1000_NS6detail15normal_iteratorINSD_10device_ptrIyEEEEjS9_yNS7_10__identityEEEvT0_PT3_T1_NS0_13GridEvenShareISN_EET2_T4_E12temp_storage+88];
	add.s64 	%rd220, %rd218, %rd219;
	ld.shared.u64 	%rd221, [_ZZN3cub18CUB_300001_SM_10006detail6reduce18DeviceReduceKernelINS2_10policy_hubIyjN4cuda3std3__44plusIyEEE10Policy1000EN6thrust24THRUST_300001_SM_1000_NS6detail15normal_iteratorINSD_10device_ptrIyEEEEjS9_yNS7_10__identityEEEvT0_PT3_T1_NS0_13GridEvenShareISN_EET2_T4_E12temp_storage+96];
	add.s64 	%rd222, %rd220, %rd221;
	ld.shared.u64 	%rd223, [_ZZN3cub18CUB_300001_SM_10006detail6reduce18DeviceReduceKernelINS2_10policy_hubIyjN4cuda3std3__44plusIyEEE10Policy1000EN6thrust24THRUST_300001_SM_1000_NS6detail15normal_iteratorINSD_10device_ptrIyEEEEjS9_yNS7_10__identityEEEvT0_PT3_T1_NS0_13GridEvenShareISN_EET2_T4_E12temp_storage+104];
	add.s64 	%rd224, %rd222, %rd223;
	ld.shared.u64 	%rd225, [_ZZN3cub18CUB_300001_SM_10006detail6reduce18DeviceReduceKernelINS2_10policy_hubIyjN4cuda3std3__44plusIyEEE10Policy1000EN6thrust24THRUST_300001_SM_1000_NS6detail15normal_iteratorINSD_10device_ptrIyEEEEjS9_yNS7_10__identityEEEvT0_PT3_T1_NS0_13GridEvenShareISN_EET2_T4_E12temp_storage+112];
	add.s64 	%rd226, %rd224, %rd225;
	ld.shared.u64 	%rd227, [_ZZN3cub18CUB_300001_SM_10006detail6reduce18DeviceReduceKernelINS2_10policy_hubIyjN4cuda3std3__44plusIyEEE10Policy1000EN6thrust24THRUST_300001_SM_1000_NS6detail15normal_iteratorINSD_10device_ptrIyEEEEjS9_yNS7_10__identityEEEvT0_PT3_T1_NS0_13GridEvenShareISN_EET2_T4_E12temp_storage+120];
	add.s64 	%rd228, %rd226, %rd227;
	ld.shared.u64 	%rd229, [_ZZN3cub18CUB_300001_SM_10006detail6reduce18DeviceReduceKernelINS2_10policy_hubIyjN4cuda3std3__44plusIyEEE10Policy1000EN6thrust24THRUST_300001_SM_1000_NS6detail15normal_iteratorINSD_10device_ptrIyEEEEjS9_yNS7_10__identityEEEvT0_PT3_T1_NS0_13GridEvenShareISN_EET2_T4_E12temp_storage+128];
	add.s64 	%rd230, %rd228, %rd229;
	ld.shared.u64 	%rd231, [_ZZN3cub18CUB_300001_SM_10006detail6reduce18DeviceReduceKernelINS2_10policy_hubIyjN4cuda3std3__44plusIyEEE10Policy1000EN6thrust24THRUST_300001_SM_1000_NS6detail15normal_iteratorINSD_10device_ptrIyEEEEjS9_yNS7_10__identityEEEvT0_PT3_T1_NS0_13GridEvenShareISN_EET2_T4_E12temp_storage+136];
	add.s64 	%rd475, %rd230, %rd231;
$L__BB4_48:
	mov.u32 	%r327, %tid.x;
	setp.ne.s32 	%p64, %r327, 0;
	@%p64 bra 	$L__BB4_50;
	ld.param.u64 	%rd454, [_ZN3cub18CUB_300001_SM_10006detail6reduce18DeviceReduceKernelINS2_10policy_hubIyjN4cuda3std3__44plusIyEEE10Policy1000EN6thrust24THRUST_300001_SM_1000_NS6detail15normal_iteratorINSD_10device_ptrIyEEEEjS9_yNS7_10__identityEEEvT0_PT3_T1_NS0_13GridEvenShareISN_EET2_T4__param_1];
	cvta.to.global.u64 	%rd451, %rd454;
	mul.wide.u32 	%rd452, %r3, 8;
	add.s64 	%rd453, %rd451, %rd452;
	st.global.u64 	[%rd453], %rd475;
$L__BB4_50:
	ret;

}
	// .globl	_ZN3cub18CUB_300001_SM_10006detail6reduce28DeviceReduceSingleTileKernelINS2_10policy_hubIyjN4cuda3std3__44plusIyEEE10Policy1000EPySC_iS9_yyNS7_10__identityEEEvT0_T1_T2_T3_T4_T6_
.visible .entry _ZN3cub18CUB_300001_SM_10006detail6reduce28DeviceReduceSingleTileKernelINS2_10policy_hubIyjN4cuda3std3__44plusIyEEE10Policy1000EPySC_iS9_yyNS7_10__identityEEEvT0_T1_T2_T3_T4_T6_(
	.param .u64 .ptr .align 1 _ZN3cub18CUB_300001_SM_10006detail6reduce28DeviceReduceSingleTileKernelINS2_10policy_hubIyjN4cuda3std3__44plusIyEEE10Policy1000EPySC_iS9_yyNS7_10__identityEEEvT0_T1_T2_T3_T4_T6__param_0,
	.param .u64 .ptr .align 1 _ZN3cub18CUB_300001_SM_10006detail6reduce28DeviceReduceSingleTileKernelINS2_10policy_hubIyjN4cuda3std3__44plusIyEEE10Policy1000EPySC_iS9_yyNS7_10__identityEEEvT0_T1_T2_T3_T4_T6__param_1,
	.param .u32 _ZN3cub18CUB_300001_SM_10006detail6reduce28DeviceReduceSingleTileKernelINS2_10policy_hubIyjN4cuda3std3__44plusIyEEE10Policy1000EPySC_iS9_yyNS7_10__identityEEEvT0_T1_T2_T3_T4_T6__param_2,
	.param .align 1 .b8 _ZN3cub18CUB_300001_SM_10006detail6reduce28DeviceReduceSingleTileKernelINS2_10policy_hubIyjN4cuda3std3__44plusIyEEE10Policy1000EPySC_iS9_yyNS7_10__identityEEEvT0_T1_T2_T3_T4_T6__param_3[1],
	.param .u64 _ZN3cub18CUB_300001_SM_10006detail6reduce28DeviceReduceSingleTileKernelINS2_10policy_hubIyjN4cuda3std3__44plusIyEEE10Policy1000EPySC_iS9_yyNS7_10__identityEEEvT0_T1_T2_T3_T4_T6__param_4,
	.param .align 1 .b8 _ZN3cub18CUB_300001_SM_10006detail6reduce28DeviceReduceSingleTileKernelINS2_10policy_hubIyjN4cuda3std3__44plusIyEEE10Policy1000EPySC_iS9_yyNS7_10__identityEEEvT0_T1_T2_T3_T4_T6__param_5[1]
)
.maxntid 512
.minnctapersm 1
{
	.reg .pred 	%p<58>;
	.reg .b32 	%r<238>;
	.reg .b64 	%rd<281>;
	// demoted variable
	.shared .align 8 .b8 _ZZN3cub18CUB_300001_SM_10006detail6reduce28DeviceReduceSingleTileKernelINS2_10policy_hubIyjN4cuda3std3__44plusIyEEE10Policy1000EPySC_iS9_yyNS7_10__identityEEEvT0_T1_T2_T3_T4_T6_E12temp_storage[152];
	ld.param.u64 	%rd35, [_ZN3cub18CUB_300001_SM_10006detail6reduce28DeviceReduceSingleTileKernelINS2_10policy_hubIyjN4cuda3std3__44plusIyEEE10Policy1000EPySC_iS9_yyNS7_10__identityEEEvT0_T1_T2_T3_T4_T6__param_0];
	ld.param.u64 	%rd37, [_ZN3cub18CUB_300001_SM_10006detail6reduce28DeviceReduceSingleTileKernelINS2_10policy_hubIyjN4cuda3std3__44plusIyEEE10Policy1000EPySC_iS9_yyNS7_10__identityEEEvT0_T1_T2_T3_T4_T6__param_1];
	ld.param.u32 	%r34, [_ZN3cub18CUB_300001_SM_10006detail6reduce28DeviceReduceSingleTileKernelINS2_10policy_hubIyjN4cuda3std3__44plusIyEEE10Policy1000EPySC_iS9_yyNS7_10__identityEEEvT0_T1_T2_T3_T4_T6__param_2];
	ld.param.u64 	%rd36, [_ZN3cub18CUB_300001_SM_10006detail6reduce28DeviceReduceSingleTileKernelINS2_10policy_hubIyjN4cuda3std3__44plusIyEEE10Policy1000EPySC_iS9_yyNS7_10__identityEEEvT0_T1_T2_T3_T4_T6__param_4];
	cvta.to.global.u64 	%rd1, %rd37;
	setp.ne.s32 	%p1, %r34, 0;
	@%p1 bra 	$L__BB5_3;
	mov.u32 	%r224, %tid.x;
	setp.ne.s32 	%p57, %r224, 0;
	@%p57 bra 	$L__BB5_39;
	st.global.u64 	[%rd1], %rd36;
	bra.uni 	$L__BB5_39;
$L__BB5_3:
	setp.gt.s32 	%p2, %r34, 3583;
	@%p2 bra 	$L__BB5_21;
	mov.u32 	%r1, %tid.x;
	setp.ge.s32 	%p19, %r1, %r34;
	mov.b64 	%rd271, 0;
	mov.u32 	%r228, %r1;
	@%p19 bra 	$L__BB5_6;
	mul.wide.u32 	%rd146, %r1, 8;
	add.s64 	%rd145, %rd35, %rd146;
	// begin inline asm
	ld.global.nc.u64 %rd271, [%rd145];
	// end inline asm
	add.s32 	%r228, %r1, 512;
$L__BB5_6:
	setp.ge.s32 	%p20, %r228, %r34;
	@%p20 bra 	$L__BB5_12;
	not.b32 	%r100, %r228;
	add.s32 	%r4, %r34, %r100;
	and.b32  	%r101, %r4, 1536;
	setp.eq.s32 	%p21, %r101, 1536;
	@%p21 bra 	$L__BB5_10;
	mul.wide.u32 	%rd148, %r228, 8;
	add.s64 	%rd266, %rd35, %rd148;
	shr.u32 	%r102, %r4, 9;
	add.s32 	%r103, %r102, 1;
	and.b32  	%r104, %r103, 3;
	neg.s32 	%r226, %r104;
$L__BB5_9:
	.pragma "nounroll";
	// begin inline asm
	ld.global.nc.u64 %rd149, [%rd266];
	// end inline asm
	add.s64 	%rd271, %rd149, %rd271;
	add.s32 	%r228, %r228, 512;
	add.s64 	%rd266, %rd266, 4096;
	add.s32 	%r226, %r226, 1;
	setp.ne.s32 	%p22, %r226, 0;
	@%p22 bra 	$L__BB5_9;
$L__BB5_10:
	setp.lt.u32 	%p23, %r4, 1536;
	@%p23 bra 	$L__BB5_12;
$L__BB5_11:
	mul.wide.s32 	%rd159, %r228, 8;
	add.s64 	%rd152, %rd35, %rd159;
	// begin inline asm
	ld.global.nc.u64 %rd151, [%rd152];
	// end inline asm
	add.s64 	%rd160, %rd151, %rd271;
	add.s64 	%rd154, %rd152, 4096;
	// begin inline asm
	ld.global.nc.u64 %rd153, [%rd154];
	// end inline asm
	add.s64 	%rd161, %rd153, %rd160;
	add.s64 	%rd156, %rd152, 8192;
	// begin inline asm
	ld.global.nc.u64 %rd155, [%rd156];
	// end inline asm
	add.s64 	%rd162, %rd155, %rd161;
	add.s64 	%rd158, %rd152, 12288;
	// begin inline asm
	ld.global.nc.u64 %rd157, [%rd158];
	// end inline asm
	add.s64 	%rd271, %rd157, %rd162;
	add.s32 	%r228, %r228, 2048;
	setp.lt.s32 	%p24, %r228, %r34;
	@%p24 bra 	$L__BB5_11;
$L__BB5_12:
	setp.lt.s32 	%p25, %r34, 512;
	@%p25 bra 	$L__BB5_17;
	// begin inline asm
	mov.u32 %r168, %laneid;
	// end inline asm
	mov.b64 	{%r170, %r175}, %rd271;
	mov.b32 	%r176, 1;
	mov.b32 	%r217, 31;
	mov.b32 	%r218, -1;
	// begin inline asm
	shfl.sync.down.b32 %r169, %r170, %r176, %r217, %r218;
	// end inline asm
	// begin inline asm
	shfl.sync.down.b32 %r174, %r175, %r176, %r217, %r218;
	// end inline asm
	mov.b64 	%rd221, {%r169, %r174};
	setp.gt.s32 	%p49, %r168, 30;
	selp.b64 	%rd222, 0, %rd221, %p49;
	add.s64 	%rd223, %rd222, %rd271;
	mov.b64 	{%r180, %r185}, %rd223;
	mov.b32 	%r186, 2;
	// begin inline asm
	shfl.sync.down.b32 %r179, %r180, %r186, %r217, %r218;
	// end inline asm
	// begin inline asm
	shfl.sync.down.b32 %r184, %r185, %r186, %r217, %r218;
	// end inline asm
	mov.b64 	%rd224, {%r179, %r184};
	setp.gt.s32 	%p50, %r168, 29;
	selp.b64 	%rd225, 0, %rd224, %p50;
	add.s64 	%rd226, %rd225, %rd223;
	mov.b64 	{%r190, %r195}, %rd226;
	mov.b32 	%r196, 4;
	// begin inline asm
	shfl.sync.down.b32 %r189, %r190, %r196, %r217, %r218;
	// end inline asm
	// begin inline asm
	shfl.sync.down.b32 %r194, %r195, %r196, %r217, %r218;
	// end inline asm
	mov.b64 	%rd227, {%r189, %r194};
	setp.gt.s32 	%p51, %r168, 27;
	selp.b64 	%rd228, 0, %rd227, %p51;
	add.s64 	%rd229, %rd228, %rd226;
	mov.b64 	{%r200, %r205}, %rd229;
	mov.b32 	%r206, 8;
	// begin inline asm
	shfl.sync.down.b32 %r199, %r200, %r206, %r217, %r218;
	// end inline asm
	// begin inline asm
	shfl.sync.down.b32 %r204, %r205, %r206, %r217, %r218;
	// end inline asm
	mov.b64 	%rd230, {%r199, %r204};
	setp.gt.s32 	%p52, %r168, 23;
	selp.b64 	%rd231, 0, %rd230, %p52;
	add.s64 	%rd232, %rd231, %rd229;
	mov.b64 	{%r210, %r215}, %rd232;
	mov.b32 	%r216, 16;
	// begin inline asm
	shfl.sync.down.b32 %r209, %r210, %r216, %r217, %r218;
	// end inline asm
	// begin inline asm
	shfl.sync.down.b32 %r214, %r215, %r216, %r217, %r218;
	// end inline asm
	mov.b64 	%rd233, {%r209, %r214};
	setp.gt.s32 	%p53, %r168, 15;
	selp.b64 	%rd234, 0, %rd233, %p53;
	add.s64 	%rd280, %rd234, %rd232;
	setp.ne.s32 	%p54, %r168, 0;
	@%p54 bra 	$L__BB5_15;
	shr.u32 	%r219, %r1, 2;
	and.b32  	%r220, %r219, 248;
	mov.u32 	%r221, _ZZN3cub18CUB_300001_SM_10006detail6reduce28DeviceReduceSingleTileKernelINS2_10policy_hubIyjN4cuda3std3__44plusIyEEE10Policy1000EPySC_iS9_yyNS7_10__identityEEEvT0_T1_T2_T3_T4_T6_E12temp_storage;
	add.s32 	%r222, %r221, %r220;
	st.shared.u64 	[%r222+16], %rd280;
$L__BB5_15:
	bar.sync 	0;
	setp.ne.s32 	%p55, %r1, 0;
	@%p55 bra 	$L__BB5_37;
	ld.shared.u64 	%rd235, [_ZZN3cub18CUB_300001_SM_10006detail6reduce28DeviceReduceSingleTileKernelINS2_10policy_hubIyjN4cuda3std3__44plusIyEEE10Policy1000EPySC_iS9_yyNS7_10__identityEEEvT0_T1_T2_T3_T4_T6_E12temp_storage+24];
	add.s64 	%rd236, %rd235, %rd280;
	ld.shared.u64 	%rd237, [_ZZN3cub18CUB_300001_SM_10006detail6reduce28DeviceReduceSingleTileKernelINS2_10policy_hubIyjN4cuda3std3__44plusIyEEE10Policy1000EPySC_iS9_yyNS7_10__identityEEEvT0_T1_T2_T3_T4_T6_E12temp_storage+32];
	add.s64 	%rd238, %rd236, %rd237;
	ld.shared.u64 	%rd239, [_ZZN3cub18CUB_300001_SM_10006detail6reduce28DeviceReduceSingleTileKernelINS2_10policy_hubIyjN4cuda3std3__44plusIyEEE10Policy1000EPySC_iS9_yyNS7_10__identityEEEvT0_T1_T2_T3_T4_T6_E12temp_storage+40];
	add.s64 	%rd240, %rd238, %rd239;
	ld.shared.u64 	%rd241, [_ZZN3cub18CUB_300001_SM_10006detail6reduce28DeviceReduceSingleTileKernelINS2_10policy_hubIyjN4cuda3std3__44plusIyEEE10Policy1000EPySC_iS9_yyNS7_10__identityEEEvT0_T1_T2_T3_T4_T6_E12temp_storage+48];
	add.s64 	%rd242, %rd240, %rd241;
	ld.shared.u64 	%rd243, [_ZZN3cub18CUB_300001_SM_10006detail6reduce28DeviceReduceSingleTileKernelINS2_10policy_hubIyjN4cuda3std3__44plusIyEEE10Policy1000EPySC_iS9_yyNS7_10__identityEEEvT0_T1_T2_T3_T4_T6_E12temp_storage+56];
	add.s64 	%rd244, %rd242, %rd243;
	ld.shared.u64 	%rd245, [_ZZN3cub18CUB_300001_SM_10006detail6reduce28DeviceReduceSingleTileKernelINS2_10policy_hubIyjN4cuda3std3__44plusIyEEE10Policy1000EPySC_iS9_yyNS7_10__identityEEEvT0_T1_T2_T3_T4_T6_E12temp_storage+64];
	add.s64 	%rd246, %rd244, %rd245;
	ld.shared.u64 	%rd247, [_ZZN3cub18CUB_300001_SM_10006detail6reduce28DeviceReduceSingleTileKernelINS2_10policy_hubIyjN4cuda3std3__44plusIyEEE10Policy1000EPySC_iS9_yyNS7_10__identityEEEvT0_T1_T2_T3_T4_T6_E12temp_storage+72];
	add.s64 	%rd248, %rd246, %rd247;
	ld.shared.u64 	%rd249, [_ZZN3cub18CUB_300001_SM_10006detail6reduce28DeviceReduceSingleTileKernelINS2_10policy_hubIyjN4cuda3std3__44plusIyEEE10Policy1000EPySC_iS9_yyNS7_10__identityEEEvT0_T1_T2_T3_T4_T6_E12temp_storage+80];
	add.s64 	%rd250, %rd248, %rd249;
	ld.shared.u64 	%rd251, [_ZZN3cub18CUB_300001_SM_10006detail6reduce28DeviceReduceSingleTileKernelINS2_10policy_hubIyjN4cuda3std3__44plusIyEEE10Policy1000EPySC_iS9_yyNS7_10__identityEEEvT0_T1_T2_T3_T4_T6_E12temp_storage+88];
	add.s64 	%rd252, %rd250, %rd251;
	ld.shared.u64 	%rd253, [_ZZN3cub18CUB_300001_SM_10006detail6reduce28DeviceReduceSingleTileKernelINS2_10policy_hubIyjN4cuda3std3__44plusIyEEE10Policy1000EPySC_iS9_yyNS7_10__identityEEEvT0_T1_T2_T3_T4_T6_E12temp_storage+96];
	add.s64 	%rd254, %rd252, %rd253;
	ld.shared.u64 	%rd255, [_ZZN3cub18CUB_300001_SM_10006detail6reduce28DeviceReduceSingleTileKernelINS2_10policy_hubIyjN4cuda3std3__44plusIyEEE10Policy1000EPySC_iS9_yyNS7_10__identityEEEvT0_T1_T2_T3_T4_T6_E12temp_storage+104];
	add.s64 	%rd256, %rd254, %rd255;
	ld.shared.u64 	%rd257, [_ZZN3cub18CUB_300001_SM_10006detail6reduce28DeviceReduceSingleTileKernelINS2_10policy_hubIyjN4cuda3std3__44plusIyEEE10Policy1000EPySC_iS9_yyNS7_10__identityEEEvT0_T1_T2_T3_T4_T6_E12temp_storage+112];
	add.s64 	%rd258, %rd256, %rd257;
	ld.shared.u64 	%rd259, [_ZZN3cub18CUB_300001_SM_10006detail6reduce28DeviceReduceSingleTileKernelINS2_10policy_hubIyjN4cuda3std3__44plusIyEEE10Policy1000EPySC_iS9_yyNS7_10__identityEEEvT0_T1_T2_T3_T4_T6_E12temp_storage+120];
	add.s64 	%rd260, %rd258, %rd259;
	ld.shared.u64 	%rd261, [_ZZN3cub18CUB_300001_SM_10006detail6reduce28DeviceReduceSingleTileKernelINS2_10policy_hubIyjN4cuda3std3__44plusIyEEE10Policy1000EPySC_iS9_yyNS7_10__identityEEEvT0_T1_T2_T3_T4_T6_E12temp_storage+128];
	add.s64 	%rd262, %rd260, %rd261;
	ld.shared.u64 	%rd263, [_ZZN3cub18CUB_300001_SM_10006detail6reduce28DeviceReduceSingleTileKernelINS2_10policy_hubIyjN4cuda3std3__44plusIyEEE10Policy1000EPySC_iS9_yyNS7_10__identityEEEvT0_T1_T2_T3_T4_T6_E12temp_storage+136];
	add.s64 	%rd280, %rd262, %rd263;
	bra.uni 	$L__BB5_37;
$L__BB5_17:
	// begin inline asm
	mov.u32 %r105, %laneid;
	// end inline asm
	and.b32  	%r156, %r1, 992;
	add.s32 	%r157, %r156, 32;
	setp.gt.s32 	%p26, %r157, %r34;
	not.b32 	%r158, %r156;
	add.s32 	%r159, %r34, %r158;
	selp.b32 	%r154, %r159, 31, %p26;
	mov.b64 	{%r107, %r112}, %rd271;
	mov.b32 	%r113, 1;
	mov.b32 	%r155, -1;
	// begin inline asm
	shfl.sync.down.b32 %r106, %r107, %r113, %r154, %r155;
	// end inline asm
	// begin inline asm
	shfl.sync.down.b32 %r111, %r112, %r113, %r154, %r155;
	// end inline asm
	mov.b64 	%rd163, {%r106, %r111};
	setp.lt.s32 	%p27, %r105, %r154;
	selp.b64 	%rd164, %rd163, 0, %p27;
	add.s64 	%rd165, %rd164, %rd271;
	mov.b64 	{%r117, %r122}, %rd165;
	mov.b32 	%r123, 2;
	// begin inline asm
	shfl.sync.down.b32 %r116, %r117, %r123, %r154, %r155;
	// end inline asm
	// begin inline asm
	shfl.sync.down.b32 %r121, %r122, %r123, %r154, %r155;
	// end inline asm
	mov.b64 	%rd166, {%r116, %r121};
	add.s32 	%r160, %r105, 2;
	setp.gt.s32 	%p28, %r160, %r154;
	selp.b64 	%rd167, 0, %rd166, %p28;
	add.s64 	%rd168, %rd167, %rd165;
	mov.b64 	{%r127, %r132}, %rd168;
	mov.b32 	%r133, 4;
	// begin inline asm
	shfl.sync.down.b32 %r126, %r127, %r133, %r154, %r155;
	// end inline asm
	// begin inline asm
	shfl.sync.down.b32 %r131, %r132, %r133, %r154, %r155;
	// end inline asm
	mov.b64 	%rd169, {%r126, %r131};
	add.s32 	%r161, %r105, 4;
	setp.gt.s32 	%p29, %r161, %r154;
	selp.b64 	%rd170, 0, %rd169, %p29;
	add.s64 	%rd171, %rd170, %rd168;
	mov.b64 	{%r137, %r142}, %rd171;
	mov.b32 	%r143, 8;
	// begin inline asm
	shfl.sync.down.b32 %r136, %r137, %r143, %r154, %r155;
	// end inline asm
	// begin inline asm
	shfl.sync.down.b32 %r141, %r142, %r143, %r154, %r155;
	// end inline asm
	mov.b64 	%rd172, {%r136, %r141};
	add.s32 	%r162, %r105, 8;
	setp.gt.s32 	%p30, %r162, %r154;
	selp.b64 	%rd173, 0, %rd172, %p30;
	add.s64 	%rd174, %rd173, %rd171;
	mov.b64 	{%r147, %r152}, %rd174;
	mov.b32 	%r153, 16;
	// begin inline asm
	shfl.sync.down.b32 %r146, %r147, %r153, %r154, %r155;
	// end inline asm
	// begin inline asm
	shfl.sync.down.b32 %r151, %r152, %r153, %r154, %r155;
	// end inline asm
	mov.b64 	%rd175, {%r146, %r151};
	add.s32 	%r163, %r105, 16;
	setp.gt.s32 	%p31, %r163, %r154;
	selp.b64 	%rd176, 0, %rd175, %p31;
	add.s64 	%rd280, %rd176, %rd174;
	setp.ne.s32 	%p32, %r105, 0;
	@%p32 bra 	$L__BB5_19;
	shr.u32 	%r164, %r1, 2;
	and.b32  	%r165, %r164, 248;
	mov.u32 	%r166, _ZZN3cub18CUB_300001_SM_10006detail6reduce28DeviceReduceSingleTileKernelINS2_10policy_hubIyjN4cuda3std3__44plusIyEEE10Policy1000EPySC_iS9_yyNS7_10__identityEEEvT0_T1_T2_T3_T4_T6_E12temp_storage;
	add.s32 	%r167, %r166, %r165;
	st.shared.u64 	[%r167+16], %rd280;
$L__BB5_19:
	bar.sync 	0;
	setp.ne.s32 	%p33, %r1, 0;
	@%p33 bra 	$L__BB5_37;
	setp.gt.s32 	%p34, %r34, 32;
	ld.shared.u64 	%rd177, [_ZZN3cub18CUB_300001_SM_10006detail6reduce28DeviceReduceSingleTileKernelINS2_10policy_hubIyjN4cuda3std3__44plusIyEEE10Policy1000EPySC_iS9_yyNS7_10__identityEEEvT0_T1_T2_T3_T4_T6_E12temp_storage+24];
	selp.b64 	%rd178, %rd177, 0, %p34;
	add.s64 	%rd179, %rd178, %rd280;
	setp.gt.s32 	%p35, %r34, 64;
	ld.shared.u64 	%rd180, [_ZZN3cub18CUB_300001_SM_10006detail6reduce28DeviceReduceSingleTileKernelINS2_10policy_hubIyjN4cuda3std3__44plusIyEEE10Policy1000EPySC_iS9_yyNS7_10__identityEEEvT0_T1_T2_T3_T4_T6_E12temp_storage+32];
	selp.b64 	%rd181, %rd180, 0, %p35;
	add.s64 	%rd182, %rd179, %rd181;
	setp.gt.s32 	%p36, %r34, 96;
	ld.shared.u64 	%rd183, [_ZZN3cub18CUB_300001_SM_10006detail6reduce28DeviceReduceSingleTileKernelINS2_10policy_hubIyjN4cuda3std3__44plusIyEEE10Policy1000EPySC_iS9_yyNS7_10__identityEEEvT0_T1_T2_T3_T4_T6_E12temp_storage+40];
	selp.b64 	%rd184, %rd183, 0, %p36;
	add.s64 	%rd185, %rd182, %rd184;
	setp.gt.s32 	%p37, %r34, 128;
	ld.shared.u64 	%rd186, [_ZZN3cub18CUB_300001_SM_10006detail6reduce28DeviceReduceSingleTileKernelINS2_10policy_hubIyjN4cuda3std3__44plusIyEEE10Policy1000EPySC_iS9_yyNS7_10__identityEEEvT0_T1_T2_T3_T4_T6_E12temp_storage+48];
	selp.b64 	%rd187, %rd186, 0, %p37;
	add.s64 	%rd188, %rd185, %rd187;
	setp.gt.s32 	%p38, %r34, 160;
	ld.shared.u64 	%rd189, [_ZZN3cub18CUB_300001_SM_10006detail6reduce28DeviceReduceSingleTileKernelINS2_10policy_hubIyjN4cuda3std3__44plusIyEEE10Policy1000EPySC_iS9_yyNS7_10__identityEEEvT0_T1_T2_T3_T4_T6_E12temp_storage+56];
	selp.b64 	%rd190, %rd189, 0, %p38;
	add.s64 	%rd191, %rd188, %rd190;
	setp.gt.s32 	%p39, %r34, 192;
	ld.shared.u64 	%rd192, [_ZZN3cub18CUB_300001_SM_10006detail6reduce28DeviceReduceSingleTileKernelINS2_10policy_hubIyjN4cuda3std3__44plusIyEEE10Policy1000EPySC_iS9_yyNS7_10__identityEEEvT0_T1_T2_T3_T4_T6_E12temp_storage+64];
	selp.b64 	%rd193, %rd192, 0, %p39;
	add.s64 	%rd194, %rd191, %rd193;
	setp.gt.s32 	%p40, %r34, 224;
	ld.shared.u64 	%rd195, [_ZZN3cub18CUB_300001_SM_10006detail6reduce28DeviceReduceSingleTileKernelINS2_10policy_hubIyjN4cuda3std3__44plusIyEEE10Policy1000EPySC_iS9_yyNS7_10__identityEEEvT0_T1_T2_T3_T4_T6_E12temp_storage+72];
	selp.b64 	%rd196, %rd195, 0, %p40;
	add.s64 	%rd197, %rd194, %rd196;
	setp.gt.s32 	%p41, %r34, 256;
	ld.shared.u64 	%rd198, [_ZZN3cub18CUB_300001_SM_10006detail6reduce28DeviceReduceSingleTileKernelINS2_10policy_hubIyjN4cuda3std3__44plusIyEEE10Policy1000EPySC_iS9_yyNS7_10__identityEEEvT0_T1_T2_T3_T4_T6_E12temp_storage+80];
	selp.b64 	%rd199, %rd198, 0, %p41;
	add.s64 	%rd200, %rd197, %rd199;
	setp.gt.s32 	%p42, %r34, 288;
	ld.shared.u64 	%rd201, [_ZZN3cub18CUB_300001_SM_10006detail6reduce28DeviceReduceSingleTileKernelINS2_10policy_hubIyjN4cuda3std3__44plusIyEEE10Policy1000EPySC_iS9_yyNS7_10__identityEEEvT0_T1_T2_T3_T4_T6_E12temp_storage+88];
	selp.b64 	%rd202, %rd201, 0, %p42;
	add.s64 	%rd203, %rd200, %rd202;
	setp.gt.s32 	%p43, %r34, 320;
	ld.shared.u64 	%rd204, [_ZZN3cub18CUB_300001_SM_10006detail6reduce28DeviceReduceSingleTileKernelINS2_10policy_hubIyjN4cuda3std3__44plusIyEEE10Policy1000EPySC_iS9_yyNS7_10__identityEEEvT0_T1_T2_T3_T4_T6_E12temp_storage+96];
	selp.b64 	%rd205, %rd204, 0, %p43;
	add.s64 	%rd206, %rd203, %rd205;
	setp.gt.s32 	%p44, %r34, 352;
	ld.shared.u64 	%rd207, [_ZZN3cub18CUB_300001_SM_10006detail6reduce28DeviceReduceSingleTileKernelINS2_10policy_hubIyjN4cuda3std3__44plusIyEEE10Policy1000EPySC_iS9_yyNS7_10__identityEEEvT0_T1_T2_T3_T4_T6_E12temp_storage+104];
	selp.b64 	%rd208, %rd207, 0, %p44;
	add.s64 	%rd209, %rd206, %rd208;
	setp.gt.s32 	%p45, %r34, 384;
	ld.shared.u64 	%rd210, [_ZZN3cub18CUB_300001_SM_10006detail6reduce28DeviceReduceSingleTileKernelINS2_10policy_hubIyjN4cuda3std3__44plusIyEEE10Policy1000EPySC_iS9_yyNS7_10__identityEEEvT0_T1_T2_T3_T4_T6_E12temp_storage+112];
	selp.b64 	%rd211, %rd210, 0, %p45;
	add.s64 	%rd212, %rd209, %rd211;
	setp.gt.s32 	%p46, %r34, 416;
	ld.shared.u64 	%rd213, [_ZZN3cub18CUB_300001_SM_10006detail6reduce28DeviceReduceSingleTileKernelINS2_10policy_hubIyjN4cuda3std3__44plusIyEEE10Policy1000EPySC_iS9_yyNS7_10__identityEEEvT0_T1_T2_T3_T4_T6_E12temp_storage+120];
	selp.b64 	%rd214, %rd213, 0, %p46;
	add.s64 	%rd215, %rd212, %rd214;
	setp.gt.s32 	%p47, %r34, 448;
	ld.shared.u64 	%rd216, [_ZZN3cub18CUB_300001_SM_10006detail6reduce28DeviceReduceSingleTileKernelINS2_10policy_hubIyjN4cuda3std3__44plusIyEEE10Policy1000EPySC_iS9_yyNS7_10__identityEEEvT0_T1_T2_T3_T4_T6_E12temp_storage+128];
	selp.b64 	%rd217, %rd216, 0, %p47;
	add.s64 	%rd218, %rd215, %rd217;
	setp.gt.s32 	%p48, %r34, 480;
	ld.shared.u64 	%rd219, [_ZZN3cub18CUB_300001_SM_10006detail6reduce28DeviceReduceSingleTileKernelINS2_10policy_hubIyjN4cuda3std3__44plusIyEEE10Policy1000EPySC_iS9_yyNS7_10__identityEEEvT0_T1_T2_T3_T4_T6_E12temp_storage+136];
	selp.b64 	%rd220, %rd219, 0, %p48;
	add.s64 	%rd280, %rd218, %rd220;
	bra.uni 	$L__BB5_37;
$L__BB5_21:
	mov.u32 	%r13, %tid.x;
	mul.wide.u32 	%rd52, %r13, 8;
	add.s64 	%rd39, %rd35, %rd52;
	// begin inline asm
	ld.global.nc.u64 %rd38, [%rd39];
	// end inline asm
	add.s64 	%rd41, %rd39, 4096;
	// begin inline asm
	ld.global.nc.u64 %rd40, [%rd41];
	// end inline asm
	add.s64 	%rd43, %rd39, 8192;
	// begin inline asm
	ld.global.nc.u64 %rd42, [%rd43];
	// end inline asm
	add.s64 	%rd45, %rd39, 12288;
	// begin inline asm
	ld.global.nc.u64 %rd44, [%rd45];
	// end inline asm
	add.s64 	%rd47, %rd39, 16384;
	// begin inline asm
	ld.global.nc.u64 %rd46, [%rd47];
	// end inline asm
	add.s64 	%rd49, %rd39, 20480;
	// begin inline asm
	ld.global.nc.u64 %rd48, [%rd49];
	// end inline asm
	add.s64 	%rd51, %rd39, 24576;
	// begin inline asm
	ld.global.nc.u64 %rd50, [%rd51];
	// end inline asm
	add.s64 	%rd53, %rd40, %rd38;
	add.s64 	%rd54, %rd42, %rd53;
	add.s64 	%rd55, %rd44, %rd54;
	add.s64 	%rd56, %rd46, %rd55;
	add.s64 	%rd57, %rd48, %rd56;
	add.s64 	%rd279, %rd50, %rd57;
	setp.lt.u32 	%p3, %r34, 7168;
	mov.b32 	%r231, 3584;
	@%p3 bra 	$L__BB5_25;
	add.s32 	%r14, %r34, -3584;
	mov.b32 	%r231, 3584;
$L__BB5_23:
	add.s32 	%r37, %r231, %r13;
	mul.wide.u32 	%rd72, %r37, 8;
	add.s64 	%rd59, %rd35, %rd72;
	// begin inline asm
	ld.global.nc.u64 %rd58, [%rd59];
	// end inline asm
	add.s64 	%rd61, %rd59, 4096;
	// begin inline asm
	ld.global.nc.u64 %rd60, [%rd61];
	// end inline asm
	add.s64 	%rd63, %rd59, 8192;
	// begin inline asm
	ld.global.nc.u64 %rd62, [%rd63];
	// end inline asm
	add.s64 	%rd65, %rd59, 12288;
	// begin inline asm
	ld.global.nc.u64 %rd64, [%rd65];
	// end inline asm
	add.s64 	%rd67, %rd59, 16384;
	// begin inline asm
	ld.global.nc.u64 %rd66, [%rd67];
	// end inline asm
	add.s64 	%rd69, %rd59, 20480;
	// begin inline asm
	ld.global.nc.u64 %rd68, [%rd69];
	// end inline asm
	add.s64 	%rd71, %rd59, 24576;
	// begin inline asm
	ld.global.nc.u64 %rd70, [%rd71];
	// end inline asm
	add.s64 	%rd73, %rd58, %rd279;
	add.s64 	%rd74, %rd60, %rd73;
	add.s64 	%rd75, %rd62, %rd74;
	add.s64 	%rd76, %rd64, %rd75;
	add.s64 	%rd77, %rd66, %rd76;
	add.s64 	%rd78, %rd68, %rd77;
	add.s64 	%rd279, %rd70, %rd78;
	sub.s32 	%r38, %r34, %r231;
	setp.lt.s32 	%p4, %r38, 3584;
	@%p4 bra 	$L__BB5_33;
	add.s32 	%r231, %r231, 3584;
	setp.le.s32 	%p5, %r231, %r14;
	@%p5 bra 	$L__BB5_23;
$L__BB5_25:
	setp.le.s32 	%p6, %r34, %r231;
	@%p6 bra 	$L__BB5_33;
	sub.s32 	%r18, %r34, %r231;
	setp.ge.s32 	%p7, %r13, %r18;
	@%p7 bra 	$L__BB5_33;
	not.b32 	%r39, %r13;
	add.s32 	%r40, %r34, %r39;
	sub.s32 	%r19, %r40, %r231;
	and.b32  	%r41, %r19, 1536;
	setp.eq.s32 	%p8, %r41, 1536;
	mov.u32 	%r235, %r13;
	@%p8 bra 	$L__BB5_30;
	add.s32 	%r233, %r13, %r231;
	shr.u32 	%r42, %r19, 9;
	add.s32 	%r43, %r42, 1;
	and.b32  	%r44, %r43, 3;
	neg.s32 	%r232, %r44;
	mov.u32 	%r235, %r13;
$L__BB5_29:
	.pragma "nounroll";
	mul.wide.u32 	%rd82, %r233, 8;
	add.s64 	%rd81, %rd35, %rd82;
	// begin inline asm
	ld.global.nc.u64 %rd80, [%rd81];
	// end inline asm
	add.s64 	%rd279, %rd80, %rd279;
	add.s32 	%r235, %r235, 512;
	add.s32 	%r233, %r233, 512;
	add.s32 	%r232, %r232, 1;
	setp.ne.s32 	%p9, %r232, 0;
	@%p9 bra 	$L__BB5_29;
$L__BB5_30:
	setp.lt.u32 	%p10, %r19, 1536;
	@%p10 bra 	$L__BB5_33;
	cvt.u64.u32 	%rd83, %r235;
	cvt.u64.u32 	%rd84, %r231;
	add.s64 	%rd85, %rd83, %rd84;
	shl.b64 	%rd86, %rd85, 3;
	add.s64 	%rd87, %rd86, %rd35;
	add.s64 	%rd277, %rd87, 8192;
	add.s32 	%r236, %r235, %r231;
$L__BB5_32:
	mul.wide.u32 	%rd96, %r236, 8;
	add.s64 	%rd89, %rd35, %rd96;
	// begin inline asm
	ld.global.nc.u64 %rd88, [%rd89];
	// end inline asm
	add.s64 	%rd97, %rd88, %rd279;
	add.s64 	%rd91, %rd277, -4096;
	// begin inline asm
	ld.global.nc.u64 %rd90, [%rd91];
	// end inline asm
	add.s64 	%rd98, %rd90, %rd97;
	// begin inline asm
	ld.global.nc.u64 %rd92, [%rd277];
	// end inline asm
	add.s64 	%rd99, %rd92, %rd98;
	add.s64 	%rd95, %rd277, 4096;
	// begin inline asm
	ld.global.nc.u64 %rd94, [%rd95];
	// end inline asm
	add.s64 	%rd279, %rd94, %rd99;
	add.s32 	%r235, %r235, 2048;
	add.s64 	%rd277, %rd277, 16384;
	add.s32 	%r236, %r236, 2048;
	setp.lt.s32 	%p11, %r235, %r18;
	@%p11 bra 	$L__BB5_32;
$L__BB5_33:
	// begin inline asm
	mov.u32 %r45, %laneid;
	// end inline asm
	mov.b64 	{%r47, %r52}, %rd279;
	mov.b32 	%r53, 1;
	mov.b32 	%r94, 31;
	mov.b32 	%r95, -1;
	// begin inline asm
	shfl.sync.down.b32 %r46, %r47, %r53, %r94, %r95;
	// end inline asm
	// begin inline asm
	shfl.sync.down.b32 %r51, %r52, %r53, %r94, %r95;
	// end inline asm
	mov.b64 	%rd100, {%r46, %r51};
	setp.gt.s32 	%p12, %r45, 30;
	selp.b64 	%rd101, 0, %rd100, %p12;
	add.s64 	%rd102, %rd101, %rd279;
	mov.b64 	{%r57, %r62}, %rd102;
	mov.b32 	%r63, 2;
	// begin inline asm
	shfl.sync.down.b32 %r56, %r57, %r63, %r94, %r95;
	// end inline asm
	// begin inline asm
	shfl.sync.down.b32 %r61, %r62, %r63, %r94, %r95;
	// end inline asm
	mov.b64 	%rd103, {%r56, %r61};
	setp.gt.s32 	%p13, %r45, 29;
	selp.b64 	%rd104, 0, %rd103, %p13;
	add.s64 	%rd105, %rd104, %rd102;
	mov.b64 	{%r67, %r72}, %rd105;
	mov.b32 	%r73, 4;
	// begin inline asm
	shfl.sync.down.b32 %r66, %r67, %r73, %r94, %r95;
	// end inline asm
	// begin inline asm
	shfl.sync.down.b32 %r71, %r72, %r73, %r94, %r95;
	// end inline asm
	mov.b64 	%rd106, {%r66, %r71};
	setp.gt.s32 	%p14, %r45, 27;
	selp.b64 	%rd107, 0, %rd106, %p14;
	add.s64 	%rd108, %rd107, %rd105;
	mov.b64 	{%r77, %r82}, %rd108;
	mov.b32 	%r83, 8;
	// begin inline asm
	shfl.sync.down.b32 %r76, %r77, %r83, %r94, %r95;
	// end inline asm
	// begin inline asm
	shfl.sync.down.b32 %r81, %r82, %r83, %r94, %r95;
	// end inline asm
	mov.b64 	%rd109, {%r76, %r81};
	setp.gt.s32 	%p15, %r45, 23;
	selp.b64 	%rd110, 0, %rd109, %p15;
	add.s64 	%rd111, %rd110, %rd108;
	mov.b64 	{%r87, %r92}, %rd111;
	mov.b32 	%r93, 16;
	// begin inline asm
	shfl.sync.down.b32 %r86, %r87, %r93, %r94, %r95;
	// end inline asm
	// begin inline asm
	shfl.sync.down.b32 %r91, %r92, %r93, %r94, %r95;
	// end inline asm
	mov.b64 	%rd112, {%r86, %r91};
	setp.gt.s32 	%p16, %r45, 15;
	selp.b64 	%rd113, 0, %rd112, %p16;
	add.s64 	%rd280, %rd113, %rd111;
	setp.ne.s32 	%p17, %r45, 0;
	@%p17 bra 	$L__BB5_35;
	shr.u32 	%r96, %r13, 2;
	and.b32  	%r97, %r96, 248;
	mov.u32 	%r98, _ZZN3cub18CUB_300001_SM_10006detail6reduce28DeviceReduceSingleTileKernelINS2_10policy_hubIyjN4cuda3std3__44plusIyEEE10Policy1000EPySC_iS9_yyNS7_10__identityEEEvT0_T1_T2_T3_T4_T6_E12temp_storage;
	add.s32 	%r99, %r98, %r97;
	st.shared.u64 	[%r99+16], %rd280;
$L__BB5_35:
	bar.sync 	0;
	setp.ne.s32 	%p18, %r13, 0;
	@%p18 bra 	$L__BB5_37;
	ld.shared.u64 	%rd114, [_ZZN3cub18CUB_300001_SM_10006detail6reduce28DeviceReduceSingleTileKernelINS2_10policy_hubIyjN4cuda3std3__44plusIyEEE10Policy1000EPySC_iS9_yyNS7_10__identityEEEvT0_T1_T2_T3_T4_T6_E12temp_storage+24];
	add.s64 	%rd115, %rd114, %rd280;
	ld.shared.u64 	%rd116, [_ZZN3cub18CUB_300001_SM_10006detail6reduce28DeviceReduceSingleTileKernelINS2_10policy_hubIyjN4cuda3std3__44plusIyEEE10Policy1000EPySC_iS9_yyNS7_10__identityEEEvT0_T1_T2_T3_T4_T6_E12temp_storage+32];
	add.s64 	%rd117, %rd115, %rd116;
	ld.shared.u64 	%rd118, [_ZZN3cub18CUB_300001_SM_10006detail6reduce28DeviceReduceSingleTileKernelINS2_10policy_hubIyjN4cuda3std3__44plusIyEEE10Policy1000EPySC_iS9_yyNS7_10__identityEEEvT0_T1_T2_T3_T4_T6_E12temp_storage+40];
	add.s64 	%rd119, %rd117, %rd118;
	ld.shared.u64 	%rd120, [_ZZN3cub18CUB_300001_SM_10006detail6reduce28DeviceReduceSingleTileKernelINS2_10policy_hubIyjN4cuda3std3__44plusIyEEE10Policy1000EPySC_iS9_yyNS7_10__identityEEEvT0_T1_T2_T3_T4_T6_E12temp_storage+48];
	add.s64 	%rd121, %rd119, %rd120;
	ld.shared.u64 	%rd122, [_ZZN3cub18CUB_300001_SM_10006detail6reduce28DeviceReduceSingleTileKernelINS2_10policy_hubIyjN4cuda3std3__44plusIyEEE10Policy1000EPySC_iS9_yyNS7_10__identityEEEvT0_T1_T2_T3_T4_T6_E12temp_storage+56];
	add.s64 	%rd123, %rd121, %rd122;
	ld.shared.u64 	%rd124, [_ZZN3cub18CUB_300001_SM_10006detail6reduce28DeviceReduceSingleTileKernelINS2_10policy_hubIyjN4cuda3std3__44plusIyEEE10Policy1000EPySC_iS9_yyNS7_10__identityEEEvT0_T1_T2_T3_T4_T6_E12temp_storage+64];
	add.s64 	%rd125, %rd123, %rd124;
	ld.shared.u64 	%rd126, [_ZZN3cub18CUB_300001_SM_10006detail6reduce28DeviceReduceSingleTileKernelINS2_10policy_hubIyjN4cuda3std3__44plusIyEEE10Policy1000EPySC_iS9_yyNS7_10__identityEEEvT0_T1_T2_T3_T4_T6_E12temp_storage+72];
	add.s64 	%rd127, %rd125, %rd126;
	ld.shared.u64 	%rd128, [_ZZN3cub18CUB_300001_SM_10006detail6reduce28DeviceReduceSingleTileKernelINS2_10policy_hubIyjN4cuda3std3__44plusIyEEE10Policy1000EPySC_iS9_yyNS7_10__identityEEEvT0_T1_T2_T3_T4_T6_E12temp_storage+80];
	add.s64 	%rd129, %rd127, %rd128;
	ld.shared.u64 	%rd130, [_ZZN3cub18CUB_300001_SM_10006detail6reduce28DeviceReduceSingleTileKernelINS2_10policy_hubIyjN4cuda3std3__44plusIyEEE10Policy1000EPySC_iS9_yyNS7_10__identityEEEvT0_T1_T2_T3_T4_T6_E12temp_storage+88];
	add.s64 	%rd131, %rd129, %rd130;
	ld.shared.u64 	%rd132, [_ZZN3cub18CUB_300001_SM_10006detail6reduce28DeviceReduceSingleTileKernelINS2_10policy_hubIyjN4cuda3std3__44plusIyEEE10Policy1000EPySC_iS9_yyNS7_10__identityEEEvT0_T1_T2_T3_T4_T6_E12temp_storage+96];
	add.s64 	%rd133, %rd131, %rd132;
	ld.shared.u64 	%rd134, [_ZZN3cub18CUB_300001_SM_10006detail6reduce28DeviceReduceSingleTileKernelINS2_10policy_hubIyjN4cuda3std3__44plusIyEEE10Policy1000EPySC_iS9_yyNS7_10__identityEEEvT0_T1_T2_T3_T4_T6_E12temp_storage+104];
	add.s64 	%rd135, %rd133, %rd134;
	ld.shared.u64 	%rd136, [_ZZN3cub18CUB_300001_SM_10006detail6reduce28DeviceReduceSingleTileKernelINS2_10policy_hubIyjN4cuda3std3__44plusIyEEE10Policy1000EPySC_iS9_yyNS7_10__identityEEEvT0_T1_T2_T3_T4_T6_E12temp_storage+112];
	add.s64 	%rd137, %rd135, %rd136;
	ld.shared.u64 	%rd138, [_ZZN3cub18CUB_300001_SM_10006detail6reduce28DeviceReduceSingleTileKernelINS2_10policy_hubIyjN4cuda3std3__44plusIyEEE10Policy1000EPySC_iS9_yyNS7_10__identityEEEvT0_T1_T2_T3_T4_T6_E12temp_storage+120];
	add.s64 	%rd139, %rd137, %rd138;
	ld.shared.u64 	%rd140, [_ZZN3cub18CUB_300001_SM_10006detail6reduce28DeviceReduceSingleTileKernelINS2_10policy_hubIyjN4cuda3std3__44plusIyEEE10Policy1000EPySC_iS9_yyNS7_10__identityEEEvT0_T1_T2_T3_T4_T6_E12temp_storage+128];
	add.s64 	%rd141, %rd139, %rd140;
	ld.shared.u64 	%rd142, [_ZZN3cub18CUB_300001_SM_10006detail6reduce28DeviceReduceSingleTileKernelINS2_10policy_hubIyjN4cuda3std3__44plusIyEEE10Policy1000EPySC_iS9_yyNS7_10__identityEEEvT0_T1_T2_T3_T4_T6_E12temp_storage+136];
	add.s64 	%rd280, %rd141, %rd142;
$L__BB5_37:
	mov.u32 	%r223, %tid.x;
	setp.ne.s32 	%p56, %r223, 0;
	@%p56 bra 	$L__BB5_39;
	add.s64 	%rd264, %rd280, %rd36;
	st.global.u64 	[%rd1], %rd264;
$L__BB5_39:
	ret;

}
	// .globl	_ZN3cub18CUB_300001_SM_10006detail6reduce28DeviceReduceSingleTileKernelINS2_10policy_hubIyyN4cuda3std3__44plusIyEEE10Policy1000EN6thrust24THRUST_300001_SM_1000_NS6detail15normal_iteratorINSD_10device_ptrIyEEEEPyyS9_yyNS7_10__identityEEEvT0_T1_T2_T3_T4_T6_
.visible .entry _ZN3cub18CUB_300001_SM_10006detail6reduce28DeviceReduceSingleTileKernelINS2_10policy_hubIyyN4cuda3std3__44plusIyEEE10Policy1000EN6thrust24THRUST_300001_SM_1000_NS6detail15normal_iteratorINSD_10device_ptrIyEEEEPyyS9_yyNS7_10__identityEEEvT0_T1_T2_T3_T4_T6_(
	.param .align 8 .b8 _ZN3cub18CUB_300001_SM_10006detail6reduce28DeviceReduceSingleTileKernelINS2_10policy_hubIyyN4cuda3std3__44plusIyEEE10Policy1000EN6thrust24THRUST_300001_SM_1000_NS6detail15normal_iteratorINSD_10device_ptrIyEEEEPyyS9_yyNS7_10__identityEEEvT0_T1_T2_T3_T4_T6__param_0[8],
	.param .u64 .ptr .align 1 _ZN3cub18CUB_300001_SM_10006detail6reduce28DeviceReduceSingleTileKernelINS2_10policy_hubIyyN4cuda3std3__44plusIyEEE10Policy1000EN6thrust24THRUST_300001_SM_1000_NS6detail15normal_iteratorINSD_10device_ptrIyEEEEPyyS9_yyNS7_10__identityEEEvT0_T1_T2_T3_T4_T6__param_1,
	.param .u64 _ZN3cub18CUB_300001_SM_10006detail6reduce28DeviceReduceSingleTileKernelINS2_10policy_hubIyyN4cuda3std3__44plusIyEEE10Policy1000EN6thrust24THRUST_300001_SM_1000_NS6detail15normal_iteratorINSD_10device_ptrIyEEEEPyyS9_yyNS7_10__identityEEEvT0_T1_T2_T3_T4_T6__param_2,
	.param .align 1 .b8 _ZN3cub18CUB_300001_SM_10006detail6reduce28DeviceReduceSingleTileKernelINS2_10policy_hubIyyN4cuda3std3__44plusIyEEE10Policy1000EN6thrust24THRUST_300001_SM_1000_NS6detail15normal_iteratorINSD_10device_ptrIyEEEEPyyS9_yyNS7_10__identityEEEvT0_T1_T2_T3_T4_T6__param_3[1],
	.param .u64 _ZN3cub18CUB_300001_SM_10006detail6reduce28DeviceReduceSingleTileKernelINS2_10policy_hubIyyN4cuda3std3__44plusIyEEE10Policy1000EN6thrust24THRUST_300001_SM_1000_NS6detail15normal_iteratorINSD_10device_ptrIyEEEEPyyS9_yyNS7_10__identityEEEvT0_T1_T2_T3_T4_T6__param_4,
	.param .align 1 .b8 _ZN3cub18CUB_300001_SM_10006detail6reduce28DeviceReduceSingleTileKernelINS2_10policy_hubIyyN4cuda3std3__44plusIyEEE10Policy1000EN6thrust24THRUST_300001_SM_1000_NS6detail15normal_iteratorINSD_10device_ptrIyEEEEPyyS9_yyNS7_10__identityEEEvT0_T1_T2_T3_T4_T6__param_5[1]
)
.maxntid 512
.minnctapersm 1
{
	.reg .pred 	%p<67>;
	.reg .b32 	%r<246>;
	.reg .b64 	%rd<403>;
	// demoted variable
	.shared .align 8 .b8 _ZZN3cub18CUB_300001_SM_10006detail6reduce28DeviceReduceSingleTileKernelINS2_10policy_hubIyyN4cuda3std3__44plusIyEEE10Policy1000EN6thrust24THRUST_300001_SM_1000_NS6detail15normal_iteratorINSD_10device_ptrIyEEEEPyyS9_yyNS7_10__identityEEEvT0_T1_T2_T3_T4_T6_E12temp_storage[152];
	ld.param.u64 	%rd57, [_ZN3cub18CUB_300001_SM_10006detail6reduce28DeviceReduceSingleTileKernelINS2_10policy_hubIyyN4cuda3std3__44plusIyEEE10Policy1000EN6thrust24THRUST_300001_SM_1000_NS6detail15normal_iteratorINSD_10device_ptrIyEEEEPyyS9_yyNS7_10__identityEEEvT0_T1_T2_T3_T4_T6__param_0];
	ld.param.u64 	%rd60, [_ZN3cub18CUB_300001_SM_10006detail6reduce28DeviceReduceSingleTileKernelINS2_10policy_hubIyyN4cuda3std3__44plusIyEEE10Policy1000EN6thrust24THRUST_300001_SM_1000_NS6detail15normal_iteratorINSD_10device_ptrIyEEEEPyyS9_yyNS7_10__identityEEEvT0_T1_T2_T3_T4_T6__param_1];
	ld.param.u64 	%rd58, [_ZN3cub18CUB_300001_SM_10006detail6reduce28DeviceReduceSingleTileKernelINS2_10policy_hubIyyN4cuda3std3__44plusIyEEE10Policy1000EN6thrust24THRUST_300001_SM_1000_NS6detail15normal_iteratorINSD_10device_ptrIyEEEEPyyS9_yyNS7_10__identityEEEvT0_T1_T2_T3_T4_T6__param_2];
	ld.param.u64 	%rd59, [_ZN3cub18CUB_300001_SM_10006detail6reduce28DeviceReduceSingleTileKernelINS2_10policy_hubIyyN4cuda3std3__44plusIyEEE10Policy1000EN6thrust24THRUST_300001_SM_1000_NS6detail15normal_iteratorINSD_10device_ptrIyEEEEPyyS9_yyNS7_10__identityEEEvT0_T1_T2_T3_T4_T6__param_4];
	cvta.to.global.u64 	%rd1, %rd60;
	setp.ne.s64 	%p1, %rd58, 0;
	@%p1 bra 	$L__BB6_3;
	mov.u32 	%r231, %tid.x;
	setp.ne.s32 	%p66, %r231, 0;
	@%p66 bra 	$L__BB6_51;
	st.global.u64 	[%rd1], %rd59;
	bra.uni 	$L__BB6_51;
$L__BB6_3:
	cvta.to.global.u64 	%rd2, %rd57;
	setp.gt.u64 	%p2, %rd58, 3583;
	@%p2 bra 	$L__BB6_28;
	cvt.u32.u64 	%r1, %rd58;
	mov.u32 	%r2, %tid.x;
	setp.ge.u32 	%p24, %r2, %r1;
	mov.b64 	%rd386, 0;
	mov.u32 	%r235, %r2;
	@%p24 bra 	$L__BB6_6;
	mul.wide.u32 	%rd207, %r2, 8;
	add.s64 	%rd208, %rd2, %rd207;
	ld.global.u64 	%rd386, [%rd208];
	add.s32 	%r235, %r2, 512;
$L__BB6_6:
	setp.ge.u32 	%p25, %r235, %r1;
	@%p25 bra 	$L__BB6_19;
	not.b32 	%r108, %r235;
	add.s32 	%r109, %r108, %r1;
	shr.u32 	%r110, %r109, 9;
	add.s32 	%r5, %r110, 1;
	and.b32  	%r6, %r5, 15;
	setp.lt.u32 	%p26, %r109, 7680;
	@%p26 bra 	$L__BB6_10;
	and.b32  	%r111, %r5, 16777200;
	neg.s32 	%r233, %r111;
	mul.wide.u32 	%rd210, %r235, 8;
	add.s64 	%rd211, %rd210, %rd2;
	add.s64 	%rd377, %rd211, 32768;
$L__BB6_9:
	.pragma "nounroll";
	ld.global.u64 	%rd212, [%rd377+-32768];
	add.s64 	%rd213, %rd212, %rd386;
	ld.global.u64 	%rd214, [%rd377+-28672];
	add.s64 	%rd215, %rd214, %rd213;
	ld.global.u64 	%rd216, [%rd377+-24576];
	add.s64 	%rd217, %rd216, %rd215;
	ld.global.u64 	%rd218, [%rd377+-20480];
	add.s64 	%rd219, %rd218, %rd217;
	ld.global.u64 	%rd220, [%rd377+-16384];
	add.s64 	%rd221, %rd220, %rd219;
	ld.global.u64 	%rd222, [%rd377+-12288];
	add.s64 	%rd223, %rd222, %rd221;
	ld.global.u64 	%rd224, [%rd377+-8192];
	add.s64 	%rd225, %rd224, %rd223;
	ld.global.u64 	%rd226, [%rd377+-4096];
	add.s64 	%rd227, %rd226, %rd225;
	ld.global.u64 	%rd228, [%rd377];
	add.s64 	%rd229, %rd228, %rd227;
	ld.global.u64 	%rd230, [%rd377+4096];
	add.s64 	%rd231, %rd230, %rd229;
	ld.global.u64 	%rd232, [%rd377+8192];
	add.s64 	%rd233, %rd232, %rd231;
	ld.global.u64 	%rd234, [%rd377+12288];
	add.s64 	%rd235, %rd234, %rd233;
	ld.global.u64 	%rd236, [%rd377+16384];
	add.s64 	%rd237, %rd236, %rd235;
	ld.global.u64 	%rd238, [%rd377+20480];
	add.s64 	%rd239, %rd238, %rd237;
	ld.global.u64 	%rd240, [%rd377+24576];
	add.s64 	%rd241, %rd240, %rd239;
	ld.global.u64 	%rd242, [%rd377+28672];
	add.s64 	%rd386, %rd242, %rd241;
	add.s32 	%r235, %r235, 8192;
	add.s32 	%r233, %r233, 16;
	add.s64 	%rd377, %rd377, 65536;
	setp.ne.s32 	%p27, %r233, 0;
	@%p27 bra 	$L__BB6_9;
$L__BB6_10:
	setp.eq.s32 	%p28, %r6, 0;
	@%p28 bra 	$L__BB6_19;
	and.b32  	%r13, %r5, 7;
	setp.lt.u32 	%p29, %r6, 8;
	@%p29 bra 	$L__BB6_13;
	mul.wide.s32 	%rd244, %r235, 8;
	add.s64 	%rd245, %rd2, %rd244;
	ld.global.u64 	%rd246, [%rd245];
	add.s64 	%rd247, %rd246, %rd386;
	ld.global.u64 	%rd248, [%rd245+4096];
	add.s64 	%rd249, %rd248, %rd247;
	ld.global.u64 	%rd250, [%rd245+8192];
	add.s64 	%rd251, %rd250, %rd249;
	ld.global.u64 	%rd252, [%rd245+12288];
	add.s64 	%rd253, %rd252, %rd251;
	ld.global.u64 	%rd254, [%rd245+16384];
	add.s64 	%rd255, %rd254, %rd253;
	ld.global.u64 	%rd256, [%rd245+20480];
	add.s64 	%rd257, %rd256, %rd255;
	ld.global.u64 	%rd258, [%rd245+24576];
	add.s64 	%rd259, %rd258, %rd257;
	ld.global.u64 	%rd260, [%rd245+28672];
	add.s64 	%rd386, %rd260, %rd259;
	add.s32 	%r235, %r235, 4096;
$L__BB6_13:
	setp.eq.s32 	%p30, %r13, 0;
	@%p30 bra 	$L__BB6_19;
	and.b32  	%r16, %r5, 3;
	setp.lt.u32 	%p31, %r13, 4;
	@%p31 bra 	$L__BB6_16;
	mul.wide.s32 	%rd262, %r235, 8;
	add.s64 	%rd263, %rd2, %rd262;
	ld.global.u64 	%rd264, [%rd263];
	add.s64 	%rd265, %rd264, %rd386;
	ld.global.u64 	%rd266, [%rd263+4096];
	add.s64 	%rd267, %rd266, %rd265;
	ld.global.u64 	%rd268, [%rd263+8192];
	add.s64 	%rd269, %rd268, %rd267;
	ld.global.u64 	%rd270, [%rd263+12288];
	add.s64 	%rd386, %rd270, %rd269;
	add.s32 	%r235, %r235, 2048;
$L__BB6_16:
	setp.eq.s32 	%p32, %r16, 0;
	@%p32 bra 	$L__BB6_19;
	neg.s32 	%r238, %r16;
$L__BB6_18:
	.pragma "nounroll";
	mul.wide.s32 	%rd271, %r235, 8;
	add.s64 	%rd272, %rd2, %rd271;
	ld.global.u64 	%rd273, [%rd272];
	add.s64 	%rd386, %rd273, %rd386;
	add.s32 	%r235, %r235, 512;
	add.s32 	%r238, %r238, 1;
	setp.ne.s32 	%p33, %r238, 0;
	@%p33 bra 	$L__BB6_18;
$L__BB6_19:
	setp.lt.u64 	%p34, %rd58, 512;
	@%p34 bra 	$L__BB6_24;
	// begin inline asm
	mov.u32 %r175, %laneid;
	// end inline asm
	mov.b64 	{%r177, %r182}, %rd386;
	mov.b32 	%r183, 1;
	mov.b32 	%r224, 31;
	mov.b32 	%r225, -1;
	// begin inline asm
	shfl.sync.down.b32 %r176, %r177, %r183, %r224, %r225;
	// end inline asm
	// begin inline asm
	shfl.sync.down.b32 %r181, %r182, %r183, %r224, %r225;
	// end inline asm
	mov.b64 	%rd332, {%r176, %r181};
	setp.gt.s32 	%p58, %r175, 30;
	selp.b64 	%rd333, 0, %rd332, %p58;
	add.s64 	%rd334, %rd333, %rd386;
	mov.b64 	{%r187, %r192}, %rd334;
	mov.b32 	%r193, 2;
	// begin inline asm
	shfl.sync.down.b32 %r186, %r187, %r193, %r224, %r225;
	// end inline asm
	// begin inline asm
	shfl.sync.down.b32 %r191, %r192, %r193, %r224, %r225;
	// end inline asm
	mov.b64 	%rd335, {%r186, %r191};
	setp.gt.s32 	%p59, %r175, 29;
	selp.b64 	%rd336, 0, %rd335, %p59;
	add.s64 	%rd337, %rd336, %rd334;
	mov.b64 	{%r197, %r202}, %rd337;
	mov.b32 	%r203, 4;
	// begin inline asm
	shfl.sync.down.b32 %r196, %r197, %r203, %r224, %r225;
	// end inline asm
	// begin inline asm
	shfl.sync.down.b32 %r201, %r202, %r203, %r224, %r225;
	// end inline asm
	mov.b64 	%rd338, {%r196, %r201};
	setp.gt.s32 	%p60, %r175, 27;
	selp.b64 	%rd339, 0, %rd338, %p60;
	add.s64 	%rd340, %rd339, %rd337;
	mov.b64 	{%r207, %r212}, %rd340;
	mov.b32 	%r213, 8;
	// begin inline asm
	shfl.sync.down.b32 %r206, %r207, %r213, %r224, %r225;
	// end inline asm
	// begin inline asm
	shfl.sync.down.b32 %r211, %r212, %r213, %r224, %r225;
	// end inline asm
	mov.b64 	%rd341, {%r206, %r211};
	setp.gt.s32 	%p61, %r175, 23;
	selp.b64 	%rd342, 0, %rd341, %p61;
	add.s64 	%rd343, %rd342, %rd340;
	mov.b64 	{%r217, %r222}, %rd343;
	mov.b32 	%r223, 16;
	// begin inline asm
	shfl.sync.down.b32 %r216, %r217, %r223, %r224, %r225;
	// end inline asm
	// begin inline asm
	shfl.sync.down.b32 %r221, %r222, %r223, %r224, %r225;
	// end inline asm
	mov.b64 	%rd344, {%r216, %r221};
	setp.gt.s32 	%p62, %r175, 15;
	selp.b64 	%rd345, 0, %rd344, %p62;
	add.s64 	%rd402, %rd345, %rd343;
	setp.ne.s32 	%p63, %r175, 0;
	@%p63 bra 	$L__BB6_22;
	shr.u32 	%r226, %r2, 2;
	and.b32  	%r227, %r226, 248;
	mov.u32 	%r228, _ZZN3cub18CUB_300001_SM_10006detail6reduce28DeviceReduceSingleTileKernelINS2_10policy_hubIyyN4cuda3std3__44plusIyEEE10Policy1000EN6thrust24THRUST_300001_SM_1000_NS6detail15normal_iteratorINSD_10device_ptrIyEEEEPyyS9_yyNS7_10__identityEEEvT0_T1_T2_T3_T4_T6_E12temp_storage;
	add.s32 	%r229, %r228, %r227;
	st.shared.u64 	[%r229+16], %rd402;
$L__BB6_22:
	bar.sync 	0;
	setp.ne.s32 	%p64, %r2, 0;
	@%p64 bra 	$L__BB6_49;
	ld.shared.u64 	%rd346, [_ZZN3cub18CUB_300001_SM_10006detail6reduce28DeviceReduceSingleTileKernelINS2_10policy_hubIyyN4cuda3std3__44plusIyEEE10Policy1000EN6thrust24THRUST_300001_SM_1000_NS6detail15normal_iteratorINSD_10device_ptrIyEEEEPyyS9_yyNS7_10__identityEEEvT0_T1_T2_T3_T4_T6_E12temp_storage+24];
	add.s64 	%rd347, %rd346, %rd402;
	ld.shared.u64 	%rd348, [_ZZN3cub18CUB_300001_SM_10006detail6reduce28DeviceReduceSingleTileKernelINS2_10policy_hubIyyN4cuda3std3__44plusIyEEE10Policy1000EN6thrust24THRUST_300001_SM_1000_NS6detail15normal_iteratorINSD_10device_ptrIyEEEEPyyS9_yyNS7_10__identityEEEvT0_T1_T2_T3_T4_T6_E12temp_storage+32];
	add.s64 	%rd349, %rd347, %rd348;
	ld.shared.u64 	%rd350, [_ZZN3cub18CUB_300001_SM_10006detail6reduce28DeviceReduceSingleTileKernelINS2_10policy_hubIyyN4cuda3std3__44plusIyEEE10Policy1000EN6thrust24THRUST_300001_SM_1000_NS6detail15normal_iteratorINSD_10device_ptrIyEEEEPyyS9_yyNS7_10__identityEEEvT0_T1_T2_T3_T4_T6_E12temp_storage+40];
	add.s64 	%rd351, %rd349, %rd350;
	ld.shared.u64 	%rd352, [_ZZN3cub18CUB_300001_SM_10006detail6reduce28DeviceReduceSingleTileKernelINS2_10policy_hubIyyN4cuda3std3__44plusIyEEE10Policy1000EN6thrust24THRUST_300001_SM_1000_NS6detail15normal_iteratorINSD_10device_ptrIyEEEEPyyS9_yyNS7_10__identityEEEvT0_T1_T2_T3_T4_T6_E12temp_storage+48];
	add.s64 	%rd353, %rd351, %rd352;
	ld.shared.u64 	%rd354, [_ZZN3cub18CUB_300001_SM_10006detail6reduce28DeviceReduceSingleTileKernelINS2_10policy_hubIyyN4cuda3std3__44plusIyEEE10Policy1000EN6thrust24THRUST_300001_SM_1000_NS6detail15normal_iteratorINSD_10device_ptrIyEEEEPyyS9_yyNS7_10__identityEEEvT0_T1_T2_T3_T4_T6_E12temp_storage+56];
	add.s64 	%rd355, %rd353, %rd354;
	ld.shared.u64 	%rd356, [_ZZN3cub18CUB_300001_SM_10006detail6reduce28DeviceReduceSingleTileKernelINS2_10policy_hubIyyN4cuda3std3__44plusIyEEE10Policy1000EN6thrust24THRUST_300001_SM_1000_NS6detail15normal_iteratorINSD_10device_ptrIyEEEEPyyS9_yyNS7_10__identityEEEvT0_T1_T2_T3_T4_T6_E12temp_storage+64];
	add.s64 	%rd357, %rd355, %rd356;
	ld.shared.u64 	%rd358, [_ZZN3cub18CUB_300001_SM_10006detail6reduce28DeviceReduceSingleTileKernelINS2_10policy_hubIyyN4cuda3std3__44plusIyEEE10Policy1000EN6thrust24THRUST_300001_SM_1000_NS6detail15normal_iteratorINSD_10device_ptrIyEEEEPyyS9_yyNS7_10__identityEEEvT0_T1_T2_T3_T4_T6_E12temp_storage+72];
	add.s64 	%rd359, %rd357, %rd358;
	ld.shared.u64 	%rd360, [_ZZN3cub18CUB_300001_SM_10006detail6reduce28DeviceReduceSingleTileKernelINS2_10policy_hubIyyN4cuda3std3__44plusIyEEE10Policy1000EN6thrust24THRUST_300001_SM_1000_NS6detail15normal_iteratorINSD_10device_ptrIyEEEEPyyS9_yyNS7_10__identityEEEvT0_T1_T2_T3_T4_T6_E12temp_storage+80];
	add.s64 	%rd361, %rd359, %rd360;
	ld.shared.u64 	%rd362, [_ZZN3cub18CUB_300001_SM_10006detail6reduce28DeviceReduceSingleTileKernelINS2_10policy_hubIyyN4cuda3std3__44plusIyEEE10Policy1000EN6thrust24THRUST_300001_SM_1000_NS6detail15normal_iteratorINSD_10device_ptrIyEEEEPyyS9_yyNS7_10__identityEEEvT0_T1_T2_T3_T4_T6_E12temp_storage+88];
	add.s64 	%rd363, %rd361, %rd362;
	ld.shared.u64 	%rd364, [_ZZN3cub18CUB_300001_SM_10006detail6reduce28DeviceReduceSingleTileKernelINS2_10policy_hubIyyN4cuda3std3__44plusIyEEE10Policy1000EN6thrust24THRUST_300001_SM_1000_NS6detail15normal_iteratorINSD_10device_ptrIyEEEEPyyS9_yyNS7_10__identityEEEvT0_T1_T2_T3_T4_T6_E12temp_storage+96];
	add.s64 	%rd365, %rd363, %rd364;
	ld.shared.u64 	%rd366, [_ZZN3cub18CUB_300001_SM_10006detail6reduce28DeviceReduceSingleTileKernelINS2_10policy_hubIyyN4cuda3std3__44plusIyEEE10Policy1000EN6thrust24THRUST_300001_SM_1000_NS6detail15normal_iteratorINSD_10device_ptrIyEEEEPyyS9_yyNS7_10__identityEEEvT0_T1_T2_T3_T4_T6_E12temp_storage+104];
	add.s64 	%rd367, %rd365, %rd366;
	ld.shared.u64 	%rd368, [_ZZN3cub18CUB_300001_SM_10006detail6reduce28DeviceReduceSingleTileKernelINS2_10policy_hubIyyN4cuda3std3__44plusIyEEE10Policy1000EN6thrust24THRUST_300001_SM_1000_NS6detail15normal_iteratorINSD_10device_ptrIyEEEEPyyS9_yyNS7_10__identityEEEvT0_T1_T2_T3_T4_T6_E12temp_storage+112];
	add.s64 	%rd369, %rd367, %rd368;
	ld.shared.u64 	%rd370, [_ZZN3cub18CUB_300001_SM_10006detail6reduce28DeviceReduceSingleTileKernelINS2_10policy_hubIyyN4cuda3std3__44plusIyEEE10Policy1000EN6thrust24THRUST_300001_SM_1000_NS6detail15normal_iteratorINSD_10device_ptrIyEEEEPyyS9_yyNS7_10__identityEEEvT0_T1_T2_T3_T4_T6_E12temp_storage+120];
	add.s64 	%rd371, %rd369, %rd370;
	ld.shared.u64 	%rd372, [_ZZN3cub18CUB_300001_SM_10006detail6reduce28DeviceReduceSingleTileKernelINS2_10policy_hubIyyN4cuda3std3__44plusIyEEE10Policy1000EN6thrust24THRUST_300001_SM_1000_NS6detail15normal_iteratorINSD_10device_ptrIyEEEEPyyS9_yyNS7_10__identityEEEvT0_T1_T2_T3_T4_T6_E12temp_storage+128];
	add.s64 	%rd373, %rd371, %rd372;
	ld.shared.u64 	%rd374, [_ZZN3cub18CUB_300001_SM_10006detail6reduce28DeviceReduceSingleTileKernelINS2_10policy_hubIyyN4cuda3std3__44plusIyEEE10Policy1000EN6thrust24THRUST_300001_SM_1000_NS6detail15normal_iteratorINSD_10device_ptrIyEEEEPyyS9_yyNS7_10__identityEEEvT0_T1_T2_T3_T4_T6_E12temp_storage+136];
	add.s64 	%rd402, %rd373, %rd374;
	bra.uni 	$L__BB6_49;
$L__BB6_24:
	// begin inline asm
	mov.u32 %r112, %laneid;
	// end inline asm
	and.b32  	%r163, %r2, 992;
	add.s32 	%r164, %r163, 32;
	setp.gt.u32 	%p35, %r164, %r1;
	not.b32 	%r165, %r163;
	add.s32 	%r166, %r1, %r165;
	selp.b32 	%r161, %r166, 31, %p35;
	mov.b64 	{%r114, %r119}, %rd386;
	mov.b32 	%r120, 1;
	mov.b32 	%r162, -1;
	// begin inline asm
	shfl.sync.down.b32 %r113, %r114, %r120, %r161, %r162;
	// end inline asm
	// begin inline asm
	shfl.sync.down.b32 %r118, %r119, %r120, %r161, %r162;
	// end inline asm
	mov.b64 	%rd274, {%r113, %r118};
	setp.lt.s32 	%p36, %r112, %r161;
	selp.b64 	%rd275, %rd274, 0, %p36;
	add.s64 	%rd276, %rd275, %rd386;
	mov.b64 	{%r124, %r129}, %rd276;
	mov.b32 	%r130, 2;
	// begin inline asm
	shfl.sync.down.b32 %r123, %r124, %r130, %r161, %r162;
	// end inline asm
	// begin inline asm
	shfl.sync.down.b32 %r128, %r129, %r130, %r161, %r162;
	// end inline asm
	mov.b64 	%rd277, {%r123, %r128};
	add.s32 	%r167, %r112, 2;
	setp.gt.s32 	%p37, %r167, %r161;
	selp.b64 	%rd278, 0, %rd277, %p37;
	add.s64 	%rd279, %rd278, %rd276;
	mov.b64 	{%r134, %r139}, %rd279;
	mov.b32 	%r140, 4;
	// begin inline asm
	shfl.sync.down.b32 %r133, %r134, %r140, %r161, %r162;
	// end inline asm
	// begin inline asm
	shfl.sync.down.b32 %r138, %r139, %r140, %r161, %r162;
	// end inline asm
	mov.b64 	%rd280, {%r133, %r138};
	add.s32 	%r168, %r112, 4;
	setp.gt.s32 	%p38, %r168, %r161;
	selp.b64 	%rd281, 0, %rd280, %p38;
	add.s64 	%rd282, %rd281, %rd279;
	mov.b64 	{%r144, %r149}, %rd282;
	mov.b32 	%r150, 8;
	// begin inline asm
	shfl.sync.down.b32 %r143, %r144, %r150, %r161, %r162;
	// end inline asm
	// begin inline asm
	shfl.sync.down.b32 %r148, %r149, %r150, %r161, %r162;
	// end inline asm
	mov.b64 	%rd283, {%r143, %r148};
	add.s32 	%r169, %r112, 8;
	setp.gt.s32 	%p39, %r169, %r161;
	selp.b64 	%rd284, 0, %rd283, %p39;
	add.s64 	%rd285, %rd284, %rd282;
	mov.b64 	{%r154, %r159}, %rd285;
	mov.b32 	%r160, 16;
	// begin inline asm
	shfl.sync.down.b32 %r153, %r154, %r160, %r161, %r162;
	// end inline asm
	// begin inline asm
	shfl.sync.down.b32 %r158, %r159, %r160, %r161, %r162;
	// end inline asm
	mov.b64 	%rd286, {%r153, %r158};
	add.s32 	%r170, %r112, 16;
	setp.gt.s32 	%p40, %r170, %r161;
	selp.b64 	%rd287, 0, %rd286, %p40;
	add.s64 	%rd402, %rd287, %rd285;
	setp.ne.s32 	%p41, %r112, 0;
	@%p41 bra 	$L__BB6_26;
	shr.u32 	%r171, %r2, 2;
	and.b32  	%r172, %r171, 248;
	mov.u32 	%r173, _ZZN3cub18CUB_300001_SM_10006detail6reduce28DeviceReduceSingleTileKernelINS2_10policy_hubIyyN4cuda3std3__44plusIyEEE10Policy1000EN6thrust24THRUST_300001_SM_1000_NS6detail15normal_iteratorINSD_10device_ptrIyEEEEPyyS9_yyNS7_10__identityEEEvT0_T1_T2_T3_T4_T6_E12temp_storage;
	add.s32 	%r174, %r173, %r172;
	st.shared.u64 	[%r174+16], %rd402;
$L__BB6_26:
	bar.sync 	0;
	setp.ne.s32 	%p42, %r2, 0;
	@%p42 bra 	$L__BB6_49;
	setp.gt.u64 	%p43, %rd58, 32;
	ld.shared.u64 	%rd288, [_ZZN3cub18CUB_300001_SM_10006detail6reduce28DeviceReduceSingleTileKernelINS2_10policy_hubIyyN4cuda3std3__44plusIyEEE10Policy1000EN6thrust24THRUST_300001_SM_1000_NS6detail15normal_iteratorINSD_10device_ptrIyEEEEPyyS9_yyNS7_10__identityEEEvT0_T1_T2_T3_T4_T6_E12temp_storage+24];
	selp.b64 	%rd289, %rd288, 0, %p43;
	add.s64 	%rd290, %rd289, %rd402;
	setp.gt.u64 	%p44, %rd58, 64;
	ld.shared.u64 	%rd291, [_ZZN3cub18CUB_300001_SM_10006detail6reduce28DeviceReduceSingleTileKernelINS2_10policy_hubIyyN4cuda3std3__44plusIyEEE10Policy1000EN6thrust24THRUST_300001_SM_1000_NS6detail15normal_iteratorINSD_10device_ptrIyEEEEPyyS9_yyNS7_10__identityEEEvT0_T1_T2_T3_T4_T6_E12temp_storage+32];
	selp.b64 	%rd292, %rd291, 0, %p44;
	add.s64 	%rd293, %rd290, %rd292;
	setp.gt.u64 	%p45, %rd58, 96;
	ld.shared.u64 	%rd294, [_ZZN3cub18CUB_300001_SM_10006detail6reduce28DeviceReduceSingleTileKernelINS2_10policy_hubIyyN4cuda3std3__44plusIyEEE10Policy1000EN6thrust24THRUST_300001_SM_1000_NS6detail15normal_iteratorINSD_10device_ptrIyEEEEPyyS9_yyNS7_10__identityEEEvT0_T1_T2_T3_T4_T6_E12temp_storage+40];
	selp.b64 	%rd295, %rd294, 0, %p45;
	add.s64 	%rd296, %rd293, %rd295;
	setp.gt.u64 	%p46, %rd58, 128;
	ld.shared.u64 	%rd297, [_ZZN3cub18CUB_300001_SM_10006detail6reduce28DeviceReduceSingleTileKernelINS2_10policy_hubIyyN4cuda3std3__44plusIyEEE10Policy1000EN6thrust24THRUST_300001_SM_1000_NS6detail15normal_iteratorINSD_10device_ptrIyEEEEPyyS9_yyNS7_10__identityEEEvT0_T1_T2_T3_T4_T6_E12temp_storage+48];
	selp.b64 	%rd298, %rd297, 0, %p46;
	add.s64 	%rd299, %rd296, %rd298;
	setp.gt.u64 	%p47, %rd58, 160;
	ld.shared.u64 	%rd300, [_ZZN3cub18CUB_300001_SM_10006detail6reduce28DeviceReduceSingleTileKernelINS2_10policy_hubIyyN4cuda3std3__44plusIyEEE10Policy1000EN6thrust24THRUST_300001_SM_1000_NS6detail15normal_iteratorINSD_10device_ptrIyEEEEPyyS9_yyNS7_10__identityEEEvT0_T1_T2_T3_T4_T6_E12temp_storage+56];
	selp.b64 	%rd301, %rd300, 0, %p47;
	add.s64 	%rd302, %rd299, %rd301;
	setp.gt.u64 	%p48, %rd58, 192;
	ld.shared.u64 	%rd303, [_ZZN3cub18CUB_300001_SM_10006detail6reduce28DeviceReduceSingleTileKernelINS2_10policy_hubIyyN4cuda3std3__44plusIyEEE10Policy1000EN6thrust24THRUST_300001_SM_1000_NS6detail15normal_iteratorINSD_10device_ptrIyEEEEPyyS9_yyNS7_10__identityEEEvT0_T1_T2_T3_T4_T6_E12temp_storage+64];
	selp.b64 	%rd304, %rd303, 0, %p48;
	add.s64 	%rd305, %rd302, %rd304;
	setp.gt.u64 	%p49, %rd58, 224;
	ld.shared.u64 	%rd306, [_ZZN3cub18CUB_300001_SM_10006detail6reduce28DeviceReduceSingleTileKernelINS2_10policy_hubIyyN4cuda3std3__44plusIyEEE10Policy1000EN6thrust24THRUST_300001_SM_1000_NS6detail15normal_iteratorINSD_10device_ptrIyEEEEPyyS9_yyNS7_10__identityEEEvT0_T1_T2_T3_T4_T6_E12temp_storage+72];
	selp.b64 	%rd307, %rd306, 0, %p49;
	add.s64 	%rd308, %rd305, %rd307;
	setp.gt.u64 	%p50, %rd58, 256;
	ld.shared.u64 	%rd309, [_ZZN3cub18CUB_300001_SM_10006detail6reduce28DeviceReduceSingleTileKernelINS2_10policy_hubIyyN4cuda3std3__44plusIyEEE10Policy1000EN6thrust24THRUST_300001_SM_1000_NS6detail15normal_iteratorINSD_10device_ptrIyEEEEPyyS9_yyNS7_10__identityEEEvT0_T1_T2_T3_T4_T6_E12temp_storage+80];
	selp.b64 	%rd310, %rd309, 0, %p50;
	add.s64 	%rd311, %rd308, %rd310;
	setp.gt.u64 	%p51, %rd58, 288;
	ld.shared.u64 	%rd312, [_ZZN3cub18CUB_300001_SM_10006detail6reduce28DeviceReduceSingleTileKernelINS2_10policy_hubIyyN4cuda3std3__44plusIyEEE10Policy1000EN6thrust24THRUST_300001_SM_1000_NS6detail15normal_iteratorINSD_10device_ptrIyEEEEPyyS9_yyNS7_10__identityEEEvT0_T1_T2_T3_T4_T6_E12temp_storage+88];
	selp.b64 	%rd313, %rd312, 0, %p51;
	add.s64 	%rd314, %rd311, %rd313;
	setp.gt.u64 	%p52, %rd58, 320;
	ld.shared.u64 	%rd315, [_ZZN3cub18CUB_300001_SM_10006detail6reduce28DeviceReduceSingleTileKernelINS2_10policy_hubIyyN4cuda3std3__44plusIyEEE10Policy1000EN6thrust24THRUST_300001_SM_1000_NS6detail15normal_iteratorINSD_10device_ptrIyEEEEPyyS9_yyNS7_10__identityEEEvT0_T1_T2_T3_T4_T6_E12temp_storage+96];
	selp.b64 	%rd316, %rd315, 0, %p52;
	add.s64 	%rd317, %rd314, %rd316;
	setp.gt.u64 	%p53, %rd58, 352;
	ld.shared.u64 	%rd318, [_ZZN3cub18CUB_300001_SM_10006detail6reduce28DeviceReduceSingleTileKernelINS2_10policy_hubIyyN4cuda3std3__44plusIyEEE10Policy1000EN6thrust24THRUST_300001_SM_1000_NS6detail15normal_iteratorINSD_10device_ptrIyEEEEPyyS9_yyNS7_10__identityEEEvT0_T1_T2_T3_T4_T6_E12temp_storage+104];
	selp.b64 	%rd319, %rd318, 0, %p53;
	add.s64 	%rd320, %rd317, %rd319;
	setp.gt.u64 	%p54, %rd58, 384;
	ld.shared.u64 	%rd321, [_ZZN3cub18CUB_300001_SM_10006detail6reduce28DeviceReduceSingleTileKernelINS2_10policy_hubIyyN4cuda3std3__44plusIyEEE10Policy1000EN6thrust24THRUST_300001_SM_1000_NS6detail15normal_iteratorINSD_10device_ptrIyEEEEPyyS9_yyNS7_10__identityEEEvT0_T1_T2_T3_T4_T6_E12temp_storage+112];
	selp.b64 	%rd322, %rd321, 0, %p54;
	add.s64 	%rd323, %rd320, %rd322;
	setp.gt.u64 	%p55, %rd58, 416;
	ld.shared.u64 	%rd324, [_ZZN3cub18CUB_300001_SM_10006detail6reduce28DeviceReduceSingleTileKernelINS2_10policy_hubIyyN4cuda3std3__44plusIyEEE10Policy1000EN6thrust24THRUST_300001_SM_1000_NS6detail15normal_iteratorINSD_10device_ptrIyEEEEPyyS9_yyNS7_10__identityEEEvT0_T1_T2_T3_T4_T6_E12temp_storage+120];
	selp.b64 	%rd325, %rd324, 0, %p55;
	add.s64 	%rd326, %rd323, %rd325;
	setp.gt.u64 	%p56, %rd58, 448;
	ld.shared.u64 	%rd327, [_ZZN3cub18CUB_300001_SM_10006detail6reduce28DeviceReduceSingleTileKernelINS2_10policy_hubIyyN4cuda3std3__44plusIyEEE10Policy1000EN6thrust24THRUST_300001_SM_1000_NS6detail15normal_iteratorINSD_10device_ptrIyEEEEPyyS9_yyNS7_10__identityEEEvT0_T1_T2_T3_T4_T6_E12temp_storage+128];
	selp.b64 	%rd328, %rd327, 0, %p56;
	add.s64 	%rd329, %rd326, %rd328;
	setp.gt.u64 	%p57, %rd58, 480;
	ld.shared.u64 	%rd330, [_ZZN3cub18CUB_300001_SM_10006detail6reduce28DeviceReduceSingleTileKernelINS2_10policy_hubIyyN4cuda3std3__44plusIyEEE10Policy1000EN6thrust24THRUST_300001_SM_1000_NS6detail15normal_iteratorINSD_10device_ptrIyEEEEPyyS9_yyNS7_10__identityEEEvT0_T1_T2_T3_T4_T6_E12temp_storage+136];
	selp.b64 	%rd331, %rd330, 0, %p57;
	add.s64 	%rd402, %rd329, %rd331;
	bra.uni 	$L__BB6_49;
$L__BB6_28:
	mov.u32 	%r24, %tid.x;
	cvt.u64.u32 	%rd25, %r24;
	mul.wide.u32 	%rd62, %r24, 8;
	add.s64 	%rd26, %rd2, %rd62;
	ld.global.u64 	%rd63, [%rd26];
	ld.global.u64 	%rd64, [%rd26+4096];
	ld.global.u64 	%rd65, [%rd26+8192];
	ld.global.u64 	%rd66, [%rd26+12288];
	ld.global.u64 	%rd67, [%rd26+16384];
	ld.global.u64 	%rd68, [%rd26+20480];
	ld.global.u64 	%rd69, [%rd26+24576];
	add.s64 	%rd70, %rd64, %rd63;
	add.s64 	%rd71, %rd65, %rd70;
	add.s64 	%rd72, %rd66, %rd71;
	add.s64 	%rd73, %rd67, %rd72;
	add.s64 	%rd74, %rd68, %rd73;
	add.s64 	%rd401, %rd69, %rd74;
	add.s64 	%rd28, %rd58, -3584;
	setp.lt.u64 	%p3, %rd28, 3584;
	mov.b64 	%rd390, 3584;
	@%p3 bra 	$L__BB6_32;
	mov.b64 	%rd390, 3584;
$L__BB6_30:
	shl.b64 	%rd76, %rd390, 3;
	add.s64 	%rd77, %rd26, %rd76;
	ld.global.u64 	%rd78, [%rd77];
	ld.global.u64 	%rd79, [%rd77+4096];
	ld.global.u64 	%rd80, [%rd77+8192];
	ld.global.u64 	%rd81, [%rd77+12288];
	ld.global.u64 	%rd82, [%rd77+16384];
	ld.global.u64 	%rd83, [%rd77+20480];
	ld.global.u64 	%rd84, [%rd77+24576];
	add.s64 	%rd85, %rd78, %rd401;
	add.s64 	%rd86, %rd79, %rd85;
	add.s64 	%rd87, %rd80, %rd86;
	add.s64 	%rd88, %rd81, %rd87;
	add.s64 	%rd89, %rd82, %rd88;
	add.s64 	%rd90, %rd83, %rd89;
	add.s64 	%rd401, %rd84, %rd90;
	sub.s64 	%rd91, %rd58, %rd390;
	setp.lt.u64 	%p4, %rd91, 3584;
	@%p4 bra 	$L__BB6_45;
	add.s64 	%rd390, %rd390, 3584;
	setp.le.u64 	%p5, %rd390, %rd28;
	@%p5 bra 	$L__BB6_30;
$L__BB6_32:
	setp.le.u64 	%p6, %rd58, %rd390;
	cvt.u32.u64 	%r42, %rd390;
	cvt.u32.u64 	%r43, %rd58;
	sub.s32 	%r44, %r43, %r42;
	setp.ge.s32 	%p7, %r24, %r44;
	or.pred  	%p8, %p6, %p7;
	@%p8 bra 	$L__BB6_45;
	not.b32 	%r47, %r24;
	add.s32 	%r48, %r47, %r43;
	sub.s32 	%r50, %r48, %r42;
	shr.u32 	%r51, %r50, 9;
	add.s32 	%r25, %r51, 1;
	and.b32  	%r26, %r25, 15;
	setp.lt.u32 	%p9, %r50, 7680;
	mov.u32 	%r242, %r24;
	@%p9 bra 	$L__BB6_36;
	and.b32  	%r52, %r25, 16777200;
	neg.s32 	%r240, %r52;
	add.s64 	%rd93, %rd390, %rd25;
	shl.b64 	%rd94, %rd93, 3;
	add.s64 	%rd95, %rd94, %rd2;
	add.s64 	%rd391, %rd95, 32768;
	mov.u32 	%r242, %r24;
$L__BB6_35:
	.pragma "nounroll";
	ld.global.u64 	%rd96, [%rd391+-32768];
	add.s64 	%rd97, %rd96, %rd401;
	ld.global.u64 	%rd98, [%rd391+-28672];
	add.s64 	%rd99, %rd98, %rd97;
	ld.global.u64 	%rd100, [%rd391+-24576];
	add.s64 	%rd101, %rd100, %rd99;
	ld.global.u64 	%rd102, [%rd391+-20480];
	add.s64 	%rd103, %rd102, %rd101;
	ld.global.u64 	%rd104, [%rd391+-16384];
	add.s64 	%rd105, %rd104, %rd103;
	ld.global.u64 	%rd106, [%rd391+-12288];
	add.s64 	%rd107, %rd106, %rd105;
	ld.global.u64 	%rd108, [%rd391+-8192];
	add.s64 	%rd109, %rd108, %rd107;
	ld.global.u64 	%rd110, [%rd391+-4096];
	add.s64 	%rd111, %rd110, %rd109;
	ld.global.u64 	%rd112, [%rd391];
	add.s64 	%rd113, %rd112, %rd111;
	ld.global.u64 	%rd114, [%rd391+4096];
	add.s64 	%rd115, %rd114, %rd113;
	ld.global.u64 	%rd116, [%rd391+8192];
	add.s64 	%rd117, %rd116, %rd115;
	ld.global.u64 	%rd118, [%rd391+12288];
	add.s64 	%rd119, %rd118, %rd117;
	ld.global.u64 	%rd120, [%rd391+16384];
	add.s64 	%rd121, %rd120, %rd119;
	ld.global.u64 	%rd122, [%rd391+20480];
	add.s64 	%rd123, %rd122, %rd121;
	ld.global.u64 	%rd124, [%rd391+24576];
	add.s64 	%rd125, %rd124, %rd123;
	ld.global.u64 	%rd126, [%rd391+28672];
	add.s64 	%rd401, %rd126, %rd125;
	add.s32 	%r242, %r242, 8192;
	add.s32 	%r240, %r240, 16;
	add.s64 	%rd391, %rd391, 65536;
	setp.ne.s32 	%p10, %r240, 0;
	@%p10 bra 	$L__BB6_35;
$L__BB6_36:
	setp.eq.s32 	%p11, %r26, 0;
	@%p11 bra 	$L__BB6_45;
	and.b32  	%r33, %r25, 7;
	setp.lt.u32 	%p12, %r26, 8;
	@%p12 bra 	$L__BB6_39;
	cvt.u64.u32 	%rd128, %r242;
	add.s64 	%rd129, %rd390, %rd128;
	shl.b64 	%rd130, %rd129, 3;
	add.s64 	%rd131, %rd2, %rd130;
	ld.global.u64 	%rd132, [%rd131];
	add.s64 	%rd133, %rd132, %rd401;
	ld.global.u64 	%rd134, [%rd131+4096];
	add.s64 	%rd135, %rd134, %rd133;
	ld.global.u64 	%rd136, [%rd131+8192];
	add.s64 	%rd137, %rd136, %rd135;
	ld.global.u64 	%rd138, [%rd131+12288];
	add.s64 	%rd139, %rd138, %rd137;
	ld.global.u64 	%rd140, [%rd131+16384];
	add.s64 	%rd141, %rd140, %rd139;
	ld.global.u64 	%rd142, [%rd131+20480];
	add.s64 	%rd143, %rd142, %rd141;
	ld.global.u64 	%rd144, [%rd131+24576];
	add.s64 	%rd145, %rd144, %rd143;
	ld.global.u64 	%rd146, [%rd131+28672];
	add.s64 	%rd401, %rd146, %rd145;
	add.s32 	%r242, %r242, 4096;
$L__BB6_39:
	setp.eq.s32 	%p13, %r33, 0;
	@%p13 bra 	$L__BB6_45;
	and.b32  	%r36, %r25, 3;
	setp.lt.u32 	%p14, %r33, 4;
	@%p14 bra 	$L__BB6_42;
	cvt.u64.u32 	%rd148, %r242;
	add.s64 	%rd149, %rd390, %rd148;
	shl.b64 	%rd150, %rd149, 3;
	add.s64 	%rd151, %rd2, %rd150;
	ld.global.u64 	%rd152, [%rd151];
	add.s64 	%rd153, %rd152, %rd401;
	ld.global.u64 	%rd154, [%rd151+4096];
	add.s64 	%rd155, %rd154, %rd153;
	ld.global.u64 	%rd156, [%rd151+8192];
	add.s64 	%rd157, %rd156, %rd155;
	ld.global.u64 	%rd158, [%rd151+12288];
	add.s64 	%rd401, %rd158, %rd157;
	add.s32 	%r242, %r242, 2048;
$L__BB6_42:
	setp.eq.s32 	%p15, %r36, 0;
	@%p15 bra 	$L__BB6_45;
	cvt.u64.u32 	%rd159, %r242;
	add.s64 	%rd160, %rd390, %rd159;
	shl.b64 	%rd161, %rd160, 3;
	add.s64 	%rd399, %rd2, %rd161;
	neg.s32 	%r245, %r36;
$L__BB6_44:
	.pragma "nounroll";
	ld.global.u64 	%rd162, [%rd399];
	add.s64 	%rd401, %rd162, %rd401;
	add.s64 	%rd399, %rd399, 4096;
	add.s32 	%r245, %r245, 1;
	setp.ne.s32 	%p16, %r245, 0;
	@%p16 bra 	$L__BB6_44;
$L__BB6_45:
	// begin inline asm
	mov.u32 %r53, %laneid;
	// end inline asm
	mov.b64 	{%r55, %r60}, %rd401;
	mov.b32 	%r61, 1;
	mov.b32 	%r102, 31;
	mov.b32 	%r103, -1;
	// begin inline asm
	shfl.sync.down.b32 %r54, %r55, %r61, %r102, %r103;
	// end inline asm
	// begin inline asm
	shfl.sync.down.b32 %r59, %r60, %r61, %r102, %r103;
	// end inline asm
	mov.b64 	%rd163, {%r54, %r59};
	setp.gt.s32 	%p17, %r53, 30;
	selp.b64 	%rd164, 0, %rd163, %p17;
	add.s64 	%rd165, %rd164, %rd401;
	mov.b64 	{%r65, %r70}, %rd165;
	mov.b32 	%r71, 2;
	// begin inline asm
	shfl.sync.down.b32 %r64, %r65, %r71, %r102, %r103;
	// end inline asm
	// begin inline asm
	shfl.sync.down.b32 %r69, %r70, %r71, %r102, %r103;
	// end inline asm
	mov.b64 	%rd166, {%r64, %r69};
	setp.gt.s32 	%p18, %r53, 29;
	selp.b64 	%rd167, 0, %rd166, %p18;
	add.s64 	%rd168, %rd167, %rd165;
	mov.b64 	{%r75, %r80}, %rd168;
	mov.b32 	%r81, 4;
	// begin inline asm
	shfl.sync.down.b32 %r74, %r75, %r81, %r102, %r103;
	// end inline asm
	// begin inline asm
	shfl.sync.down.b32 %r79, %r80, %r81, %r102, %r103;
	// end inline asm
	mov.b64 	%rd169, {%r74, %r79};
	setp.gt.s32 	%p19, %r53, 27;
	selp.b64 	%rd170, 0, %rd169, %p19;
	add.s64 	%rd171, %rd170, %rd168;
	mov.b64 	{%r85, %r90}, %rd171;
	mov.b32 	%r91, 8;
	// begin inline asm
	shfl.sync.down.b32 %r84, %r85, %r91, %r102, %r103;
	// end inline asm
	// begin inline asm
	shfl.sync.down.b32 %r89, %r90, %r91, %r102, %r103;
	// end inline asm
	mov.b64 	%rd172, {%r84, %r89};
	setp.gt.s32 	%p20, %r53, 23;
	selp.b64 	%rd173, 0, %rd172, %p20;
	add.s64 	%rd174, %rd173, %rd171;
	mov.b64 	{%r95, %r100}, %rd174;
	mov.b32 	%r101, 16;
	// begin inline asm
	shfl.sync.down.b32 %r94, %r95, %r101, %r102, %r103;
	// end inline asm
	// begin inline asm
	shfl.sync.down.b32 %r99, %r100, %r101, %r102, %r103;
	// end inline asm
	mov.b64 	%rd175, {%r94, %r99};
	setp.gt.s32 	%p21, %r53, 15;
	selp.b64 	%rd176, 0, %rd175, %p21;
	add.s64 	%rd402, %rd176, %rd174;
	setp.ne.s32 	%p22, %r53, 0;
	@%p22 bra 	$L__BB6_47;
	shr.u32 	%r104, %r24, 2;
	and.b32  	%r105, %r104, 248;
	mov.u32 	%r106, _ZZN3cub18CUB_300001_SM_10006detail6reduce28DeviceReduceSingleTileKernelINS2_10policy_hubIyyN4cuda3std3__44plusIyEEE10Policy1000EN6thrust24THRUST_300001_SM_1000_NS6detail15normal_iteratorINSD_10device_ptrIyEEEEPyyS9_yyNS7_10__identityEEEvT0_T1_T2_T3_T4_T6_E12temp_storage;
	add.s32 	%r107, %r106, %r105;
	st.shared.u64 	[%r107+16], %rd402;
$L__BB6_47:
	bar.sync 	0;
	setp.ne.s32 	%p23, %r24, 0;
	@%p23 bra 	$L__BB6_49;
	ld.shared.u64 	%rd177, [_ZZN3cub18CUB_300001_SM_10006detail6reduce28DeviceReduceSingleTileKernelINS2_10policy_hubIyyN4cuda3std3__44plusIyEEE10Policy1000EN6thrust24THRUST_300001_SM_1000_NS6detail15normal_iteratorINSD_10device_ptrIyEEEEPyyS9_yyNS7_10__identityEEEvT0_T1_T2_T3_T4_T6_E12temp_storage+24];
	add.s64 	%rd178, %rd177, %rd402;
	ld.shared.u64 	%rd179, [_ZZN3cub18CUB_300001_SM_10006detail6reduce28DeviceReduceSingleTileKernelINS2_10policy_hubIyyN4cuda3std3__44plusIyEEE10Policy1000EN6thrust24THRUST_300001_SM_1000_NS6detail15normal_iteratorINSD_10device_ptrIyEEEEPyyS9_yyNS7_10__identityEEEvT0_T1_T2_T3_T4_T6_E12temp_storage+32];
	add.s64 	%rd180, %rd178, %rd179;
	ld.shared.u64 	%rd181, [_ZZN3cub18CUB_300001_SM_10006detail6reduce28DeviceReduceSingleTileKernelINS2_10policy_hubIyyN4cuda3std3__44plusIyEEE10Policy1000EN6thrust24THRUST_300001_SM_1000_NS6detail15normal_iteratorINSD_10device_ptrIyEEEEPyyS9_yyNS7_10__identityEEEvT0_T1_T2_T3_T4_T6_E12temp_storage+40];
	add.s64 	%rd182, %rd180, %rd181;
	ld.shared.u64 	%rd183, [_ZZN3cub18CUB_300001_SM_10006detail6reduce28DeviceReduceSingleTileKernelINS2_10policy_hubIyyN4cuda3std3__44plusIyEEE10Policy1000EN6thrust24THRUST_300001_SM_1000_NS6detail15normal_iteratorINSD_10device_ptrIyEEEEPyyS9_yyNS7_10__identityEEEvT0_T1_T2_T3_T4_T6_E12temp_storage+48];
	add.s64 	%rd184, %rd182, %rd183;
	ld.shared.u64 	%rd185, [_ZZN3cub18CUB_300001_SM_10006detail6reduce28DeviceReduceSingleTileKernelINS2_10policy_hubIyyN4cuda3std3__44plusIyEEE10Policy1000EN6thrust24THRUST_300001_SM_1000_NS6detail15normal_iteratorINSD_10device_ptrIyEEEEPyyS9_yyNS7_10__identityEEEvT0_T1_T2_T3_T4_T6_E12temp_storage+56];
	add.s64 	%rd186, %rd184, %rd185;
	ld.shared.u64 	%rd187, [_ZZN3cub18CUB_300001_SM_10006detail6reduce28DeviceReduceSingleTileKernelINS2_10policy_hubIyyN4cuda3std3__44plusIyEEE10Policy1000EN6thrust24THRUST_300001_SM_1000_NS6detail15normal_iteratorINSD_10device_ptrIyEEEEPyyS9_yyNS7_10__identityEEEvT0_T1_T2_T3_T4_T6_E12temp_storage+64];
	add.s64 	%rd188, %rd186, %rd187;
	ld.shared.u64 	%rd189, [_ZZN3cub18CUB_300001_SM_10006detail6reduce28DeviceReduceSingleTileKernelINS2_10policy_hubIyyN4cuda3std3__44plusIyEEE10Policy1000EN6thrust24THRUST_300001_SM_1000_NS6detail15normal_iteratorINSD_10device_ptrIyEEEEPyyS9_yyNS7_10__identityEEEvT0_T1_T2_T3_T4_T6_E12temp_storage+72];
	add.s64 	%rd190, %rd188, %rd189;
	ld.shared.u64 	%rd191, [_ZZN3cub18CUB_300001_SM_10006detail6reduce28DeviceReduceSingleTileKernelINS2_10policy_hubIyyN4cuda3std3__44plusIyEEE10Policy1000EN6thrust24THRUST_300001_SM_1000_NS6detail15normal_iteratorINSD_10device_ptrIyEEEEPyyS9_yyNS7_10__identityEEEvT0_T1_T2_T3_T4_T6_E12temp_storage+80];
	add.s64 	%rd192, %rd190, %rd191;
	ld.shared.u64 	%rd193, [_ZZN3cub18CUB_300001_SM_10006detail6reduce28DeviceReduceSingleTileKernelINS2_10policy_hubIyyN4cuda3std3__44plusIyEEE10Policy1000EN6thrust24THRUST_300001_SM_1000_NS6detail15normal_iteratorINSD_10device_ptrIyEEEEPyyS9_yyNS7_10__identityEEEvT0_T1_T2_T3_T4_T6_E12temp_storage+88];
	add.s64 	%rd194, %rd192, %rd193;
	ld.shared.u64 	%rd195, [_ZZN3cub18CUB_300001_SM_10006detail6reduce28DeviceReduceSingleTileKernelINS2_10policy_hubIyyN4cuda3std3__44plusIyEEE10Policy1000EN6thrust24THRUST_300001_SM_1000_NS6detail15normal_iteratorINSD_10device_ptrIyEEEEPyyS9_yyNS7_10__identityEEEvT0_T1_T2_T3_T4_T6_E12temp_storage+96];
	add.s64 	%rd196, %rd194, %rd195;
	ld.shared.u64 	%rd197, [_ZZN3cub18CUB_300001_SM_10006detail6reduce28DeviceReduceSingleTileKernelINS2_10policy_hubIyyN4cuda3std3__44plusIyEEE10Policy1000EN6thrust24THRUST_300001_SM_1000_NS6detail15normal_iteratorINSD_10device_ptrIyEEEEPyyS9_yyNS7_10__identityEEEvT0_T1_T2_T3_T4_T6_E12temp_storage+104];
	add.s64 	%rd198, %rd196, %rd197;
	ld.shared.u64 	%rd199, [_ZZN3cub18CUB_300001_SM_10006detail6reduce28DeviceReduceSingleTileKernelINS2_10policy_hubIyyN4cuda3std3__44plusIyEEE10Policy1000EN6thrust24THRUST_300001_SM_1000_NS6detail15normal_iteratorINSD_10device_ptrIyEEEEPyyS9_yyNS7_10__identityEEEvT0_T1_T2_T3_T4_T6_E12temp_storage+112];
	add.s64 	%rd200, %rd198, %rd199;
	ld.shared.u64 	%rd201, [_ZZN3cub18CUB_300001_SM_10006detail6reduce28DeviceReduceSingleTileKernelINS2_10policy_hubIyyN4cuda3std3__44plusIyEEE10Policy1000EN6thrust24THRUST_300001_SM_1000_NS6detail15normal_iteratorINSD_10device_ptrIyEEEEPyyS9_yyNS7_10__identityEEEvT0_T1_T2_T3_T4_T6_E12temp_storage+120];
	add.s64 	%rd202, %rd200, %rd201;
	ld.shared.u64 	%rd203, [_ZZN3cub18CUB_300001_SM_10006detail6reduce28DeviceReduceSingleTileKernelINS2_10policy_hubIyyN4cuda3std3__44plusIyEEE10Policy1000EN6thrust24THRUST_300001_SM_1000_NS6detail15normal_iteratorINSD_10device_ptrIyEEEEPyyS9_yyNS7_10__identityEEEvT0_T1_T2_T3_T4_T6_E12temp_storage+128];
	add.s64 	%rd204, %rd202, %rd203;
	ld.shared.u64 	%rd205, [_ZZN3cub18CUB_300001_SM_10006detail6reduce28DeviceReduceSingleTileKernelINS2_10policy_hubIyyN4cuda3std3__44plusIyEEE10Policy1000EN6thrust24THRUST_300001_SM_1000_NS6detail15normal_iteratorINSD_10device_ptrIyEEEEPyyS9_yyNS7_10__identityEEEvT0_T1_T2_T3_T4_T6_E12temp_storage+136];
	add.s64 	%rd402, %rd204, %rd205;
$L__BB6_49:
	mov.u32 	%r230, %tid.x;
	setp.ne.s32 	%p65, %r230, 0;
	@%p65 bra 	$L__BB6_51;
	add.s64 	%rd375, %rd402, %rd59;
	st.global.u64 	[%rd1], %rd375;
$L__BB6_51:
	ret;

}
	// .globl	_ZN3cub18CUB_300001_SM_10006detail6reduce18DeviceReduceKernelINS2_10policy_hubIyyN4cuda3std3__44plusIyEEE10Policy1000EN6thrust24THRUST_300001_SM_1000_NS6detail15normal_iteratorINSD_10device_ptrIyEEEEyS9_yNS7_10__identityEEEvT0_PT3_T1_NS0_13GridEvenShareISN_EET2_T4_
.visible .entry _ZN3cub18CUB_300001_SM_10006detail6reduce18DeviceReduceKernelINS2_10policy_hubIyyN4cuda3std3__44plusIyEEE10Policy1000EN6thrust24THRUST_300001_SM_1000_NS6detail15normal_iteratorINSD_10device_ptrIyEEEEyS9_yNS7_10__identityEEEvT0_PT3_T1_NS0_13GridEvenShareISN_EET2_T4_(
	.param .align 8 .b8 _ZN3cub18CUB_300001_SM_10006detail6reduce18DeviceReduceKernelINS2_10policy_hubIyyN4cuda3std3__44plusIyEEE10Policy1000EN6thrust24THRUST_300001_SM_1000_NS6detail15normal_iteratorINSD_10device_ptrIyEEEEyS9_yNS7_10__identityEEEvT0_PT3_T1_NS0_13GridEvenShareISN_EET2_T4__param_0[8],
	.param .u64 .ptr .align 1 _ZN3cub18CUB_300001_SM_10006detail6reduce18DeviceReduceKernelINS2_10policy_hubIyyN4cuda3std3__44plusIyEEE10Policy1000EN6thrust24THRUST_300001_SM_1000_NS6detail15normal_iteratorINSD_10device_ptrIyEEEEyS9_yNS7_10__identityEEEvT0_PT3_T1_NS0_13GridEvenShareISN_EET2_T4__param_1,
	.param .u64 _ZN3cub18CUB_300001_SM_10006detail6reduce18DeviceReduceKernelINS2_10policy_hubIyyN4cuda3std3__44plusIyEEE10Policy1000EN6thrust24THRUST_300001_SM_1000_NS6detail15normal_iteratorINSD_10device_ptrIyEEEEyS9_yNS7_10__identityEEEvT0_PT3_T1_NS0_13GridEvenShareISN_EET2_T4__param_2,
	.param .align 8 .b8 _ZN3cub18CUB_300001_SM_10006detail6reduce18DeviceReduceKernelINS2_10policy_hubIyyN4cuda3std3__44plusIyEEE10Policy1000EN6thrust24THRUST_300001_SM_1000_NS6detail15normal_iteratorINSD_10device_ptrIyEEEEyS9_yNS7_10__identityEEEvT0_PT3_T1_NS0_13GridEvenShareISN_EET2_T4__param_3[72],
	.param .align 1 .b8 _ZN3cub18CUB_300001_SM_10006detail6reduce18DeviceReduceKernelINS2_10policy_hubIyyN4cuda3std3__44plusIyEEE10Policy1000EN6thrust24THRUST_300001_SM_1000_NS6detail15normal_iteratorINSD_10device_ptrIyEEEEyS9_yNS7_10__identityEEEvT0_PT3_T1_NS0_13GridEvenShareISN_EET2_T4__param_4[1],
	.param .align 1 .b8 _ZN3cub18CUB_300001_SM_10006detail6reduce18DeviceReduceKernelINS2_10policy_hubIyyN4cuda3std3__44plusIyEEE10Policy1000EN6thrust24THRUST_300001_SM_1000_NS6detail15normal_iteratorINSD_10device_ptrIyEEEEyS9_yNS7_10__identityEEEvT0_PT3_T1_NS0_13GridEvenShareISN_EET2_T4__param_5[1]
)
.maxntid 512
{
	.reg .pred 	%p<65>;
	.reg .b16 	%rs<4>;
	.reg .b32 	%r<280>;
	.reg .b64 	%rd<420>;
	// demoted variable
	.shared .align 8 .b8 _ZZN3cub18CUB_300001_SM_10006detail6reduce18DeviceReduceKernelINS2_10policy_hubIyyN4cuda3std3__44plusIyEEE10Policy1000EN6thrust24THRUST_300001_SM_1000_NS6detail15normal_iteratorINSD_10device_ptrIyEEEEyS9_yNS7_10__identityEEEvT0_PT3_T1_NS0_13GridEvenShareISN_EET2_T4_E12temp_storage[152];
	ld.param.u64 	%rd1, [_ZN3cub18CUB_300001_SM_10006detail6reduce18DeviceReduceKernelINS2_10policy_hubIyyN4cuda3std3__44plusIyEEE10Policy1000EN6thrust24THRUST_300001_SM_1000_NS6detail15normal_iteratorINSD_10device_ptrIyEEEEyS9_yNS7_10__identityEEEvT0_PT3_T1_NS0_13GridEvenShareISN_EET2_T4__param_3+32];
	ld.param.u32 	%r1, [_ZN3cub18CUB_300001_SM_10006detail6reduce18DeviceReduceKernelINS2_10policy_hubIyyN4cuda3std3__44plusIyEEE10Policy1000EN6thrust24THRUST_300001_SM_1000_NS6detail15normal_iteratorINSD_10device_ptrIyEEEEyS9_yNS7_10__identityEEEvT0_PT3_T1_NS0_13GridEvenShareISN_EET2_T4__param_3+40];
	ld.param.u64 	%rd64, [_ZN3cub18CUB_300001_SM_10006detail6reduce18DeviceReduceKernelINS2_10policy_hubIyyN4cuda3std3__44plusIyEEE10Policy1000EN6thrust24THRUST_300001_SM_1000_NS6detail15normal_iteratorINSD_10device_ptrIyEEEEyS9_yNS7_10__identityEEEvT0_PT3_T1_NS0_13GridEvenShareISN_EET2_T4__param_0];
	cvta.to.global.u64 	%rd2, %rd64;
	mov.u32 	%r2, %ctaid.x;
	mul.lo.s32 	%r50, %r1, 3584;
	cvt.s64.s32 	%rd3, %r50;
	mul.lo.s32 	%r51, %r2, 3584;
	cvt.u64.u32 	%rd4, %r51;
	sub.s64 	%rd5, %rd1, %rd4;
	setp.gt.u64 	%p1, %rd5, 3583;
	@%p1 bra 	$L__BB7_25;
	cvt.u32.u64 	%r136, %rd4;
	cvt.u32.u64 	%r3, %rd1;
	sub.s32 	%r4, %r3, %r136;
	mov.u32 	%r5, %tid.x;
	setp.ge.s32 	%p23, %r5, %r4;
	mov.b64 	%rd403, 0;
	mov.u32 	%r267, %r5;
	@%p23 bra 	$L__BB7_3;
	add.s32 	%r138, %r136, %r5;
	mul.wide.u32 	%rd214, %r138, 8;
	add.s64 	%rd215, %rd2, %rd214;
	ld.global.u64 	%rd403, [%rd215];
	add.s32 	%r267, %r5, 512;
$L__BB7_3:
	setp.ge.s32 	%p24, %r267, %r4;
	@%p24 bra 	$L__BB7_16;
	not.b32 	%r140, %r267;
	add.s32 	%r141, %r140, %r3;
	sub.s32 	%r142, %r141, %r136;
	shr.u32 	%r143, %r142, 9;
	add.s32 	%r8, %r143, 1;
	and.b32  	%r9, %r8, 15;
	setp.lt.u32 	%p25, %r142, 7680;
	@%p25 bra 	$L__BB7_7;
	and.b32  	%r144, %r8, 16777200;
	neg.s32 	%r265, %r144;
	mul.wide.u32 	%rd217, %r2, 28672;
	mul.wide.u32 	%rd218, %r267, 8;
	add.s64 	%rd219, %rd217, %rd218;
	add.s64 	%rd220, %rd219, %rd2;
	add.s64 	%rd394, %rd220, 32768;
$L__BB7_6:
	.pragma "nounroll";
	ld.global.u64 	%rd221, [%rd394+-32768];
	add.s64 	%rd222, %rd221, %rd403;
	ld.global.u64 	%rd223, [%rd394+-28672];
	add.s64 	%rd224, %rd223, %rd222;
	ld.global.u64 	%rd225, [%rd394+-24576];
	add.s64 	%rd226, %rd225, %rd224;
	ld.global.u64 	%rd227, [%rd394+-20480];
	add.s64 	%rd228, %rd227, %rd226;
	ld.global.u64 	%rd229, [%rd394+-16384];
	add.s64 	%rd230, %rd229, %rd228;
	ld.global.u64 	%rd231, [%rd394+-12288];
	add.s64 	%rd232, %rd231, %rd230;
	ld.global.u64 	%rd233, [%rd394+-8192];
	add.s64 	%rd234, %rd233, %rd232;
	ld.global.u64 	%rd235, [%rd394+-4096];
	add.s64 	%rd236, %rd235, %rd234;
	ld.global.u64 	%rd237, [%rd394];
	add.s64 	%rd238, %rd237, %rd236;
	ld.global.u64 	%rd239, [%rd394+4096];
	add.s64 	%rd240, %rd239, %rd238;
	ld.global.u64 	%rd241, [%rd394+8192];
	add.s64 	%rd242, %rd241, %rd240;
	ld.global.u64 	%rd243, [%rd394+12288];
	add.s64 	%rd244, %rd243, %rd242;
	ld.global.u64 	%rd245, [%rd394+16384];
	add.s64 	%rd246, %rd245, %rd244;
	ld.global.u64 	%rd247, [%rd394+20480];
	add.s64 	%rd248, %rd247, %rd246;
	ld.global.u64 	%rd249, [%rd394+24576];
	add.s64 	%rd250, %rd249, %rd248;
	ld.global.u64 	%rd251, [%rd394+28672];
	add.s64 	%rd403, %rd251, %rd250;
	add.s32 	%r267, %r267, 8192;
	add.s32 	%r265, %r265, 16;
	add.s64 	%rd394, %rd394, 65536;
	setp.ne.s32 	%p26, %r265, 0;
	@%p26 bra 	$L__BB7_6;
$L__BB7_7:
	setp.eq.s32 	%p27, %r9, 0;
	@%p27 bra 	$L__BB7_16;
	and.b32  	%r16, %r8, 7;
	setp.lt.u32 	%p28, %r9, 8;
	@%p28 bra 	$L__BB7_10;
	cvt.s64.s32 	%rd253, %r267;
	add.s64 	%rd254, %rd253, %rd4;
	shl.b64 	%rd255, %rd254, 3;
	add.s64 	%rd256, %rd2, %rd255;
	ld.global.u64 	%rd257, [%rd256];
	add.s64 	%rd258, %rd257, %rd403;
	ld.global.u64 	%rd259, [%rd256+4096];
	add.s64 	%rd260, %rd259, %rd258;
	ld.global.u64 	%rd261, [%rd256+8192];
	add.s64 	%rd262, %rd261, %rd260;
	ld.global.u64 	%rd263, [%rd256+12288];
	add.s64 	%rd264, %rd263, %rd262;
	ld.global.u64 	%rd265, [%rd256+16384];
	add.s64 	%rd266, %rd265, %rd264;
	ld.global.u64 	%rd267, [%rd256+20480];
	add.s64 	%rd268, %rd267, %rd266;
	ld.global.u64 	%rd269, [%rd256+24576];
	add.s64 	%rd270, %rd269, %rd268;
	ld.global.u64 	%rd271, [%rd256+28672];
	add.s64 	%rd403, %rd271, %rd270;
	add.s32 	%r267, %r267, 4096;
$L__BB7_10:
	setp.eq.s32 	%p29, %r16, 0;
	@%p29 bra 	$L__BB7_16;
	and.b32  	%r19, %r8, 3;
	setp.lt.u32 	%p30, %r16, 4;
	@%p30 bra 	$L__BB7_13;
	cvt.s64.s32 	%rd273, %r267;
	add.s64 	%rd274, %rd273, %rd4;
	shl.b64 	%rd275, %rd274, 3;
	add.s64 	%rd276, %rd2, %rd275;
	ld.global.u64 	%rd277, [%rd276];
	add.s64 	%rd278, %rd277, %rd403;
	ld.global.u64 	%rd279, [%rd276+4096];
	add.s64 	%rd280, %rd279, %rd278;
	ld.global.u64 	%rd281, [%rd276+8192];
	add.s64 	%rd282, %rd281, %rd280;
	ld.global.u64 	%rd283, [%rd276+12288];
	add.s64 	%rd403, %rd283, %rd282;
	add.s32 	%r267, %r267, 2048;
$L__BB7_13:
	setp.eq.s32 	%p31, %r19, 0;
	@%p31 bra 	$L__BB7_16;
	mul.wide.u32 	%rd284, %r2, 28672;
	add.s64 	%rd21, %rd2, %rd284;
	neg.s32 	%r270, %r19;
$L__BB7_15:
	.pragma "nounroll";
	mul.wide.s32 	%rd285, %r267, 8;
	add.s64 	%rd286, %rd21, %rd285;
	ld.global.u64 	%rd287, [%rd286];
	add.s64 	%rd403, %rd287, %rd403;
	add.s32 	%r267, %r267, 512;
	add.s32 	%r270, %r270, 1;
	setp.ne.s32 	%p32, %r270, 0;
	@%p32 bra 	$L__BB7_15;
$L__BB7_16:
	setp.lt.s32 	%p33, %r4, 512;
	@%p33 bra 	$L__BB7_21;
	// begin inline asm
	mov.u32 %r208, %laneid;
	// end inline asm
	mov.b64 	{%r210, %r215}, %rd403;
	mov.b32 	%r216, 1;
	mov.b32 	%r257, 31;
	mov.b32 	%r258, -1;
	// begin inline asm
	shfl.sync.down.b32 %r209, %r210, %r216, %r257, %r258;
	// end inline asm
	// begin inline asm
	shfl.sync.down.b32 %r214, %r215, %r216, %r257, %r258;
	// end inline asm
	mov.b64 	%rd346, {%r209, %r214};
	setp.gt.s32 	%p57, %r208, 30;
	selp.b64 	%rd347, 0, %rd346, %p57;
	add.s64 	%rd348, %rd347, %rd403;
	mov.b64 	{%r220, %r225}, %rd348;
	mov.b32 	%r226, 2;
	// begin inline asm
	shfl.sync.down.b32 %r219, %r220, %r226, %r257, %r258;
	// end inline asm
	// begin inline asm
	shfl.sync.down.b32 %r224, %r225, %r226, %r257, %r258;
	// end inline asm
	mov.b64 	%rd349, {%r219, %r224};
	setp.gt.s32 	%p58, %r208, 29;
	selp.b64 	%rd350, 0, %rd349, %p58;
	add.s64 	%rd351, %rd350, %rd348;
	mov.b64 	{%r230, %r235}, %rd351;
	mov.b32 	%r236, 4;
	// begin inline asm
	shfl.sync.down.b32 %r229, %r230, %r236, %r257, %r258;
	// end inline asm
	// begin inline asm
	shfl.sync.down.b32 %r234, %r235, %r236, %r257, %r258;
	// end inline asm
	mov.b64 	%rd352, {%r229, %r234};
	setp.gt.s32 	%p59, %r208, 27;
	selp.b64 	%rd353, 0, %rd352, %p59;
	add.s64 	%rd354, %rd353, %rd351;
	mov.b64 	{%r240, %r245}, %rd354;
	mov.b32 	%r246, 8;
	// begin inline asm
	shfl.sync.down.b32 %r239, %r240, %r246, %r257, %r258;
	// end inline asm
	// begin inline asm
	shfl.sync.down.b32 %r244, %r245, %r246, %r257, %r258;
	// end inline asm
	mov.b64 	%rd355, {%r239, %r244};
	setp.gt.s32 	%p60, %r208, 23;
	selp.b64 	%rd356, 0, %rd355, %p60;
	add.s64 	%rd357, %rd356, %rd354;
	mov.b64 	{%r250, %r255}, %rd357;
	mov.b32 	%r256, 16;
	// begin inline asm
	shfl.sync.down.b32 %r249, %r250, %r256, %r257, %r258;
	// end inline asm
	// begin inline asm
	shfl.sync.down.b32 %r254, %r255, %r256, %r257, %r258;
	// end inline asm
	mov.b64 	%rd358, {%r249, %r254};
	setp.gt.s32 	%p61, %r208, 15;
	selp.b64 	%rd359, 0, %rd358, %p61;
	add.s64 	%rd419, %rd359, %rd357;
	setp.ne.s32 	%p62, %r208, 0;
	@%p62 bra 	$L__BB7_19;
	shr.u32 	%r259, %r5, 2;
	and.b32  	%r260, %r259, 248;
	mov.u32 	%r261, _ZZN3cub18CUB_300001_SM_10006detail6reduce18DeviceReduceKernelINS2_10policy_hubIyyN4cuda3std3__44plusIyEEE10Policy1000EN6thrust24THRUST_300001_SM_1000_NS6detail15normal_iteratorINSD_10device_ptrIyEEEEyS9_yNS7_10__identityEEEvT0_PT3_T1_NS0_13GridEvenShareISN_EET2_T4_E12temp_storage;
	add.s32 	%r262, %r261, %r260;
	st.shared.u64 	[%r262+16], %rd419;
$L__BB7_19:
	bar.sync 	0;
	setp.ne.s32 	%p63, %r5, 0;
	@%p63 bra 	$L__BB7_46;
	ld.shared.u64 	%rd360, [_ZZN3cub18CUB_300001_SM_10006detail6reduce18DeviceReduceKernelINS2_10policy_hubIyyN4cuda3std3__44plusIyEEE10Policy1000EN6thrust24THRUST_300001_SM_1000_NS6detail15normal_iteratorINSD_10device_ptrIyEEEEyS9_yNS7_10__identityEEEvT0_PT3_T1_NS0_13GridEvenShareISN_EET2_T4_E12temp_storage+24];
	add.s64 	%rd361, %rd360, %rd419;
	ld.shared.u64 	%rd362, [_ZZN3cub18CUB_300001_SM_10006detail6reduce18DeviceReduceKernelINS2_10policy_hubIyyN4cuda3std3__44plusIyEEE10Policy1000EN6thrust24THRUST_300001_SM_1000_NS6detail15normal_iteratorINSD_10device_ptrIyEEEEyS9_yNS7_10__identityEEEvT0_PT3_T1_NS0_13GridEvenShareISN_EET2_T4_E12temp_storage+32];
	add.s64 	%rd363, %rd361, %rd362;
	ld.shared.u64 	%rd364, [_ZZN3cub18CUB_300001_SM_10006detail6reduce18DeviceReduceKernelINS2_10policy_hubIyyN4cuda3std3__44plusIyEEE10Policy1000EN6thrust24THRUST_300001_SM_1000_NS6detail15normal_iteratorINSD_10device_ptrIyEEEEyS9_yNS7_10__identityEEEvT0_PT3_T1_NS0_13GridEvenShareISN_EET2_T4_E12temp_storage+40];
	add.s64 	%rd365, %rd363, %rd364;
	ld.shared.u64 	%rd366, [_ZZN3cub18CUB_300001_SM_10006detail6reduce18DeviceReduceKernelINS2_10policy_hubIyyN4cuda3std3__44plusIyEEE10Policy1000EN6thrust24THRUST_300001_SM_1000_NS6detail15normal_iteratorINSD_10device_ptrIyEEEEyS9_yNS7_10__identityEEEvT0_PT3_T1_NS0_13GridEvenShareISN_EET2_T4_E12temp_storage+48];
	add.s64 	%rd367, %rd365, %rd366;
	ld.shared.u64 	%rd368, [_ZZN3cub18CUB_300001_SM_10006detail6reduce18DeviceReduceKernelINS2_10policy_hubIyyN4cuda3std3__44plusIyEEE10Policy1000EN6thrust24THRUST_300001_SM_1000_NS6detail15normal_iteratorINSD_10device_ptrIyEEEEyS9_yNS7_10__identityEEEvT0_PT3_T1_NS0_13GridEvenShareISN_EET2_T4_E12temp_storage+56];
	add.s64 	%rd369, %rd367, %rd368;
	ld.shared.u64 	%rd370, [_ZZN3cub18CUB_300001_SM_10006detail6reduce18DeviceReduceKernelINS2_10policy_hubIyyN4cuda3std3__44plusIyEEE10Policy1000EN6thrust24THRUST_300001_SM_1000_NS6detail15normal_iteratorINSD_10device_ptrIyEEEEyS9_yNS7_10__identityEEEvT0_PT3_T1_NS0_13GridEvenShareISN_EET2_T4_E12temp_storage+64];
	add.s64 	%rd371, %rd369, %rd370;
	ld.shared.u64 	%rd372, [_ZZN3cub18CUB_300001_SM_10006detail6reduce18DeviceReduceKernelINS2_10policy_hubIyyN4cuda3std3__44plusIyEEE10Policy1000EN6thrust24THRUST_300001_SM_1000_NS6detail15normal_iteratorINSD_10device_ptrIyEEEEyS9_yNS7_10__identityEEEvT0_PT3_T1_NS0_13GridEvenShareISN_EET2_T4_E12temp_storage+72];
	add.s64 	%rd373, %rd371, %rd372;
	ld.shared.u64 	%rd374, [_ZZN3cub18CUB_300001_SM_10006detail6reduce18DeviceReduceKernelINS2_10policy_hubIyyN4cuda3std3__44plusIyEEE10Policy1000EN6thrust24THRUST_300001_SM_1000_NS6detail15normal_iteratorINSD_10device_ptrIyEEEEyS9_yNS7_10__identityEEEvT0_PT3_T1_NS0_13GridEvenShareISN_EET2_T4_E12temp_storage+80];
	add.s64 	%rd375, %rd373, %rd374;
	ld.shared.u64 	%rd376, [_ZZN3cub18CUB_300001_SM_10006detail6reduce18DeviceReduceKernelINS2_10policy_hubIyyN4cuda3std3__44plusIyEEE10Policy1000EN6thrust24THRUST_300001_SM_1000_NS6detail15normal_iteratorINSD_10device_ptrIyEEEEyS9_yNS7_10__identityEEEvT0_PT3_T1_NS0_13GridEvenShareISN_EET2_T4_E12temp_storage+88];
	add.s64 	%rd377, %rd375, %rd376;
	ld.shared.u64 	%rd378, [_ZZN3cub18CUB_300001_SM_10006detail6reduce18DeviceReduceKernelINS2_10policy_hubIyyN4cuda3std3__44plusIyEEE10Policy1000EN6thrust24THRUST_300001_SM_1000_NS6detail15normal_iteratorINSD_10device_ptrIyEEEEyS9_yNS7_10__identityEEEvT0_PT3_T1_NS0_13GridEvenShareISN_EET2_T4_E12temp_storage+96];
	add.s64 	%rd379, %rd377, %rd378;
	ld.shared.u64 	%rd380, [_ZZN3cub18CUB_300001_SM_10006detail6reduce18DeviceReduceKernelINS2_10policy_hubIyyN4cuda3std3__44plusIyEEE10Policy1000EN6thrust24THRUST_300001_SM_1000_NS6detail15normal_iteratorINSD_10device_ptrIyEEEEyS9_yNS7_10__identityEEEvT0_PT3_T1_NS0_13GridEvenShareISN_EET2_T4_E12temp_storage+104];
	add.s64 	%rd381, %rd379, %rd380;
	ld.shared.u64 	%rd382, [_ZZN3cub18CUB_300001_SM_10006detail6reduce18DeviceReduceKernelINS2_10policy_hubIyyN4cuda3std3__44plusIyEEE10Policy1000EN6thrust24THRUST_300001_SM_1000_NS6detail15normal_iteratorINSD_10device_ptrIyEEEEyS9_yNS7_10__identityEEEvT0_PT3_T1_NS0_13GridEvenShareISN_EET2_T4_E12temp_storage+112];
	add.s64 	%rd383, %rd381, %rd382;
	ld.shared.u64 	%rd384, [_ZZN3cub18CUB_300001_SM_10006detail6reduce18DeviceReduceKernelINS2_10policy_hubIyyN4cuda3std3__44plusIyEEE10Policy1000EN6thrust24THRUST_300001_SM_1000_NS6detail15normal_iteratorINSD_10device_ptrIyEEEEyS9_yNS7_10__identityEEEvT0_PT3_T1_NS0_13GridEvenShareISN_EET2_T4_E12temp_storage+120];
	add.s64 	%rd385, %rd383, %rd384;
	ld.shared.u64 	%rd386, [_ZZN3cub18CUB_300001_SM_10006detail6reduce18DeviceReduceKernelINS2_10policy_hubIyyN4cuda3std3__44plusIyEEE10Policy1000EN6thrust24THRUST_300001_SM_1000_NS6detail15normal_iteratorINSD_10device_ptrIyEEEEyS9_yNS7_10__identityEEEvT0_PT3_T1_NS0_13GridEvenShareISN_EET2_T4_E12temp_storage+128];
	add.s64 	%rd387, %rd385, %rd386;
	ld.shared.u64 	%rd388, [_ZZN3cub18CUB_300001_SM_10006detail6reduce18DeviceReduceKernelINS2_10policy_hubIyyN4cuda3std3__44plusIyEEE10Policy1000EN6thrust24THRUST_300001_SM_1000_NS6detail15normal_iteratorINSD_10device_ptrIyEEEEyS9_yNS7_10__identityEEEvT0_PT3_T1_NS0_13GridEvenShareISN_EET2_T4_E12temp_storage+136];
	add.s64 	%rd419, %rd387, %rd388;
	bra.uni 	$L__BB7_46;
$L__BB7_21:
	// begin inline asm
	mov.u32 %r145, %laneid;
	// end inline asm
	and.b32  	%r196, %r5, 992;
	add.s32 	%r197, %r196, 32;
	setp.gt.s32 	%p34, %r197, %r4;
	not.b32 	%r198, %r196;
	add.s32 	%r199, %r4, %r198;
	selp.b32 	%r194, %r199, 31, %p34;
	mov.b64 	{%r147, %r152}, %rd403;
	mov.b32 	%r153, 1;
	mov.b32 	%r195, -1;
	// begin inline asm
	shfl.sync.down.b32 %r146, %r147, %r153, %r194, %r195;
	// end inline asm
	// begin inline asm
	shfl.sync.down.b32 %r151, %r152, %r153, %r194, %r195;
	// end inline asm
	mov.b64 	%rd288, {%r146, %r151};
	setp.lt.s32 	%p35, %r145, %r194;
	selp.b64 	%rd289, %rd288, 0, %p35;
	add.s64 	%rd290, %rd289, %rd403;
	mov.b64 	{%r157, %r162}, %rd290;
	mov.b32 	%r163, 2;
	// begin inline asm
	shfl.sync.down.b32 %r156, %r157, %r163, %r194, %r195;
	// end inline asm
	// begin inline asm
	shfl.sync.down.b32 %r161, %r162, %r163, %r194, %r195;
	// end inline asm
	mov.b64 	%rd291, {%r156, %r161};
	add.s32 	%r200, %r145, 2;
	setp.gt.s32 	%p36, %r200, %r194;
	selp.b64 	%rd292, 0, %rd291, %p36;
	add.s64 	%rd293, %rd292, %rd290;
	mov.b64 	{%r167, %r172}, %rd293;
	mov.b32 	%r173, 4;
	// begin inline asm
	shfl.sync.down.b32 %r166, %r167, %r173, %r194, %r195;
	// end inline asm
	// begin inline asm
	shfl.sync.down.b32 %r171, %r172, %r173, %r194, %r195;
	// end inline asm
	mov.b64 	%rd294, {%r166, %r171};
	add.s32 	%r201, %r145, 4;
	setp.gt.s32 	%p37, %r201, %r194;
	selp.b64 	%rd295, 0, %rd294, %p37;
	add.s64 	%rd296, %rd295, %rd293;
	mov.b64 	{%r177, %r182}, %rd296;
	mov.b32 	%r183, 8;
	// begin inline asm
	shfl.sync.down.b32 %r176, %r177, %r183, %r194, %r195;
	// end inline asm
	// begin inline asm
	shfl.sync.down.b32 %r181, %r182, %r183, %r194, %r195;
	// end inline asm
	mov.b64 	%rd297, {%r176, %r181};
	add.s32 	%r202, %r145, 8;
	setp.gt.s32 	%p38, %r202, %r194;
	selp.b64 	%rd298, 0, %rd297, %p38;
	add.s64 	%rd299, %rd298, %rd296;
	mov.b64 	{%r187, %r192}, %rd299;
	mov.b32 	%r193, 16;
	// begin inline asm
	shfl.sync.down.b32 %r186, %r187, %r193, %r194, %r195;
	// end inline asm
	// begin inline asm
	shfl.sync.down.b32 %r191, %r192, %r193, %r194, %r195;
	// end inline asm
	mov.b64 	%rd300, {%r186, %r191};
	add.s32 	%r203, %r145, 16;
	setp.gt.s32 	%p39, %r203, %r194;
	selp.b64 	%rd301, 0, %rd300, %p39;
	add.s64 	%rd419, %rd301, %rd299;
	setp.ne.s32 	%p40, %r145, 0;
	@%p40 bra 	$L__BB7_23;
	shr.u32 	%r204, %r5, 2;
	and.b32  	%r205, %r204, 248;
	mov.u32 	%r206, _ZZN3cub18CUB_300001_SM_10006detail6reduce18DeviceReduceKernelINS2_10policy_hubIyyN4cuda3std3__44plusIyEEE10Policy1000EN6thrust24THRUST_300001_SM_1000_NS6detail15normal_iteratorINSD_10device_ptrIyEEEEyS9_yNS7_10__identityEEEvT0_PT3_T1_NS0_13GridEvenShareISN_EET2_T4_E12temp_storage;
	add.s32 	%r207, %r206, %r205;
	st.shared.u64 	[%r207+16], %rd419;
$L__BB7_23:
	bar.sync 	0;
	setp.ne.s32 	%p41, %r5, 0;
	@%p41 bra 	$L__BB7_46;
	setp.gt.s32 	%p42, %r4, 32;
	ld.shared.u64 	%rd302, [_ZZN3cub18CUB_300001_SM_10006detail6reduce18DeviceReduceKernelINS2_10policy_hubIyyN4cuda3std3__44plusIyEEE10Policy1000EN6thrust24THRUST_300001_SM_1000_NS6detail15normal_iteratorINSD_10device_ptrIyEEEEyS9_yNS7_10__identityEEEvT0_PT3_T1_NS0_13GridEvenShareISN_EET2_T4_E12temp_storage+24];
	selp.b64 	%rd303, %rd302, 0, %p42;
	add.s64 	%rd304, %rd303, %rd419;
	setp.gt.s32 	%p43, %r4, 64;
	ld.shared.u64 	%rd305, [_ZZN3cub18CUB_300001_SM_10006detail6reduce18DeviceReduceKernelINS2_10policy_hubIyyN4cuda3std3__44plusIyEEE10Policy1000EN6thrust24THRUST_300001_SM_1000_NS6detail15normal_iteratorINSD_10device_ptrIyEEEEyS9_yNS7_10__identityEEEvT0_PT3_T1_NS0_13GridEvenShareISN_EET2_T4_E12temp_storage+32];
	selp.b64 	%rd306, %rd305, 0, %p43;
	add.s64 	%rd307, %rd304, %rd306;
	setp.gt.s32 	%p44, %r4, 96;
	ld.shared.u64 	%rd308, [_ZZN3cub18CUB_300001_SM_10006detail6reduce18DeviceReduceKernelINS2_10policy_hubIyyN4cuda3std3__44plusIyEEE10Policy1000EN6thrust24THRUST_300001_SM_1000_NS6detail15normal_iteratorINSD_10device_ptrIyEEEEyS9_yNS7_10__identityEEEvT0_PT3_T1_NS0_13GridEvenShareISN_EET2_T4_E12temp_storage+40];
	selp.b64 	%rd309, %rd308, 0, %p44;
	add.s64 	%rd310, %rd307, %rd309;
	setp.gt.s32 	%p45, %r4, 128;
	ld.shared.u64 	%rd311, [_ZZN3cub18CUB_300001_SM_10006detail6reduce18DeviceReduceKernelINS2_10policy_hubIyyN4cuda3std3__44plusIyEEE10Policy1000EN6thrust24THRUST_300001_SM_1000_NS6detail15normal_iteratorINSD_10device_ptrIyEEEEyS9_yNS7_10__identityEEEvT0_PT3_T1_NS0_13GridEvenShareISN_EET2_T4_E12temp_storage+48];
	selp.b64 	%rd312, %rd311, 0, %p45;
	add.s64 	%rd313, %rd310, %rd312;
	setp.gt.s32 	%p46, %r4, 160;
	ld.shared.u64 	%rd314, [_ZZN3cub18CUB_300001_SM_10006detail6reduce18DeviceReduceKernelINS2_10policy_hubIyyN4cuda3std3__44plusIyEEE10Policy1000EN6thrust24THRUST_300001_SM_1000_NS6detail15normal_iteratorINSD_10device_ptrIyEEEEyS9_yNS7_10__identityEEEvT0_PT3_T1_NS0_13GridEvenShareISN_EET2_T4_E12temp_storage+56];
	selp.b64 	%rd315, %rd314, 0, %p46;
	add.s64 	%rd316, %rd313, %rd315;
	setp.gt.s32 	%p47, %r4, 192;
	ld.shared.u64 	%rd317, [_ZZN3cub18CUB_300001_SM_10006detail6reduce18DeviceReduceKernelINS2_10policy_hubIyyN4cuda3std3__44plusIyEEE10Policy1000EN6thrust24THRUST_300001_SM_1000_NS6detail15normal_iteratorINSD_10device_ptrIyEEEEyS9_yNS7_10__identityEEEvT0_PT3_T1_NS0_13GridEvenShareISN_EET2_T4_E12temp_storage+64];
	selp.b64 	%rd318, %rd317, 0, %p47;
	add.s64 	%rd319, %rd316, %rd318;
	setp.gt.s32 	%p48, %r4, 224;
	ld.shared.u64 	%rd320, [_ZZN3cub18CUB_300001_SM_10006detail6reduce18DeviceReduceKernelINS2_10policy_hubIyyN4cuda3std3__44plusIyEEE10Policy1000EN6thrust24THRUST_300001_SM_1000_NS6detail15normal_iteratorINSD_10device_ptrIyEEEEyS9_yNS7_10__identityEEEvT0_PT3_T1_NS0_13GridEvenShareISN_EET2_T4_E12temp_storage+72];
	selp.b64 	%rd321, %rd320, 0, %p48;
	add.s64 	%rd322, %rd319, %rd321;
	setp.gt.s32 	%p49, %r4, 256;
	ld.shared.u64 	%rd323, [_ZZN3cub18CUB_300001_SM_10006detail6reduce18DeviceReduceKernelINS2_10policy_hubIyyN4cuda3std3__44plusIyEEE10Policy1000EN6thrust24THRUST_300001_SM_1000_NS6detail15normal_iteratorINSD_10device_ptrIyEEEEyS9_yNS7_10__identityEEEvT0_PT3_T1_NS0_13GridEvenShareISN_EET2_T4_E12temp_storage+80];
	selp.b64 	%rd324, %rd323, 0, %p49;
	add.s64 	%rd325, %rd322, %rd324;
	setp.gt.s32 	%p50, %r4, 288;
	ld.shared.u64 	%rd326, [_ZZN3cub18CUB_300001_SM_10006detail6reduce18DeviceReduceKernelINS2_10policy_hubIyyN4cuda3std3__44plusIyEEE10Policy1000EN6thrust24THRUST_300001_SM_1000_NS6detail15normal_iteratorINSD_10device_ptrIyEEEEyS9_yNS7_10__identityEEEvT0_PT3_T1_NS0_13GridEvenShareISN_EET2_T4_E12temp_storage+88];
	selp.b64 	%rd327, %rd326, 0, %p50;
	add.s64 	%rd328, %rd325, %rd327;
	setp.gt.s32 	%p51, %r4, 320;
	ld.shared.u64 	%rd329, [_ZZN3cub18CUB_300001_SM_10006detail6reduce18DeviceReduceKernelINS2_10policy_hubIyyN4cuda3std3__44plusIyEEE10Policy1000EN6thrust24THRUST_300001_SM_1000_NS6detail15normal_iteratorINSD_10device_ptrIyEEEEyS9_yNS7_10__identityEEEvT0_PT3_T1_NS0_13GridEvenShareISN_EET2_T4_E12temp_storage+96];
	selp.b64 	%rd330, %rd329, 0, %p51;
	add.s64 	%rd331, %rd328, %rd330;
	setp.gt.s32 	%p52, %r4, 352;
	ld.shared.u64 	%rd332, [_ZZN3cub18CUB_300001_SM_10006detail6reduce18DeviceReduceKernelINS2_10policy_hubIyyN4cuda3std3__44plusIyEEE10Policy1000EN6thrust24THRUST_300001_SM_1000_NS6detail15normal_iteratorINSD_10device_ptrIyEEEEyS9_yNS7_10__identityEEEvT0_PT3_T1_NS0_13GridEvenShareISN_EET2_T4_E12temp_storage+104];
	selp.b64 	%rd333, %rd332, 0, %p52;
	add.s64 	%rd334, %rd331, %rd333;
	setp.gt.s32 	%p53, %r4, 384;
	ld.shared.u64 	%rd335, [_ZZN3cub18CUB_300001_SM_10006detail6reduce18DeviceReduceKernelINS2_10policy_hubIyyN4cuda3std3__44plusIyEEE10Policy1000EN6thrust24THRUST_300001_SM_1000_NS6detail15normal_iteratorINSD_10device_ptrIyEEEEyS9_yNS7_10__identityEEEvT0_PT3_T1_NS0_13GridEvenShareISN_EET2_T4_E12temp_storage+112];
	selp.b64 	%rd336, %rd335, 0, %p53;
	add.s64 	%rd337, %rd334, %rd336;
	setp.gt.s32 	%p54, %r4, 416;
	ld.shared.u64 	%rd338, [_ZZN3cub18CUB_300001_SM_10006detail6reduce18DeviceReduceKernelINS2_10policy_hubIyyN4cuda3std3__44plusIyEEE10Policy1000EN6thrust24THRUST_300001_SM_1000_NS6detail15normal_iteratorINSD_10device_ptrIyEEEEyS9_yNS7_10__identityEEEvT0_PT3_T1_NS0_13GridEvenShareISN_EET2_T4_E12temp_storage+120];
	selp.b64 	%rd339, %rd338, 0, %p54;
	add.s64 	%rd340, %rd337, %rd339;
	setp.gt.s32 	%p55, %r4, 448;
	ld.shared.u64 	%rd341, [_ZZN3cub18CUB_300001_SM_10006detail6reduce18DeviceReduceKernelINS2_10policy_hubIyyN4cuda3std3__44plusIyEEE10Policy1000EN6thrust24THRUST_300001_SM_1000_NS6detail15normal_iteratorINSD_10device_ptrIyEEEEyS9_yNS7_10__identityEEEvT0_PT3_T1_NS0_13GridEvenShareISN_EET2_T4_E12temp_storage+128];
	selp.b64 	%rd342, %rd341, 0, %p55;
	add.s64 	%rd343, %rd340, %rd342;
	setp.gt.s32 	%p56, %r4, 480;
	ld.shared.u64 	%rd344, [_ZZN3cub18CUB_300001_SM_10006detail6reduce18DeviceReduceKernelINS2_10policy_hubIyyN4cuda3std3__44plusIyEEE10Policy1000EN6thrust24THRUST_300001_SM_1000_NS6detail15normal_iteratorINSD_10device_ptrIyEEEEyS9_yNS7_10__identityEEEvT0_PT3_T1_NS0_13GridEvenShareISN_EET2_T4_E12temp_storage+136];
	selp.b64 	%rd345, %rd344, 0, %p56;
	add.s64 	%rd419, %rd343, %rd345;
	bra.uni 	$L__BB7_46;
$L__BB7_25:
	cvt.u32.u64 	%r52, %rd4;
	mov.u32 	%r27, %tid.x;
	add.s32 	%r53, %r52, %r27;
	mul.wide.u32 	%rd65, %r53, 8;
	add.s64 	%rd66, %rd2, %rd65;
	ld.global.u64 	%rd67, [%rd66];
	ld.global.u64 	%rd68, [%rd66+4096];
	ld.global.u64 	%rd69, [%rd66+8192];
	ld.global.u64 	%rd70, [%rd66+12288];
	ld.global.u64 	%rd71, [%rd66+16384];
	ld.global.u64 	%rd72, [%rd66+20480];
	ld.global.u64 	%rd73, [%rd66+24576];
	add.s64 	%rd74, %rd68, %rd67;
	add.s64 	%rd75, %rd69, %rd74;
	add.s64 	%rd76, %rd70, %rd75;
	add.s64 	%rd77, %rd71, %rd76;
	add.s64 	%rd78, %rd72, %rd77;
	add.s64 	%rd418, %rd73, %rd78;
	setp.lt.u64 	%p2, %rd5, %rd3;
	@%p2 bra 	$L__BB7_42;
	cvt.u32.u64 	%r55, %rd3;
	cvt.u64.u32 	%rd30, %r27;
	add.s64 	%rd405, %rd4, %rd3;
	cvt.u32.u64 	%r28, %rd1;
	not.b32 	%r57, %r27;
	add.s32 	%r58, %r57, %r28;
	sub.s32 	%r59, %r58, %r55;
	sub.s32 	%r272, %r59, %r52;
	add.s64 	%rd79, %rd405, %rd30;
	shl.b64 	%rd80, %rd79, 3;
	add.s64 	%rd81, %rd80, %rd2;
	add.s64 	%rd404, %rd81, 32768;
	mov.b32 	%r273, 0;
	mov.u64 	%rd407, %rd4;
$L__BB7_27:
	cvt.s64.s32 	%rd37, %r50;
	add.s64 	%rd407, %rd407, %rd37;
	add.s64 	%rd82, %rd1, -3584;
	setp.gt.u64 	%p3, %rd407, %rd82;
	@%p3 bra 	$L__BB7_29;
	mul.lo.s32 	%r61, %r1, 3584;
	cvt.s64.s32 	%rd83, %r61;
	add.s64 	%rd84, %rd407, %rd30;
	shl.b64 	%rd85, %rd84, 3;
	add.s64 	%rd86, %rd2, %rd85;
	ld.global.u64 	%rd87, [%rd86];
	ld.global.u64 	%rd88, [%rd86+4096];
	ld.global.u64 	%rd89, [%rd86+8192];
	ld.global.u64 	%rd90, [%rd86+12288];
	ld.global.u64 	%rd91, [%rd86+16384];
	ld.global.u64 	%rd92, [%rd86+20480];
	ld.global.u64 	%rd93, [%rd86+24576];
	add.s64 	%rd94, %rd87, %rd418;
	add.s64 	%rd95, %rd88, %rd94;
	add.s64 	%rd96, %rd89, %rd95;
	add.s64 	%rd97, %rd90, %rd96;
	add.s64 	%rd98, %rd91, %rd97;
	add.s64 	%rd99, %rd92, %rd98;
	add.s64 	%rd418, %rd93, %rd99;
	sub.s64 	%rd100, %rd1, %rd407;
	setp.lt.u64 	%p4, %rd100, %rd83;
	add.s32 	%r273, %r273, 1;
	add.s64 	%rd405, %rd405, %rd83;
	sub.s32 	%r272, %r272, %r61;
	mul.wide.s32 	%rd101, %r61, 8;
	add.s64 	%rd404, %rd404, %rd101;
	@%p4 bra 	$L__BB7_42;
	bra.uni 	$L__BB7_27;
$L__BB7_29:
	setp.le.u64 	%p5, %rd1, %rd407;
	cvt.u32.u64 	%r62, %rd407;
	cvt.u32.u64 	%r63, %rd1;
	sub.s32 	%r64, %r63, %r62;
	setp.ge.s32 	%p6, %r27, %r64;
	or.pred  	%p7, %p5, %p6;
	@%p7 bra 	$L__BB7_42;
	cvt.u32.u64 	%r66, %rd37;
	cvt.u32.u64 	%r67, %rd4;
	not.b32 	%r68, %r27;
	add.s32 	%r69, %r68, %r28;
	add.s32 	%r70, %r66, %r67;
	sub.s32 	%r71, %r69, %r70;
	mul.lo.s32 	%r72, %r1, %r273;
	mad.lo.s32 	%r73, %r72, -3584, %r71;
	shr.u32 	%r74, %r73, 9;
	add.s32 	%r34, %r74, 1;
	and.b32  	%r35, %r34, 15;
	setp.lt.u32 	%p8, %r73, 7680;
	mov.u32 	%r276, %r27;
	@%p8 bra 	$L__BB7_33;
	shr.u32 	%r75, %r272, 9;
	add.s32 	%r76, %r75, 1;
	and.b32  	%r77, %r76, 16777200;
	neg.s32 	%r274, %r77;
	mov.u32 	%r276, %r27;
$L__BB7_32:
	.pragma "nounroll";
	ld.global.u64 	%rd103, [%rd404+-32768];
	add.s64 	%rd104, %rd103, %rd418;
	ld.global.u64 	%rd105, [%rd404+-28672];
	add.s64 	%rd106, %rd105, %rd104;
	ld.global.u64 	%rd107, [%rd404+-24576];
	add.s64 	%rd108, %rd107, %rd106;
	ld.global.u64 	%rd109, [%rd404+-20480];
	add.s64 	%rd110, %rd109, %rd108;
	ld.global.u64 	%rd111, [%rd404+-16384];
	add.s64 	%rd112, %rd111, %rd110;
	ld.global.u64 	%rd113, [%rd404+-12288];
	add.s64 	%rd114, %rd113, %rd112;
	ld.global.u64 	%rd115, [%rd404+-8192];
	add.s64 	%rd116, %rd115, %rd114;
	ld.global.u64 	%rd117, [%rd404+-4096];
	add.s64 	%rd118, %rd117, %rd116;
	ld.global.u64 	%rd119, [%rd404];
	add.s64 	%rd120, %rd119, %rd118;
	ld.global.u64 	%rd121, [%rd404+4096];
	add.s64 	%rd122, %rd121, %rd120;
	ld.global.u64 	%rd123, [%rd404+8192];
	add.s64 	%rd124, %rd123, %rd122;
	ld.global.u64 	%rd125, [%rd404+12288];
	add.s64 	%rd126, %rd125, %rd124;
	ld.global.u64 	%rd127, [%rd404+16384];
	add.s64 	%rd128, %rd127, %rd126;
	ld.global.u64 	%rd129, [%rd404+20480];
	add.s64 	%rd130, %rd129, %rd128;
	ld.global.u64 	%rd131, [%rd404+24576];
	add.s64 	%rd132, %rd131, %rd130;
	ld.global.u64 	%rd133, [%rd404+28672];
	add.s64 	%rd418, %rd133, %rd132;
	add.s32 	%r276, %r276, 8192;
	add.s32 	%r274, %r274, 16;
	add.s64 	%rd404, %rd404, 65536;
	setp.ne.s32 	%p9, %r274, 0;
	@%p9 bra 	$L__BB7_32;
$L__BB7_33:
	setp.eq.s32 	%p10, %r35, 0;
	@%p10 bra 	$L__BB7_42;
	and.b32  	%r42, %r34, 7;
	setp.lt.u32 	%p11, %r35, 8;
	@%p11 bra 	$L__BB7_36;
	cvt.u64.u32 	%rd135, %r276;
	add.s64 	%rd136, %rd407, %rd135;
	shl.b64 	%rd137, %rd136, 3;
	add.s64 	%rd138, %rd2, %rd137;
	ld.global.u64 	%rd139, [%rd138];
	add.s64 	%rd140, %rd139, %rd418;
	ld.global.u64 	%rd141, [%rd138+4096];
	add.s64 	%rd142, %rd141, %rd140;
	ld.global.u64 	%rd143, [%rd138+8192];
	add.s64 	%rd144, %rd143, %rd142;
	ld.global.u64 	%rd145, [%rd138+12288];
	add.s64 	%rd146, %rd145, %rd144;
	ld.global.u64 	%rd147, [%rd138+16384];
	add.s64 	%rd148, %rd147, %rd146;
	ld.global.u64 	%rd149, [%rd138+20480];
	add.s64 	%rd150, %rd149, %rd148;
	ld.global.u64 	%rd151, [%rd138+24576];
	add.s64 	%rd152, %rd151, %rd150;
	ld.global.u64 	%rd153, [%rd138+28672];
	add.s64 	%rd418, %rd153, %rd152;
	add.s32 	%r276, %r276, 4096;
$L__BB7_36:
	setp.eq.s32 	%p12, %r42, 0;
	@%p12 bra 	$L__BB7_42;
	setp.lt.u32 	%p13, %r42, 4;
	@%p13 bra 	$L__BB7_39;
	cvt.u64.u32 	%rd155, %r276;
	add.s64 	%rd156, %rd407, %rd155;
	shl.b64 	%rd157, %rd156, 3;
	add.s64 	%rd158, %rd2, %rd157;
	ld.global.u64 	%rd159, [%rd158];
	add.s64 	%rd160, %rd159, %rd418;
	ld.global.u64 	%rd161, [%rd158+4096];
	add.s64 	%rd162, %rd161, %rd160;
	ld.global.u64 	%rd163, [%rd158+8192];
	add.s64 	%rd164, %rd163, %rd162;
	ld.global.u64 	%rd165, [%rd158+12288];
	add.s64 	%rd418, %rd165, %rd164;
	add.s32 	%r276, %r276, 2048;
$L__BB7_39:
	and.b32  	%r78, %r34, 3;
	setp.eq.s32 	%p14, %r78, 0;
	@%p14 bra 	$L__BB7_42;
	cvt.u64.u32 	%rd166, %r276;
	add.s64 	%rd167, %rd166, %rd405;
	shl.b64 	%rd168, %rd167, 3;
	add.s64 	%rd416, %rd2, %rd168;
	cvt.u16.u32 	%rs1, %r272;
	shr.u16 	%rs2, %rs1, 9;
	add.s16 	%rs3, %rs2, 1;
	cvt.u32.u16 	%r79, %rs3;
	and.b32  	%r80, %r79, 3;
	neg.s32 	%r279, %r80;
$L__BB7_41:
	.pragma "nounroll";
	ld.global.u64 	%rd169, [%rd416];
	add.s64 	%rd418, %rd169, %rd418;
	add.s64 	%rd416, %rd416, 4096;
	add.s32 	%r279, %r279, 1;
	setp.ne.s32 	%p15, %r279, 0;
	@%p15 bra 	$L__BB7_41;
$L__BB7_42:
	// begin inline asm
	mov.u32 %r81, %laneid;
	// end inline asm
	mov.b64 	{%r83, %r88}, %rd418;
	mov.b32 	%r89, 1;
	mov.b32 	%r130, 31;
	mov.b32 	%r131, -1;
	// begin inline asm
	shfl.sync.down.b32 %r82, %r83, %r89, %r130, %r131;
	// end inline asm
	// begin inline asm
	shfl.sync.down.b32 %r87, %r88, %r89, %r130, %r131;
	// end inline asm
	mov.b64 	%rd170, {%r82, %r87};
	setp.gt.s32 	%p16, %r81, 30;
	selp.b64 	%rd171, 0, %rd170, %p16;
	add.s64 	%rd172, %rd171, %rd418;
	mov.b64 	{%r93, %r98}, %rd172;
	mov.b32 	%r99, 2;
	// begin inline asm
	shfl.sync.down.b32 %r92, %r93, %r99, %r130, %r131;
	// end inline asm
	// begin inline asm
	shfl.sync.down.b32 %r97, %r98, %r99, %r130, %r131;
	// end inline asm
	mov.b64 	%rd173, {%r92, %r97};
	setp.gt.s32 	%p17, %r81, 29;
	selp.b64 	%rd174, 0, %rd173, %p17;
	add.s64 	%rd175, %rd174, %rd172;
	mov.b64 	{%r103, %r108}, %rd175;
	mov.b32 	%r109, 4;
	// begin inline asm
	shfl.sync.down.b32 %r102, %r103, %r109, %r130, %r131;
	// end inline asm
	// begin inline asm
	shfl.sync.down.b32 %r107, %r108, %r109, %r130, %r131;
	// end inline asm
	mov.b64 	%rd176, {%r102, %r107};
	setp.gt.s32 	%p18, %r81, 27;
	selp.b64 	%rd177, 0, %rd176, %p18;
	add.s64 	%rd178, %rd177, %rd175;
	mov.b64 	{%r113, %r118}, %rd178;
	mov.b32 	%r119, 8;
	// begin inline asm
	shfl.sync.down.b32 %r112, %r113, %r119, %r130, %r131;
	// end inline asm
	// begin inline asm
	shfl.sync.down.b32 %r117, %r118, %r119, %r130, %r131;
	// end inline asm
	mov.b64 	%rd179, {%r112, %r117};
	setp.gt.s32 	%p19, %r81, 23;
	selp.b64 	%rd180, 0, %rd179, %p19;
	add.s64 	%rd181, %rd180, %rd178;
	mov.b64 	{%r123, %r128}, %rd181;
	mov.b32 	%r129, 16;
	// begin inline asm
	shfl.sync.down.b32 %r122, %r123, %r129, %r130, %r131;
	// end inline asm
	// begin inline asm
	shfl.sync.down.b32 %r127, %r128, %r129, %r130, %r131;
	// end inline asm
	mov.b64 	%rd182, {%r122, %r127};
	setp.gt.s32 	%p20, %r81, 15;
	selp.b64 	%rd183, 0, %rd182, %p20;
	add.s64 	%rd419, %rd183, %rd181;
	setp.ne.s32 	%p21, %r81, 0;
	@%p21 bra 	$L__BB7_44;
	shr.u32 	%r132, %r27, 2;
	and.b32  	%r133, %r132, 248;
	mov.u32 	%r134, _ZZN3cub18CUB_300001_SM_10006detail6reduce18DeviceReduceKernelINS2_10policy_hubIyyN4cuda3std3__44plusIyEEE10Policy1000EN6thrust24THRUST_300001_SM_1000_NS6detail15normal_iteratorINSD_10device_ptrIyEEEEyS9_yNS7_10__identityEEEvT0_PT3_T1_NS0_13GridEvenShareISN_EET2_T4_E12temp_storage;
	add.s32 	%r135, %r134, %r133;
	st.shared.u64 	[%r135+16], %rd419;
$L__BB7_44:
	bar.sync 	0;
	setp.ne.s32 	%p22, %r27, 0;
	@%p22 bra 	$L__BB7_46;
	ld.shared.u64 	%rd184, [_ZZN3cub18CUB_300001_SM_10006detail6reduce18DeviceReduceKernelINS2_10policy_hubIyyN4cuda3std3__44plusIyEEE10Policy1000EN6thrust24THRUST_300001_SM_1000_NS6detail15normal_iteratorINSD_10device_ptrIyEEEEyS9_yNS7_10__identityEEEvT0_PT3_T1_NS0_13GridEvenShareISN_EET2_T4_E12temp_storage+24];
	add.s64 	%rd185, %rd184, %rd419;
	ld.shared.u64 	%rd186, [_ZZN3cub18CUB_300001_SM_10006detail6reduce18DeviceReduceKernelINS2_10policy_hubIyyN4cuda3std3__44plusIyEEE10Policy1000EN6thrust24THRUST_300001_SM_1000_NS6detail15normal_iteratorINSD_10device_ptrIyEEEEyS9_yNS7_10__identityEEEvT0_PT3_T1_NS0_13GridEvenShareISN_EET2_T4_E12temp_storage+32];
	add.s64 	%rd187, %rd185, %rd186;
	ld.shared.u64 	%rd188, [_ZZN3cub18CUB_300001_SM_10006detail6reduce18DeviceReduceKernelINS2_10policy_hubIyyN4cuda3std3__44plusIyEEE10Policy1000EN6thrust24THRUST_300001_SM_1000_NS6detail15normal_iteratorINSD_10device_ptrIyEEEEyS9_yNS7_10__identityEEEvT0_PT3_T1_NS0_13GridEvenShareISN_EET2_T4_E12temp_storage+40];
	add.s64 	%rd189, %rd187, %rd188;
	ld.shared.u64 	%rd190, [_ZZN3cub18CUB_300001_SM_10006detail6reduce18DeviceReduceKernelINS2_10policy_hubIyyN4cuda3std3__44plusIyEEE10Policy1000EN6thrust24THRUST_300001_SM_1000_NS6detail15normal_iteratorINSD_10device_ptrIyEEEEyS9_yNS7_10__identityEEEvT0_PT3_T1_NS0_13GridEvenShareISN_EET2_T4_E12temp_storage+48];
	add.s64 	%rd191, %rd189, %rd190;
	ld.shared.u64 	%rd192, [_ZZN3cub18CUB_300001_SM_10006detail6reduce18DeviceReduceKernelINS2_10policy_hubIyyN4cuda3std3__44plusIyEEE10Policy1000EN6thrust24THRUST_300001_SM_1000_NS6detail15normal_iteratorINSD_10device_ptrIyEEEEyS9_yNS7_10__identityEEEvT0_PT3_T1_NS0_13GridEvenShareISN_EET2_T4_E12temp_storage+56];
	add.s64 	%rd193, %rd191, %rd192;
	ld.shared.u64 	%rd194, [_ZZN3cub18CUB_300001_SM_10006detail6reduce18DeviceReduceKernelINS2_10policy_hubIyyN4cuda3std3__44plusIyEEE10Policy1000EN6thrust24THRUST_300001_SM_1000_NS6detail15normal_iteratorINSD_10device_ptrIyEEEEyS9_yNS7_10__identityEEEvT0_PT3_T1_NS0_13GridEvenShareISN_EET2_T4_E12temp_storage+64];
	add.s64 	%rd195, %rd193, %rd194;
	ld.shared.u64 	%rd196, [_ZZN3cub18CUB_300001_SM_10006detail6reduce18DeviceReduceKernelINS2_10policy_hubIyyN4cuda3std3__44plusIyEEE10Policy1000EN6thrust24THRUST_300001_SM_1000_NS6detail15normal_iteratorINSD_10device_ptrIyEEEEyS9_yNS7_10__identityEEEvT0_PT3_T1_NS0_13GridEvenShareISN_EET2_T4_E12temp_storage+72];
	add.s64 	%rd197, %rd195, %rd196;
	ld.shared.u64 	%rd198, [_ZZN3cub18CUB_300001_SM_10006detail6reduce18DeviceReduceKernelINS2_10policy_hubIyyN4cuda3std3__44plusIyEEE10Policy1000EN6thrust24THRUST_300001_SM_1000_NS6detail15normal_iteratorINSD_10device_ptrIyEEEEyS9_yNS7_10__identityEEEvT0_PT3_T1_NS0_13GridEvenShareISN_EET2_T4_E12temp_storage+80];
	add.s64 	%rd199, %rd197, %rd198;
	ld.shared.u64 	%rd200, [_ZZN3cub18CUB_300001_SM_10006detail6reduce18DeviceReduceKernelINS2_10policy_hubIyyN4cuda3std3__44plusIyEEE10Policy1000EN6thrust24THRUST_300001_SM_1000_NS6detail15normal_iteratorINSD_10device_ptrIyEEEEyS9_yNS7_10__identityEEEvT0_PT3_T1_NS0_13GridEvenShareISN_EET2_T4_E12temp_storage+88];
	add.s64 	%rd201, %rd199, %rd200;
	ld.shared.u64 	%rd202, [_ZZN3cub18CUB_300001_SM_10006detail6reduce18DeviceReduceKernelINS2_10policy_hubIyyN4cuda3std3__44plusIyEEE10Policy1000EN6thrust24THRUST_300001_SM_1000_NS6detail15normal_iteratorINSD_10device_ptrIyEEEEyS9_yNS7_10__identityEEEvT0_PT3_T1_NS0_13GridEvenShareISN_EET2_T4_E12temp_storage+96];
	add.s64 	%rd203, %rd201, %rd202;
	ld.shared.u64 	%rd204, [_ZZN3cub18CUB_300001_SM_10006detail6reduce18DeviceReduceKernelINS2_10policy_hubIyyN4cuda3std3__44plusIyEEE10Policy1000EN6thrust24THRUST_300001_SM_1000_NS6detail15normal_iteratorINSD_10device_ptrIyEEEEyS9_yNS7_10__identityEEEvT0_PT3_T1_NS0_13GridEvenShareISN_EET2_T4_E12temp_storage+104];
	add.s64 	%rd205, %rd203, %rd204;
	ld.shared.u64 	%rd206, [_ZZN3cub18CUB_300001_SM_10006detail6reduce18DeviceReduceKernelINS2_10policy_hubIyyN4cuda3std3__44plusIyEEE10Policy1000EN6thrust24THRUST_300001_SM_1000_NS6detail15normal_iteratorINSD_10device_ptrIyEEEEyS9_yNS7_10__identityEEEvT0_PT3_T1_NS0_13GridEvenShareISN_EET2_T4_E12temp_storage+112];
	add.s64 	%rd207, %rd205, %rd206;
	ld.shared.u64 	%rd208, [_ZZN3cub18CUB_300001_SM_10006detail6reduce18DeviceReduceKernelINS2_10policy_hubIyyN4cuda3std3__44plusIyEEE10Policy1000EN6thrust24THRUST_300001_SM_1000_NS6detail15normal_iteratorINSD_10device_ptrIyEEEEyS9_yNS7_10__identityEEEvT0_PT3_T1_NS0_13GridEvenShareISN_EET2_T4_E12temp_storage+120];
	add.s64 	%rd209, %rd207, %rd208;
	ld.shared.u64 	%rd210, [_ZZN3cub18CUB_300001_SM_10006detail6reduce18DeviceReduceKernelINS2_10policy_hubIyyN4cuda3std3__44plusIyEEE10Policy1000EN6thrust24THRUST_300001_SM_1000_NS6detail15normal_iteratorINSD_10device_ptrIyEEEEyS9_yNS7_10__identityEEEvT0_PT3_T1_NS0_13GridEvenShareISN_EET2_T4_E12temp_storage+128];
	add.s64 	%rd211, %rd209, %rd210;
	ld.shared.u64 	%rd212, [_ZZN3cub18CUB_300001_SM_10006detail6reduce18DeviceReduceKernelINS2_10policy_hubIyyN4cuda3std3__44plusIyEEE10Policy1000EN6thrust24THRUST_300001_SM_1000_NS6detail15normal_iteratorINSD_10device_ptrIyEEEEyS9_yNS7_10__identityEEEvT0_PT3_T1_NS0_13GridEvenShareISN_EET2_T4_E12temp_storage+136];
	add.s64 	%rd419, %rd211, %rd212;
$L__BB7_46:
	mov.u32 	%r263, %tid.x;
	setp.ne.s32 	%p64, %r263, 0;
	@%p64 bra 	$L__BB7_48;
	ld.param.u64 	%rd392, [_ZN3cub18CUB_300001_SM_10006detail6reduce18DeviceReduceKernelINS2_10policy_hubIyyN4cuda3std3__44plusIyEEE10Policy1000EN6thrust24THRUST_300001_SM_1000_NS6detail15normal_iteratorINSD_10device_ptrIyEEEEyS9_yNS7_10__identityEEEvT0_PT3_T1_NS0_13GridEvenShareISN_EET2_T4__param_1];
	cvta.to.global.u64 	%rd389, %rd392;
	mul.wide.u32 	%rd390, %r2, 8;
	add.s64 	%rd391, %rd389, %rd390;
	st.global.u64 	[%rd391], %rd419;
$L__BB7_48:
	ret;

}
	// .globl	_ZN3cub18CUB_300001_SM_10006detail6reduce28DeviceReduceSingleTileKernelINS2_10policy_hubIyyN4cuda3std3__44plusIyEEE10Policy1000EPySC_iS9_yyNS7_10__identityEEEvT0_T1_T2_T3_T4_T6_
.visible .entry _ZN3cub18CUB_300001_SM_10006detail6reduce28DeviceReduceSingleTileKernelINS2_10policy_hubIyyN4cuda3std3__44plusIyEEE10Policy1000EPySC_iS9_yyNS7_10__identityEEEvT0_T1_T2_T3_T4_T6_(
	.param .u64 .ptr .align 1 _ZN3cub18CUB_300001_SM_10006detail6reduce28DeviceReduceSingleTileKernelINS2_10policy_hubIyyN4cuda3std3__44plusIyEEE10Policy1000EPySC_iS9_yyNS7_10__identityEEEvT0_T1_T2_T3_T4_T6__param_0,
	.param .u64 .ptr .align 1 _ZN3cub18CUB_300001_SM_10006detail6reduce28DeviceReduceSingleTileKernelINS2_10policy_hubIyyN4cuda3std3__44plusIyEEE10Policy1000EPySC_iS9_yyNS7_10__identityEEEvT0_T1_T2_T3_T4_T6__param_1,
	.param .u32 _ZN3cub18CUB_300001_SM_10006detail6reduce28DeviceReduceSingleTileKernelINS2_10policy_hubIyyN4cuda3std3__44plusIyEEE10Policy1000EPySC_iS9_yyNS7_10__identityEEEvT0_T1_T2_T3_T4_T6__param_2,
	.param .align 1 .b8 _ZN3cub18CUB_300001_SM_10006detail6reduce28DeviceReduceSingleTileKernelINS2_10policy_hubIyyN4cuda3std3__44plusIyEEE10Policy1000EPySC_iS9_yyNS7_10__identityEEEvT0_T1_T2_T3_T4_T6__param_3[1],
	.param .u64 _ZN3cub18CUB_300001_SM_10006detail6reduce28DeviceReduceSingleTileKernelINS2_10policy_hubIyyN4cuda3std3__44plusIyEEE10Policy1000EPySC_iS9_yyNS7_10__identityEEEvT0_T1_T2_T3_T4_T6__param_4,
	.param .align 1 .b8 _ZN3cub18CUB_300001_SM_10006detail6reduce28DeviceReduceSingleTileKernelINS2_10policy_hubIyyN4cuda3std3__44plusIyEEE10Policy1000EPySC_iS9_yyNS7_10__identityEEEvT0_T1_T2_T3_T4_T6__param_5[1]
)
.maxntid 512
.minnctapersm 1
{
	.reg .pred 	%p<58>;
	.reg .b32 	%r<238>;
	.reg .b64 	%rd<281>;
	// demoted variable
	.shared .align 8 .b8 _ZZN3cub18CUB_300001_SM_10006detail6reduce28DeviceReduceSingleTileKernelINS2_10policy_hubIyyN4cuda3std3__44plusIyEEE10Policy1000EPySC_iS9_yyNS7_10__identityEEEvT0_T1_T2_T3_T4_T6_E12temp_storage[152];
	ld.param.u64 	%rd35, [_ZN3cub18CUB_300001_SM_10006detail6reduce28DeviceReduceSingleTileKernelINS2_10policy_hubIyyN4cuda3std3__44plusIyEEE10Policy1000EPySC_iS9_yyNS7_10__identityEEEvT0_T1_T2_T3_T4_T6__param_0];
	ld.param.u64 	%rd37, [_ZN3cub18CUB_300001_SM_10006detail6reduce28DeviceReduceSingleTileKernelINS2_10policy_hubIyyN4cuda3std3__44plusIyEEE10Policy1000EPySC_iS9_yyNS7_10__identityEEEvT0_T1_T2_T3_T4_T6__param_1];
	ld.param.u32 	%r34, [_ZN3cub18CUB_300001_SM_10006detail6reduce28DeviceReduceSingleTileKernelINS2_10policy_hubIyyN4cuda3std3__44plusIyEEE10Policy1000EPySC_iS9_yyNS7_10__identityEEEvT0_T1_T2_T3_T4_T6__param_2];
	ld.param.u64 	%rd36, [_ZN3cub18CUB_300001_SM_10006detail6reduce28DeviceReduceSingleTileKernelINS2_10policy_hubIyyN4cuda3std3__44plusIyEEE10Policy1000EPySC_iS9_yyNS7_10__identityEEEvT0_T1_T2_T3_T4_T6__param_4];
	cvta.to.global.u64 	%rd1, %rd37;
	setp.ne.s32 	%p1, %r34, 0;
	@%p1 bra 	$L__BB8_3;
	mov.u32 	%r224, %tid.x;
	setp.ne.s32 	%p57, %r224, 0;
	@%p57 bra 	$L__BB8_39;
	st.global.u64 	[%rd1], %rd36;
	bra.uni 	$L__BB8_39;
$L__BB8_3:
	setp.gt.s32 	%p2, %r34, 3583;
	@%p2 bra 	$L__BB8_21;
	mov.u32 	%r1, %tid.x;
	setp.ge.s32 	%p19, %r1, %r34;
	mov.b64 	%rd271, 0;
	mov.u32 	%r228, %r1;
	@%p19 bra 	$L__BB8_6;
	mul.wide.u32 	%rd146, %r1, 8;
	add.s64 	%rd145, %rd35, %rd146;
	// begin inline asm
	ld.global.nc.u64 %rd271, [%rd145];
	// end inline asm
	add.s32 	%r228, %r1, 512;
$L__BB8_6:
	setp.ge.s32 	%p20, %r228, %r34;
	@%p20 bra 	$L__BB8_12;
	not.b32 	%r100, %r228;
	add.s32 	%r4, %r34, %r100;
	and.b32  	%r101, %r4, 1536;
	setp.eq.s32 	%p21, %r101, 1536;
	@%p21 bra 	$L__BB8_10;
	mul.wide.u32 	%rd148, %r228, 8;
	add.s64 	%rd266, %rd35, %rd148;
	shr.u32 	%r102, %r4, 9;
	add.s32 	%r103, %r102, 1;
	and.b32  	%r104, %r103, 3;
	neg.s32 	%r226, %r104;
$L__BB8_9:
	.pragma "nounroll";
	// begin inline asm
	ld.global.nc.u64 %rd149, [%rd266];
	// end inline asm
	add.s64 	%rd271, %rd149, %rd271;
	add.s32 	%r228, %r228, 512;
	add.s64 	%rd266, %rd266, 4096;
	add.s32 	%r226, %r226, 1;
	setp.ne.s32 	%p22, %r226, 0;
	@%p22 bra 	$L__BB8_9;
$L__BB8_10:
	setp.lt.u32 	%p23, %r4, 1536;
	@%p23 bra 	$L__BB8_12;
$L__BB8_11:
	mul.wide.s32 	%rd159, %r228, 8;
	add.s64 	%rd152, %rd35, %rd159;
	// begin inline asm
	ld.global.nc.u64 %rd151, [%rd152];
	// end inline asm
	add.s64 	%rd160, %rd151, %rd271;
	add.s64 	%rd154, %rd152, 4096;
	// begin inline asm
	ld.global.nc.u64 %rd153, [%rd154];
	// end inline asm
	add.s64 	%rd161, %rd153, %rd160;
	add.s64 	%rd156, %rd152, 8192;
	// begin inline asm
	ld.global.nc.u64 %rd155, [%rd156];
	// end inline asm
	add.s64 	%rd162, %rd155, %rd161;
	add.s64 	%rd158, %rd152, 12288;
	// begin inline asm
	ld.global.nc.u64 %rd157, [%rd158];
	// end inline asm
	add.s64 	%rd271, %rd157, %rd162;
	add.s32 	%r228, %r228, 2048;
	setp.lt.s32 	%p24, %r228, %r34;
	@%p24 bra 	$L__BB8_11;
$L__BB8_12:
	setp.lt.s32 	%p25, %r34, 512;
	@%p25 bra 	$L__BB8_17;
	// begin inline asm
	mov.u32 %r168, %laneid;
	// end inline asm
	mov.b64 	{%r170, %r175}, %rd271;
	mov.b32 	%r176, 1;
	mov.b32 	%r217, 31;
	mov.b32 	%r218, -1;
	// begin inline asm
	shfl.sync.down.b32 %r169, %r170, %r176, %r217, %r218;
	// end inline asm
	// begin inline asm
	shfl.sync.down.b32 %r174, %r175, %r176, %r217, %r218;
	// end inline asm
	mov.b64 	%rd221, {%r169, %r174};
	setp.gt.s32 	%p49, %r168, 30;
	selp.b64 	%rd222, 0, %rd221, %p49;
	add.s64 	%rd223, %rd222, %rd271;
	mov.b64 	{%r180, %r185}, %rd223;
	mov.b32 	%r186, 2;
	// begin inline asm
	shfl.sync.down.b32 %r179, %r180, %r186, %r217, %r218;
	// end inline asm
	// begin inline asm
	shfl.sync.down.b32 %r184, %r185, %r186, %r217, %r218;
	// end inline asm
	mov.b64 	%rd224, {%r179, %r184};
	setp.gt.s32 	%p50, %r168, 29;
	selp.b64 	%rd225, 0, %rd224, %p50;
	add.s64 	%rd226, %rd225, %rd223;
	mov.b64 	{%r190, %r195}, %rd226;
	mov.b32 	%r196, 4;
	// begin inline asm
	shfl.sync.down.b32 %r189, %r190, %r196, %r217, %r218;
	// end inline asm
	// begin inline asm
	shfl.sync.down.b32 %r194, %r195, %r196, %r217, %r218;
	// end inline asm
	mov.b64 	%rd227, {%r189, %r194};
	setp.gt.s32 	%p51, %r168, 27;
	selp.b64 	%rd228, 0, %rd227, %p51;
	add.s64 	%rd229, %rd228, %rd226;
	mov.b64 	{%r200, %r205}, %rd229;
	mov.b32 	%r206, 8;
	// begin inline asm
	shfl.sync.down.b32 %r199, %r200, %r206, %r217, %r218;
	// end inline asm
	// begin inline asm
	shfl.sync.down.b32 %r204, %r205, %r206, %r217, %r218;
	// end inline asm
	mov.b64 	%rd230, {%r199, %r204};
	setp.gt.s32 	%p52, %r168, 23;
	selp.b64 	%rd231, 0, %rd230, %p52;
	add.s64 	%rd232, %rd231, %rd229;
	mov.b64 	{%r210, %r215}, %rd232;
	mov.b32 	%r216, 16;
	// begin inline asm
	shfl.sync.down.b32 %r209, %r210, %r216, %r217, %r218;
	// end inline asm
	// begin inline asm
	shfl.sync.down.b32 %r214, %r215, %r216, %r217, %r218;
	// end inline asm
	mov.b64 	%rd233, {%r209, %r214};
	setp.gt.s32 	%p53, %r168, 15;
	selp.b64 	%rd234, 0, %rd233, %p53;
	add.s64 	%rd280, %rd234, %rd232;
	setp.ne.s32 	%p54, %r168, 0;
	@%p54 bra 	$L__BB8_15;
	shr.u32 	%r219, %r1, 2;
	and.b32  	%r220, %r219, 248;
	mov.u32 	%r221, _ZZN3cub18CUB_300001_SM_10006detail6reduce28DeviceReduceSingleTileKernelINS2_10policy_hubIyyN4cuda3std3__44plusIyEEE10Policy1000EPySC_iS9_yyNS7_10__identityEEEvT0_T1_T2_T3_T4_T6_E12temp_storage;
	add.s32 	%r222, %r221, %r220;
	st.shared.u64 	[%r222+16], %rd280;
$L__BB8_15:
	bar.sync 	0;
	setp.ne.s32 	%p55, %r1, 0;
	@%p55 bra 	$L__BB8_37;
	ld.shared.u64 	%rd235, [_ZZN3cub18CUB_300001_SM_10006detail6reduce28DeviceReduceSingleTileKernelINS2_10policy_hubIyyN4cuda3std3__44plusIyEEE10Policy1000EPySC_iS9_yyNS7_10__identityEEEvT0_T1_T2_T3_T4_T6_E12temp_storage+24];
	add.s64 	%rd236, %rd235, %rd280;
	ld.shared.u64 	%rd237, [_ZZN3cub18CUB_300001_SM_10006detail6reduce28DeviceReduceSingleTileKernelINS2_10policy_hubIyyN4cuda3std3__44plusIyEEE10Policy1000EPySC_iS9_yyNS7_10__identityEEEvT0_T1_T2_T3_T4_T6_E12temp_storage+32];
	add.s64 	%rd238, %rd236, %rd237;
	ld.shared.u64 	%rd239, [_ZZN3cub18CUB_300001_SM_10006detail6reduce28DeviceReduceSingleTileKernelINS2_10policy_hubIyyN4cuda3std3__44plusIyEEE10Policy1000EPySC_iS9_yyNS7_10__identityEEEvT0_T1_T2_T3_T4_T6_E12temp_storage+40];
	add.s64 	%rd240, %rd238, %rd239;
	ld.shared.u64 	%rd241, [_ZZN3cub18CUB_300001_SM_10006detail6reduce28DeviceReduceSingleTileKernelINS2_10policy_hubIyyN4cuda3std3__44plusIyEEE10Policy1000EPySC_iS9_yyNS7_10__identityEEEvT0_T1_T2_T3_T4_T6_E12temp_storage+48];
	add.s64 	%rd242, %rd240, %rd241;
	ld.shared.u64 	%rd243, [_ZZN3cub18CUB_300001_SM_10006detail6reduce28DeviceReduceSingleTileKernelINS2_10policy_hubIyyN4cuda3std3__44plusIyEEE10Policy1000EPySC_iS9_yyNS7_10__identityEEEvT0_T1_T2_T3_T4_T6_E12temp_storage+56];
	add.s64 	%rd244, %rd242, %rd243;
	ld.shared.u64 	%rd245, [_ZZN3cub18CUB_300001_SM_10006detail6reduce28DeviceReduceSingleTileKernelINS2_10policy_hubIyyN4cuda3std3__44plusIyEEE10Policy1000EPySC_iS9_yyNS7_10__identityEEEvT0_T1_T2_T3_T4_T6_E12temp_storage+64];
	add.s64 	%rd246, %rd244, %rd245;
	ld.shared.u64 	%rd247, [_ZZN3cub18CUB_300001_SM_10006detail6reduce28DeviceReduceSingleTileKernelINS2_10policy_hubIyyN4cuda3std3__44plusIyEEE10Policy1000EPySC_iS9_yyNS7_10__identityEEEvT0_T1_T2_T3_T4_T6_E12temp_storage+72];
	add.s64 	%rd248, %rd246, %rd247;
	ld.shared.u64 	%rd249, [_ZZN3cub18CUB_300001_SM_10006detail6reduce28DeviceReduceSingleTileKernelINS2_10policy_hubIyyN4cuda3std3__44plusIyEEE10Policy1000EPySC_iS9_yyNS7_10__identityEEEvT0_T1_T2_T3_T4_T6_E12temp_storage+80];
	add.s64 	%rd250, %rd248, %rd249;
	ld.shared.u64 	%rd251, [_ZZN3cub18CUB_300001_SM_10006detail6reduce28DeviceReduceSingleTileKernelINS2_10policy_hubIyyN4cuda3std3__44plusIyEEE10Policy1000EPySC_iS9_yyNS7_10__identityEEEvT0_T1_T2_T3_T4_T6_E12temp_storage+88];
	add.s64 	%rd252, %rd250, %rd251;
	ld.shared.u64 	%rd253, [_ZZN3cub18CUB_300001_SM_10006detail6reduce28DeviceReduceSingleTileKernelINS2_10policy_hubIyyN4cuda3std3__44plusIyEEE10Policy1000EPySC_iS9_yyNS7_10__identityEEEvT0_T1_T2_T3_T4_T6_E12temp_storage+96];
	add.s64 	%rd254, %rd252, %rd253;
	ld.shared.u64 	%rd255, [_ZZN3cub18CUB_300001_SM_10006detail6reduce28DeviceReduceSingleTileKernelINS2_10policy_hubIyyN4cuda3std3__44plusIyEEE10Policy1000EPySC_iS9_yyNS7_10__identityEEEvT0_T1_T2_T3_T4_T6_E12temp_storage+104];
	add.s64 	%rd256, %rd254, %rd255;
	ld.shared.u64 	%rd257, [_ZZN3cub18CUB_300001_SM_10006detail6reduce28DeviceReduceSingleTileKernelINS2_10policy_hubIyyN4cuda3std3__44plusIyEEE10Policy1000EPySC_iS9_yyNS7_10__identityEEEvT0_T1_T2_T3_T4_T6_E12temp_storage+112];
	add.s64 	%rd258, %rd256, %rd257;
	ld.shared.u64 	%rd259, [_ZZN3cub18CUB_300001_SM_10006detail6reduce28DeviceReduceSingleTileKernelINS2_10policy_hubIyyN4cuda3std3__44plusIyEEE10Policy1000EPySC_iS9_yyNS7_10__identityEEEvT0_T1_T2_T3_T4_T6_E12temp_storage+120];
	add.s64 	%rd260, %rd258, %rd259;
	ld.shared.u64 	%rd261, [_ZZN3cub18CUB_300001_SM_10006detail6reduce28DeviceReduceSingleTileKernelINS2_10policy_hubIyyN4cuda3std3__44plusIyEEE10Policy1000EPySC_iS9_yyNS7_10__identityEEEvT0_T1_T2_T3_T4_T6_E12temp_storage+128];
	add.s64 	%rd262, %rd260, %rd261;
	ld.shared.u64 	%rd263, [_ZZN3cub18CUB_300001_SM_10006detail6reduce28DeviceReduceSingleTileKernelINS2_10policy_hubIyyN4cuda3std3__44plusIyEEE10Policy1000EPySC_iS9_yyNS7_10__identityEEEvT0_T1_T2_T3_T4_T6_E12temp_storage+136];
	add.s64 	%rd280, %rd262, %rd263;
	bra.uni 	$L__BB8_37;
$L__BB8_17:
	// begin inline asm
	mov.u32 %r105, %laneid;
	// end inline asm
	and.b32  	%r156, %r1, 992;
	add.s32 	%r157, %r156, 32;
	setp.gt.s32 	%p26, %r157, %r34;
	not.b32 	%r158, %r156;
	add.s32 	%r159, %r34, %r158;
	selp.b32 	%r154, %r159, 31, %p26;
	mov.b64 	{%r107, %r112}, %rd271;
	mov.b32 	%r113, 1;
	mov.b32 	%r155, -1;
	// begin inline asm
	shfl.sync.down.b32 %r106, %r107, %r113, %r154, %r155;
	// end inline asm
	// begin inline asm
	shfl.sync.down.b32 %r111, %r112, %r113, %r154, %r155;
	// end inline asm
	mov.b64 	%rd163, {%r106, %r111};
	setp.lt.s32 	%p27, %r105, %r154;
	selp.b64 	%rd164, %rd163, 0, %p27;
	add.s64 	%rd165, %rd164, %rd271;
	mov.b64 	{%r117, %r122}, %rd165;
	mov.b32 	%r123, 2;
	// begin inline asm
	shfl.sync.down.b32 %r116, %r117, %r123, %r154, %r155;
	// end inline asm
	// begin inline asm
	shfl.sync.down.b32 %r121, %r122, %r123, %r154, %r155;
	// end inline asm
	mov.b64 	%rd166, {%r116, %r121};
	add.s32 	%r160, %r105, 2;
	setp.gt.s32 	%p28, %r160, %r154;
	selp.b64 	%rd167, 0, %rd166, %p28;
	add.s64 	%rd168, %rd167, %rd165;
	mov.b64 	{%r127, %r132}, %rd168;
	mov.b32 	%r133, 4;
	// begin inline asm
	shfl.sync.down.b32 %r126, %r127, %r133, %r154, %r155;
	// end inline asm
	// begin inline asm
	shfl.sync.down.b32 %r131, %r132, %r133, %r154, %r155;
	// end inline asm
	mov.b64 	%rd169, {%r126, %r131};
	add.s32 	%r161, %r105, 4;
	setp.gt.s32 	%p29, %r161, %r154;
	selp.b64 	%rd170, 0, %rd169, %p29;
	add.s64 	%rd171, %rd170, %rd168;
	mov.b64 	{%r137, %r142}, %rd171;
	mov.b32 	%r143, 8;
	// begin inline asm
	shfl.sync.down.b32 %r136, %r137, %r143, %r154, %r155;
	// end inline asm
	// begin inline asm
	shfl.sync.down.b32 %r141, %r142, %r143, %r154, %r155;
	// end inline asm
	mov.b64 	%rd172, {%r136, %r141};
	add.s32 	%r162, %r105, 8;
	setp.gt.s32 	%p30, %r162, %r154;
	selp.b64 	%rd173, 0, %rd172, %p30;
	add.s64 	%rd174, %rd173, %rd171;
	mov.b64 	{%r147, %r152}, %rd174;
	mov.b32 	%r153, 16;
	// begin inline asm
	shfl.sync.down.b32 %r146, %r147, %r153, %r154, %r155;
	// end inline asm
	// begin inline asm
	shfl.sync.down.b32 %r151, %r152, %r153, %r154, %r155;
	// end inline asm
	mov.b64 	%rd175, {%r146, %r151};
	add.s32 	%r163, %r105, 16;
	setp.gt.s32 	%p31, %r163, %r154;
	selp.b64 	%rd176, 0, %rd175, %p31;
	add.s64 	%rd280, %rd176, %rd174;
	setp.ne.s32 	%p32, %r105, 0;
	@%p32 bra 	$L__BB8_19;
	shr.u32 	%r164, %r1, 2;
	and.b32  	%r165, %r164, 248;
	mov.u32 	%r166, _ZZN3cub18CUB_300001_SM_10006detail6reduce28DeviceReduceSingleTileKernelINS2_10policy_hubIyyN4cuda3std3__44plusIyEEE10Policy1000EPySC_iS9_yyNS7_10__identityEEEvT0_T1_T2_T3_T4_T6_E12temp_storage;
	add.s32 	%r167, %r166, %r165;
	st.shared.u64 	[%r167+16], %rd280;
$L__BB8_19:
	bar.sync 	0;
	setp.ne.s32 	%p33, %r1, 0;
	@%p33 bra 	$L__BB8_37;
	setp.gt.s32 	%p34, %r34, 32;
	ld.shared.u64 	%rd177, [_ZZN3cub18CUB_300001_SM_10006detail6reduce28DeviceReduceSingleTileKernelINS2_10policy_hubIyyN4cuda3std3__44plusIyEEE10Policy1000EPySC_iS9_yyNS7_10__identityEEEvT0_T1_T2_T3_T4_T6_E12temp_storage+24];
	selp.b64 	%rd178, %rd177, 0, %p34;
	add.s64 	%rd179, %rd178, %rd280;
	setp.gt.s32 	%p35, %r34, 64;
	ld.shared.u64 	%rd180, [_ZZN3cub18CUB_300001_SM_10006detail6reduce28DeviceReduceSingleTileKernelINS2_10policy_hubIyyN4cuda3std3__44plusIyEEE10Policy1000EPySC_iS9_yyNS7_10__identityEEEvT0_T1_T2_T3_T4_T6_E12temp_storage+32];
	selp.b64 	%rd181, %rd180, 0, %p35;
	add.s64 	%rd182, %rd179, %rd181;
	setp.gt.s32 	%p36, %r34, 96;
	ld.shared.u64 	%rd183, [_ZZN3cub18CUB_300001_SM_10006detail6reduce28DeviceReduceSingleTileKernelINS2_10policy_hubIyyN4cuda3std3__44plusIyEEE10Policy1000EPySC_iS9_yyNS7_10__identityEEEvT0_T1_T2_T3_T4_T6_E12temp_storage+40];
	selp.b64 	%rd184, %rd183, 0, %p36;
	add.s64 	%rd185, %rd182, %rd184;
	setp.gt.s32 	%p37, %r34, 128;
	ld.shared.u64 	%rd186, [_ZZN3cub18CUB_300001_SM_10006detail6reduce28DeviceReduceSingleTileKernelINS2_10policy_hubIyyN4cuda3std3__44plusIyEEE10Policy1000EPySC_iS9_yyNS7_10__identityEEEvT0_T1_T2_T3_T4_T6_E12temp_storage+48];
	selp.b64 	%rd187, %rd186, 0, %p37;
	add.s64 	%rd188, %rd185, %rd187;
	setp.gt.s32 	%p38, %r34, 160;
	ld.shared.u64 	%rd189, [_ZZN3cub18CUB_300001_SM_10006detail6reduce28DeviceReduceSingleTileKernelINS2_10policy_hubIyyN4cuda3std3__44plusIyEEE10Policy1000EPySC_iS9_yyNS7_10__identityEEEvT0_T1_T2_T3_T4_T6_E12temp_storage+56];
	selp.b64 	%rd190, %rd189, 0, %p38;
	add.s64 	%rd191, %rd188, %rd190;
	setp.gt.s32 	%p39, %r34, 192;
	ld.shared.u64 	%rd192, [_ZZN3cub18CUB_300001_SM_10006detail6reduce28DeviceReduceSingleTileKernelINS2_10policy_hubIyyN4cuda3std3__44plusIyEEE10Policy1000EPySC_iS9_yyNS7_10__identityEEEvT0_T1_T2_T3_T4_T6_E12temp_storage+64];
	selp.b64 	%rd193, %rd192, 0, %p39;
	add.s64 	%rd194, %rd191, %rd193;
	setp.gt.s32 	%p40, %r34, 224;
	ld.shared.u64 	%rd195, [_ZZN3cub18CUB_300001_SM_10006detail6reduce28DeviceReduceSingleTileKernelINS2_10policy_hubIyyN4cuda3std3__44plusIyEEE10Policy1000EPySC_iS9_yyNS7_10__identityEEEvT0_T1_T2_T3_T4_T6_E12temp_storage+72];
	selp.b64 	%rd196, %rd195, 0, %p40;
	add.s64 	%rd197, %rd194, %rd196;
	setp.gt.s32 	%p41, %r34, 256;
	ld.shared.u64 	%rd198, [_ZZN3cub18CUB_300001_SM_10006detail6reduce28DeviceReduceSingleTileKernelINS2_10policy_hubIyyN4cuda3std3__44plusIyEEE10Policy1000EPySC_iS9_yyNS7_10__identityEEEvT0_T1_T2_T3_T4_T6_E12temp_storage+80];
	selp.b64 	%rd199, %rd198, 0, %p41;
	add.s64 	%rd200, %rd197, %rd199;
	setp.gt.s32 	%p42, %r34, 288;
	ld.shared.u64 	%rd201, [_ZZN3cub18CUB_300001_SM_10006detail6reduce28DeviceReduceSingleTileKernelINS2_10policy_hubIyyN4cuda3std3__44plusIyEEE10Policy1000EPySC_iS9_yyNS7_10__identityEEEvT0_T1_T2_T3_T4_T6_E12temp_storage+88];
	selp.b64 	%rd202, %rd201, 0, %p42;
	add.s64 	%rd203, %rd200, %rd202;
	setp.gt.s32 	%p43, %r34, 320;
	ld.shared.u64 	%rd204, [_ZZN3cub18CUB_300001_SM_10006detail6reduce28DeviceReduceSingleTileKernelINS2_10policy_hubIyyN4cuda3std3__44plusIyEEE10Policy1000EPySC_iS9_yyNS7_10__identityEEEvT0_T1_T2_T3_T4_T6_E12temp_storage+96];
	selp.b64 	%rd205, %rd204, 0, %p43;
	add.s64 	%rd206, %rd203, %rd205;
	setp.gt.s32 	%p44, %r34, 352;
	ld.shared.u64 	%rd207, [_ZZN3cub18CUB_300001_SM_10006detail6reduce28DeviceReduceSingleTileKernelINS2_10policy_hubIyyN4cuda3std3__44plusIyEEE10Policy1000EPySC_iS9_yyNS7_10__identityEEEvT0_T1_T2_T3_T4_T6_E12temp_storage+104];
	selp.b64 	%rd208, %rd207, 0, %p44;
	add.s64 	%rd209, %rd206, %rd208;
	setp.gt.s32 	%p45, %r34, 384;
	ld.shared.u64 	%rd210, [_ZZN3cub18CUB_300001_SM_10006detail6reduce28DeviceReduceSingleTileKernelINS2_10policy_hubIyyN4cuda3std3__44plusIyEEE10Policy1000EPySC_iS9_yyNS7_10__identityEEEvT0_T1_T2_T3_T4_T6_E12temp_storage+112];
	selp.b64 	%rd211, %rd210, 0, %p45;
	add.s64 	%rd212, %rd209, %rd211;
	setp.gt.s32 	%p46, %r34, 416;
	ld.shared.u64 	%rd213, [_ZZN3cub18CUB_300001_SM_10006detail6reduce28DeviceReduceSingleTileKernelINS2_10policy_hubIyyN4cuda3std3__44plusIyEEE10Policy1000EPySC_iS9_yyNS7_10__identityEEEvT0_T1_T2_T3_T4_T6_E12temp_storage+120];
	selp.b64 	%rd214, %rd213, 0, %p46;
	add.s64 	%rd215, %rd212, %rd214;
	setp.gt.s32 	%p47, %r34, 448;
	ld.shared.u64 	%rd216, [_ZZN3cub18CUB_300001_SM_10006detail6reduce28DeviceReduceSingleTileKernelINS2_10policy_hubIyyN4cuda3std3__44plusIyEEE10Policy1000EPySC_iS9_yyNS7_10__identityEEEvT0_T1_T2_T3_T4_T6_E12temp_storage+128];
	selp.b64 	%rd217, %rd216, 0, %p47;
	add.s64 	%rd218, %rd215, %rd217;
	setp.gt.s32 	%p48, %r34, 480;
	ld.shared.u64 	%rd219, [_ZZN3cub18CUB_300001_SM_10006detail6reduce28DeviceReduceSingleTileKernelINS2_10policy_hubIyyN4cuda3std3__44plusIyEEE10Policy1000EPySC_iS9_yyNS7_10__identityEEEvT0_T1_T2_T3_T4_T6_E12temp_storage+136];
	selp.b64 	%rd220, %rd219, 0, %p48;
	add.s64 	%rd280, %rd218, %rd220;
	bra.uni 	$L__BB8_37;
$L__BB8_21:
	mov.u32 	%r13, %tid.x;
	mul.wide.u32 	%rd52, %r13, 8;
	add.s64 	%rd39, %rd35, %rd52;
	// begin inline asm
	ld.global.nc.u64 %rd38, [%rd39];
	// end inline asm
	add.s64 	%rd41, %rd39, 4096;
	// begin inline asm
	ld.global.nc.u64 %rd40, [%rd41];
	// end inline asm
	add.s64 	%rd43, %rd39, 8192;
	// begin inline asm
	ld.global.nc.u64 %rd42, [%rd43];
	// end inline asm
	add.s64 	%rd45, %rd39, 12288;
	// begin inline asm
	ld.global.nc.u64 %rd44, [%rd45];
	// end inline asm
	add.s64 	%rd47, %rd39, 16384;
	// begin inline asm
	ld.global.nc.u64 %rd46, [%rd47];
	// end inline asm
	add.s64 	%rd49, %rd39, 20480;
	// begin inline asm
	ld.global.nc.u64 %rd48, [%rd49];
	// end inline asm
	add.s64 	%rd51, %rd39, 24576;
	// begin inline asm
	ld.global.nc.u64 %rd50, [%rd51];
	// end inline asm
	add.s64 	%rd53, %rd40, %rd38;
	add.s64 	%rd54, %rd42, %rd53;
	add.s64 	%rd55, %rd44, %rd54;
	add.s64 	%rd56, %rd46, %rd55;
	add.s64 	%rd57, %rd48, %rd56;
	add.s64 	%rd279, %rd50, %rd57;
	setp.lt.u32 	%p3, %r34, 7168;
	mov.b32 	%r231, 3584;
	@%p3 bra 	$L__BB8_25;
	add.s32 	%r14, %r34, -3584;
	mov.b32 	%r231, 3584;
$L__BB8_23:
	add.s32 	%r37, %r231, %r13;
	mul.wide.u32 	%rd72, %r37, 8;
	add.s64 	%rd59, %rd35, %rd72;
	// begin inline asm
	ld.global.nc.u64 %rd58, [%rd59];
	// end inline asm
	add.s64 	%rd61, %rd59, 4096;
	// begin inline asm
	ld.global.nc.u64 %rd60, [%rd61];
	// end inline asm
	add.s64 	%rd63, %rd59, 8192;
	// begin inline asm
	ld.global.nc.u64 %rd62, [%rd63];
	// end inline asm
	add.s64 	%rd65, %rd59, 12288;
	// begin inline asm
	ld.global.nc.u64 %rd64, [%rd65];
	// end inline asm
	add.s64 	%rd67, %rd59, 16384;
	// begin inline asm
	ld.global.nc.u64 %rd66, [%rd67];
	// end inline asm
	add.s64 	%rd69, %rd59, 20480;
	// begin inline asm
	ld.global.nc.u64 %rd68, [%rd69];
	// end inline asm
	add.s64 	%rd71, %rd59, 24576;
	// begin inline asm
	ld.global.nc.u64 %rd70, [%rd71];
	// end inline asm
	add.s64 	%rd73, %rd58, %rd279;
	add.s64 	%rd74, %rd60, %rd73;
	add.s64 	%rd75, %rd62, %rd74;
	add.s64 	%rd76, %rd64, %rd75;
	add.s64 	%rd77, %rd66, %rd76;
	add.s64 	%rd78, %rd68, %rd77;
	add.s64 	%rd279, %rd70, %rd78;
	sub.s32 	%r38, %r34, %r231;
	setp.lt.s32 	%p4, %r38, 3584;
	@%p4 bra 	$L__BB8_33;
	add.s32 	%r231, %r231, 3584;
	setp.le.s32 	%p5, %r231, %r14;
	@%p5 bra 	$L__BB8_23;
$L__BB8_25:
	setp.le.s32 	%p6, %r34, %r231;
	@%p6 bra 	$L__BB8_33;
	sub.s32 	%r18, %r34, %r231;
	setp.ge.s32 	%p7, %r13, %r18;
	@%p7 bra 	$L__BB8_33;
	not.b32 	%r39, %r13;
	add.s32 	%r40, %r34, %r39;
	sub.s32 	%r19, %r40, %r231;
	and.b32  	%r41, %r19, 1536;
	setp.eq.s32 	%p8, %r41, 1536;
	mov.u32 	%r235, %r13;
	@%p8 bra 	$L__BB8_30;
	add.s32 	%r233, %r13, %r231;
	shr.u32 	%r42, %r19, 9;
	add.s32 	%r43, %r42, 1;
	and.b32  	%r44, %r43, 3;
	neg.s32 	%r232, %r44;
	mov.u32 	%r235, %r13;
$L__BB8_29:
	.pragma "nounroll";
	mul.wide.u32 	%rd82, %r233, 8;
	add.s64 	%rd81, %rd35, %rd82;
	// begin inline asm
	ld.global.nc.u64 %rd80, [%rd81];
	// end inline asm
	add.s64 	%rd279, %rd80, %rd279;
	add.s32 	%r235, %r235, 512;
	add.s32 	%r233, %r233, 512;
	add.s32 	%r232, %r232, 1;
	setp.ne.s32 	%p9, %r232, 0;
	@%p9 bra 	$L__BB8_29;
$L__BB8_30:
	setp.lt.u32 	%p10, %r19, 1536;
	@%p10 bra 	$L__BB8_33;
	cvt.u64.u32 	%rd83, %r235;
	cvt.u64.u32 	%rd84, %r231;
	add.s64 	%rd85, %rd83, %rd84;
	shl.b64 	%rd86, %rd85, 3;
	add.s64 	%rd87, %rd86, %rd35;
	add.s64 	%rd277, %rd87, 8192;
	add.s32 	%r236, %r235, %r231;
$L__BB8_32:
	mul.wide.u32 	%rd96, %r236, 8;
	add.s64 	%rd89, %rd35, %rd96;
	// begin inline asm
	ld.global.nc.u64 %rd88, [%rd89];
	// end inline asm
	add.s64 	%rd97, %rd88, %rd279;
	add.s64 	%rd91, %rd277, -4096;
	// begin inline asm
	ld.global.nc.u64 %rd90, [%rd91];
	// end inline asm
	add.s64 	%rd98, %rd90, %rd97;
	// begin inline asm
	ld.global.nc.u64 %rd92, [%rd277];
	// end inline asm
	add.s64 	%rd99, %rd92, %rd98;
	add.s64 	%rd95, %rd277, 4096;
	// begin inline asm
	ld.global.nc.u64 %rd94, [%rd95];
	// end inline asm
	add.s64 	%rd279, %rd94, %rd99;
	add.s32 	%r235, %r235, 2048;
	add.s64 	%rd277, %rd277, 16384;
	add.s32 	%r236, %r236, 2048;
	setp.lt.s32 	%p11, %r235, %r18;
	@%p11 bra 	$L__BB8_32;
$L__BB8_33:
	// begin inline asm
	mov.u32 %r45, %laneid;
	// end inline asm
	mov.b64 	{%r47, %r52}, %rd279;
	mov.b32 	%r53, 1;
	mov.b32 	%r94, 31;
	mov.b32 	%r95, -1;
	// begin inline asm
	shfl.sync.down.b32 %r46, %r47, %r53, %r94, %r95;
	// end inline asm
	// begin inline asm
	shfl.sync.down.b32 %r51, %r52, %r53, %r94, %r95;
	// end inline asm
	mov.b64 	%rd100, {%r46, %r51};
	setp.gt.s32 	%p12, %r45, 30;
	selp.b64 	%rd101, 0, %rd100, %p12;
	add.s64 	%rd102, %rd101, %rd279;
	mov.b64 	{%r57, %r62}, %rd102;
	mov.b32 	%r63, 2;
	// begin inline asm
	shfl.sync.down.b32 %r56, %r57, %r63, %r94, %r95;
	// end inline asm
	// begin inline asm
	shfl.sync.down.b32 %r61, %r62, %r63, %r94, %r95;
	// end inline asm
	mov.b64 	%rd103, {%r56, %r61};
	setp.gt.s32 	%p13, %r45, 29;
	selp.b64 	%rd104, 0, %rd103, %p13;
	add.s64 	%rd105, %rd104, %rd102;
	mov.b64 	{%r67, %r72}, %rd105;
	mov.b32 	%r73, 4;
	// begin inline asm
	shfl.sync.down.b32 %r66, %r67, %r73, %r94, %r95;
	// end inline asm
	// begin inline asm
	shfl.sync.down.b32 %r71, %r72, %r73, %r94, %r95;
	// end inline asm
	mov.b64 	%rd106, {%r66, %r71};
	setp.gt.s32 	%p14, %r45, 27;
	selp.b64 	%rd107, 0, %rd106, %p14;
	add.s64 	%rd108, %rd107, %rd105;
	mov.b64 	{%r77, %r82}, %rd108;
	mov.b32 	%r83, 8;
	// begin inline asm
	shfl.sync.down.b32 %r76, %r77, %r83, %r94, %r95;
	// end inline asm
	// begin inline asm
	shfl.sync.down.b32 %r81, %r82, %r83, %r94, %r95;
	// end inline asm
	mov.b64 	%rd109, {%r76, %r81};
	setp.gt.s32 	%p15, %r45, 23;
	selp.b64 	%rd110, 0, %rd109, %p15;
	add.s64 	%rd111, %rd110, %rd108;
	mov.b64 	{%r87, %r92}, %rd111;
	mov.b32 	%r93, 16;
	// begin inline asm
	shfl.sync.down.b32 %r86, %r87, %r93, %r94, %r95;
	// end inline asm
	// begin inline asm
	shfl.sync.down.b32 %r91, %r92, %r93, %r94, %r95;
	// end inline asm
	mov.b64 	%rd112, {%r86, %r91};
	setp.gt.s32 	%p16, %r45, 15;
	selp.b64 	%rd113, 0, %rd112, %p16;
	add.s64 	%rd280, %rd113, %rd111;
	setp.ne.s32 	%p17, %r45, 0;
	@%p17 bra 	$L__BB8_35;
	shr.u32 	%r96, %r13, 2;
	and.b32  	%r97, %r96, 248;
	mov.u32 	%r98, _ZZN3cub18CUB_300001_SM_10006detail6reduce28DeviceReduceSingleTileKernelINS2_10policy_hubIyyN4cuda3std3__44plusIyEEE10Policy1000EPySC_iS9_yyNS7_10__identityEEEvT0_T1_T2_T3_T4_T6_E12temp_storage;
	add.s32 	%r99, %r98, %r97;
	st.shared.u64 	[%r99+16], %rd280;
$L__BB8_35:
	bar.sync 	0;
	setp.ne.s32 	%p18, %r13, 0;
	@%p18 bra 	$L__BB8_37;
	ld.shared.u64 	%rd114, [_ZZN3cub18CUB_300001_SM_10006detail6reduce28DeviceReduceSingleTileKernelINS2_10policy_hubIyyN4cuda3std3__44plusIyEEE10Policy1000EPySC_iS9_yyNS7_10__identityEEEvT0_T1_T2_T3_T4_T6_E12temp_storage+24];
	add.s64 	%rd115, %rd114, %rd280;
	ld.shared.u64 	%rd116, [_ZZN3cub18CUB_300001_SM_10006detail6reduce28DeviceReduceSingleTileKernelINS2_10policy_hubIyyN4cuda3std3__44plusIyEEE10Policy1000EPySC_iS9_yyNS7_10__identityEEEvT0_T1_T2_T3_T4_T6_E12temp_storage+32];
	add.s64 	%rd117, %rd115, %rd116;
	ld.shared.u64 	%rd118, [_ZZN3cub18CUB_300001_SM_10006detail6reduce28DeviceReduceSingleTileKernelINS2_10policy_hubIyyN4cuda3std3__44plusIyEEE10Policy1000EPySC_iS9_yyNS7_10__identityEEEvT0_T1_T2_T3_T4_T6_E12temp_storage+40];
	add.s64 	%rd119, %rd117, %rd118;
	ld.shared.u64 	%rd120, [_ZZN3cub18CUB_300001_SM_10006detail6reduce28DeviceReduceSingleTileKernelINS2_10policy_hubIyyN4cuda3std3__44plusIyEEE10Policy1000EPySC_iS9_yyNS7_10__identityEEEvT0_T1_T2_T3_T4_T6_E12temp_storage+48];
	add.s64 	%rd121, %rd119, %rd120;
	ld.shared.u64 	%rd122, [_ZZN3cub18CUB_300001_SM_10006detail6reduce28DeviceReduceSingleTileKernelINS2_10policy_hubIyyN4cuda3std3__44plusIyEEE10Policy1000EPySC_iS9_yyNS7_10__identityEEEvT0_T1_T2_T3_T4_T6_E12temp_storage+56];
	add.s64 	%rd123, %rd121, %rd122;
	ld.shared.u64 	%rd124, [_ZZN3cub18CUB_300001_SM_10006detail6reduce28DeviceReduceSingleTileKernelINS2_10policy_hubIyyN4cuda3std3__44plusIyEEE10Policy1000EPySC_iS9_yyNS7_10__identityEEEvT0_T1_T2_T3_T4_T6_E12temp_storage+64];
	add.s64 	%rd125, %rd123, %rd124;
	ld.shared.u64 	%rd126, [_ZZN3cub18CUB_300001_SM_10006detail6reduce28DeviceReduceSingleTileKernelINS2_10policy_hubIyyN4cuda3std3__44plusIyEEE10Policy1000EPySC_iS9_yyNS7_10__identityEEEvT0_T1_T2_T3_T4_T6_E12temp_storage+72];
	add.s64 	%rd127, %rd125, %rd126;
	ld.shared.u64 	%rd128, [_ZZN3cub18CUB_300001_SM_10006detail6reduce28DeviceReduceSingleTileKernelINS2_10policy_hubIyyN4cuda3std3__44plusIyEEE10Policy1000EPySC_iS9_yyNS7_10__identityEEEvT0_T1_T2_T3_T4_T6_E12temp_storage+80];
	add.s64 	%rd129, %rd127, %rd128;
	ld.shared.u64 	%rd130, [_ZZN3cub18CUB_300001_SM_10006detail6reduce28DeviceReduceSingleTileKernelINS2_10policy_hubIyyN4cuda3std3__44plusIyEEE10Policy1000EPySC_iS9_yyNS7_10__identityEEEvT0_T1_T2_T3_T4_T6_E12temp_storage+88];
	add.s64 	%rd131, %rd129, %rd130;
	ld.shared.u64 	%rd132, [_ZZN3cub18CUB_300001_SM_10006detail6reduce28DeviceReduceSingleTileKernelINS2_10policy_hubIyyN4cuda3std3__44plusIyEEE10Policy1000EPySC_iS9_yyNS7_10__identityEEEvT0_T1_T2_T3_T4_T6_E12temp_storage+96];
	add.s64 	%rd133, %rd131, %rd132;
	ld.shared.u64 	%rd134, [_ZZN3cub18CUB_300001_SM_10006detail6reduce28DeviceReduceSingleTileKernelINS2_10policy_hubIyyN4cuda3std3__44plusIyEEE10Policy1000EPySC_iS9_yyNS7_10__identityEEEvT0_T1_T2_T3_T4_T6_E12temp_storage+104];
	add.s64 	%rd135, %rd133, %rd134;
	ld.shared.u64 	%rd136, [_ZZN3cub18CUB_300001_SM_10006detail6reduce28DeviceReduceSingleTileKernelINS2_10policy_hubIyyN4cuda3std3__44plusIyEEE10Policy1000EPySC_iS9_yyNS7_10__identityEEEvT0_T1_T2_T3_T4_T6_E12temp_storage+112];
	add.s64 	%rd137, %rd135, %rd136;
	ld.shared.u64 	%rd138, [_ZZN3cub18CUB_300001_SM_10006detail6reduce28DeviceReduceSingleTileKernelINS2_10policy_hubIyyN4cuda3std3__44plusIyEEE10Policy1000EPySC_iS9_yyNS7_10__identityEEEvT0_T1_T2_T3_T4_T6_E12temp_storage+120];
	add.s64 	%rd139, %rd137, %rd138;
	ld.shared.u64 	%rd140, [_ZZN3cub18CUB_300001_SM_10006detail6reduce28DeviceReduceSingleTileKernelINS2_10policy_hubIyyN4cuda3std3__44plusIyEEE10Policy1000EPySC_iS9_yyNS7_10__identityEEEvT0_T1_T2_T3_T4_T6_E12temp_storage+128];
	add.s64 	%rd141, %rd139, %rd140;
	ld.shared.u64 	%rd142, [_ZZN3cub18CUB_300001_SM_10006detail6reduce28DeviceReduceSingleTileKernelINS2_10policy_hubIyyN4cuda3std3__44plusIyEEE10Policy1000EPySC_iS9_yyNS7_10__identityEEEvT0_T1_T2_T3_T4_T6_E12temp_storage+136];
	add.s64 	%rd280, %rd141, %rd142;
$L__BB8_37:
	mov.u32 	%r223, %tid.x;
	setp.ne.s32 	%p56, %r223, 0;
	@%p56 bra 	$L__BB8_39;
	add.s64 	%rd264, %rd280, %rd36;
	st.global.u64 	[%rd1], %rd264;
$L__BB8_39:
	ret;

}


// ===== COMPILED SASS (sm_100) =====

	.target	sm_100

	.elftype	@"ET_EXEC"


//--------------------- .note.nv.tkinfo           --------------------------
	.section	.note.nv.tkinfo,"",@"SHT_NOTE"
	.sectionflags	@"SHF_NOTE_NV_TKINFO"
	.tkinfo
        /*0018*/ 	.word	0x00000002
        /*0030*/ 	.string	""
        /*0030*/ 	.string	"ptxas"
        /*0030*/ 	.string	"Cuda compilation tools, release 13.0, V13.0.88"
        /*0030*/ 	.string	"Build cuda_13.0.r13.0/compiler.36424714_0"
        /*0030*/ 	.string	"-arch sm_100 -m 64 "



//--------------------- .note.nv.cuinfo           --------------------------
	.section	.note.nv.cuinfo,"",@"SHT_NOTE"
	.sectionflags	@"SHF_NOTE_NV_CUINFO"
        /*0018*/ 	.short	0x0002
        /*001a*/ 	.short	0x0064
        /*001c*/ 	.short	0x0082
	.zero		2


//--------------------- .nv.info                  --------------------------
	.section	.nv.info,"",@"SHT_CUDA_INFO"
	.align	4


	//----- nvinfo : EIATTR_REGCOUNT
	.align		4
        /*0000*/ 	.byte	0x04, 0x2f
        /*0002*/ 	.short	(.L_44 - .L_43)
	.align		4
.L_43:
        /*0004*/ 	.word	index@(_ZN3cub18CUB_300001_SM_10006detail11EmptyKernelIvEEvv)
        /*0008*/ 	.word	0x00000004


	//----- nvinfo : EIATTR_FRAME_SIZE
	.align		4
.L_44:
        /*000c*/ 	.byte	0x04, 0x11
        /*000e*/ 	.short	(.L_46 - .L_45)
	.align		4
.L_45:
        /*0010*/ 	.word	index@(_ZN3cub18CUB_300001_SM_10006detail11EmptyKernelIvEEvv)
        /*0014*/ 	.word	0x00000000


	//----- nvinfo : EIATTR_REGCOUNT
	.align		4
.L_46:
        /*0018*/ 	.byte	0x04, 0x2f
        /*001a*/ 	.short	(.L_48 - .L_47)
	.align		4
.L_47:
        /*001c*/ 	.word	index@(_ZN3cub18CUB_300001_SM_10006detail9transform16transform_kernelINS2_10policy_hubILb1EN4cuda3std3__45tupleIJN6thrust24THRUST_300001_SM_1000_NS6detail15normal_iteratorINSA_10device_ptrIyEEEEEEEE10policy1000Ei16SquareThenDoubleSF_JPyEEEvT0_iT1_T2_DpNS2_10kernel_argIT3_EE)
        /*0020*/ 	.word	0x0000001c


	//----- nvinfo : EIATTR_FRAME_SIZE
	.align		4
.L_48:
        /*0024*/ 	.byte	0x04, 0x11
        /*0026*/ 	.short	(.L_50 - .L_49)
	.align		4
.L_49:
        /*0028*/ 	.word	index@(_ZN3cub18CUB_300001_SM_10006detail9transform16transform_kernelINS2_10policy_hubILb1EN4cuda3std3__45tupleIJN6thrust24THRUST_300001_SM_1000_NS6detail15normal_iteratorINSA_10device_ptrIyEEEEEEEE10policy1000Ei16SquareThenDoubleSF_JPyEEEvT0_iT1_T2_DpNS2_10kernel_argIT3_EE)
        /*002c*/ 	.word	0x00000000


	//----- nvinfo : EIATTR_REGCOUNT
	.align		4
.L_50:
        /*0030*/ 	.byte	0x04, 0x2f
        /*0032*/ 	.short	(.L_52 - .L_51)
	.align		4
.L_51:
        /*0034*/ 	.word	index@(_ZN3cub18CUB_300001_SM_10006detail9transform16transform_kernelINS2_10policy_hubILb1EN4cuda3std3__45tupleIJN6thrust24THRUST_300001_SM_1000_NS6detail15normal_iteratorINSA_10device_ptrIyEEEEEEEE10policy1000El16SquareThenDoubleSF_JPyEEEvT0_iT1_T2_DpNS2_10kernel_argIT3_EE)
        /*0038*/ 	.word	0x00000018


	//----- nvinfo : EIATTR_FRAME_SIZE
	.align		4
.L_52:
        /*003c*/ 	.byte	0x04, 0x11
        /*003e*/ 	.short	(.L_54 - .L_53)
	.align		4
.L_53:
        /*0040*/ 	.word	index@(_ZN3cub18CUB_300001_SM_10006detail9transform16transform_kernelINS2_10policy_hubILb1EN4cuda3std3__45tupleIJN6thrust24THRUST_300001_SM_1000_NS6detail15normal_iteratorINSA_10device_ptrIyEEEEEEEE10policy1000El16SquareThenDoubleSF_JPyEEEvT0_iT1_T2_DpNS2_10kernel_argIT3_EE)
        /*0044*/ 	.word	0x00000000


	//----- nvinfo : EIATTR_REGCOUNT
	.align		4
.L_54:
        /*0048*/ 	.byte	0x04, 0x2f
        /*004a*/ 	.short	(.L_56 - .L_55)
	.align		4
.L_55:
        /*004c*/ 	.word	index@(_ZN3cub18CUB_300001_SM_10006detail6reduce28DeviceReduceSingleTileKernelINS2_10policy_hubIyjN4cuda3std3__44plusIyEEE10Policy1000EN6thrust24THRUST_300001_SM_1000_NS6detail15normal_iteratorINSD_10device_ptrIyEEEEPyjS9_yyNS7_10__identityEEEvT0_T1_T2_T3_T4_T6_)
        /*0050*/ 	.word	0x0000002e


	//----- nvinfo : EIATTR_FRAME_SIZE
	.align		4
.L_56:
        /*0054*/ 	.byte	0x04, 0x11
        /*0056*/ 	.short	(.L_58 - .L_57)
	.align		4
.L_57:
        /*0058*/ 	.word	index@(_ZN3cub18CUB_300001_SM_10006detail6reduce28DeviceReduceSingleTileKernelINS2_10policy_hubIyjN4cuda3std3__44plusIyEEE10Policy1000EN6thrust24THRUST_300001_SM_1000_NS6detail15normal_iteratorINSD_10device_ptrIyEEEEPyjS9_yyNS7_10__identityEEEvT0_T1_T2_T3_T4_T6_)
        /*005c*/ 	.word	0x00000000


	//----- nvinfo : EIATTR_REGCOUNT
	.align		4
.L_58:
        /*0060*/ 	.byte	0x04, 0x2f
        /*0062*/ 	.short	(.L_60 - .L_59)
	.align		4
.L_59:
        /*0064*/ 	.word	index@(_ZN3cub18CUB_300001_SM_10006detail6reduce18DeviceReduceKernelINS2_10policy_hubIyjN4cuda3std3__44plusIyEEE10Policy1000EN6thrust24THRUST_300001_SM_1000_NS6detail15normal_iteratorINSD_10device_ptrIyEEEEjS9_yNS7_10__identityEEEvT0_PT3_T1_NS0_13GridEvenShareISN_EET2_T4_)
        /*0068*/ 	.word	0x00000020


	//----- nvinfo : EIATTR_FRAME_SIZE
	.align		4
.L_60:
        /*006c*/ 	.byte	0x04, 0x11
        /*006e*/ 	.short	(.L_62 - .L_61)
	.align		4
.L_61:
        /*0070*/ 	.word	index@(_ZN3cub18CUB_300001_SM_10006detail6reduce18DeviceReduceKernelINS2_10policy_hubIyjN4cuda3std3__44plusIyEEE10Policy1000EN6thrust24THRUST_300001_SM_1000_NS6detail15normal_iteratorINSD_10device_ptrIyEEEEjS9_yNS7_10__identityEEEvT0_PT3_T1_NS0_13GridEvenShareISN_EET2_T4_)
        /*0074*/ 	.word	0x00000000


	//----- nvinfo : EIATTR_REGCOUNT
	.align		4
.L_62:
        /*0078*/ 	.byte	0x04, 0x2f
        /*007a*/ 	.short	(.L_64 - .L_63)
	.align		4
.L_63:
        /*007c*/ 	.word	index@(_ZN3cub18CUB_300001_SM_10006detail6reduce28DeviceReduceSingleTileKernelINS2_10policy_hubIyjN4cuda3std3__44plusIyEEE10Policy1000EPySC_iS9_yyNS7_10__identityEEEvT0_T1_T2_T3_T4_T6_)
        /*0080*/ 	.word	0x00000030


	//----- nvinfo : EIATTR_FRAME_SIZE
	.align		4
.L_64:
        /*0084*/ 	.byte	0x04, 0x11
        /*0086*/ 	.short	(.L_66 - .L_65)
	.align		4
.L_65:
        /*0088*/ 	.word	index@(_ZN3cub18CUB_300001_SM_10006detail6reduce28DeviceReduceSingleTileKernelINS2_10policy_hubIyjN4cuda3std3__44plusIyEEE10Policy1000EPySC_iS9_yyNS7_10__identityEEEvT0_T1_T2_T3_T4_T6_)
        /*008c*/ 	.word	0x00000000


	//----- nvinfo : EIATTR_REGCOUNT
	.align		4
.L_66:
        /*0090*/ 	.byte	0x04, 0x2f
        /*0092*/ 	.short	(.L_68 - .L_67)
	.align		4
.L_67:
        /*0094*/ 	.word	index@(_ZN3cub18CUB_300001_SM_10006detail6reduce28DeviceReduceSingleTileKernelINS2_10policy_hubIyyN4cuda3std3__44plusIyEEE10Policy1000EN6thrust24THRUST_300001_SM_1000_NS6detail15normal_iteratorINSD_10device_ptrIyEEEEPyyS9_yyNS7_10__identityEEEvT0_T1_T2_T3_T4_T6_)
        /*0098*/ 	.word	0x00000030


	//----- nvinfo : EIATTR_FRAME_SIZE
	.align		4
.L_68:
        /*009c*/ 	.byte	0x04, 0x11
        /*009e*/ 	.short	(.L_70 - .L_69)
	.align		4
.L_69:
        /*00a0*/ 	.word	index@(_ZN3cub18CUB_300001_SM_10006detail6reduce28DeviceReduceSingleTileKernelINS2_10policy_hubIyyN4cuda3std3__44plusIyEEE10Policy1000EN6thrust24THRUST_300001_SM_1000_NS6detail15normal_iteratorINSD_10device_ptrIyEEEEPyyS9_yyNS7_10__identityEEEvT0_T1_T2_T3_T4_T6_)
        /*00a4*/ 	.word	0x00000000


	//----- nvinfo : EIATTR_REGCOUNT
	.align		4
.L_70:
        /*00a8*/ 	.byte	0x04, 0x2f
        /*00aa*/ 	.short	(.L_72 - .L_71)
	.align		4
.L_71:
        /*00ac*/ 	.word	index@(_ZN3cub18CUB_300001_SM_10006detail6reduce18DeviceReduceKernelINS2_10policy_hubIyyN4cuda3std3__44plusIyEEE10Policy1000EN6thrust24THRUST_300001_SM_1000_NS6detail15normal_iteratorINSD_10device_ptrIyEEEEyS9_yNS7_10__identityEEEvT0_PT3_T1_NS0_13GridEvenShareISN_EET2_T4_)
        /*00b0*/ 	.word	0x00000020


	//----- nvinfo : EIATTR_FRAME_SIZE
	.align		4
.L_72:
        /*00b4*/ 	.byte	0x04, 0x11
        /*00b6*/ 	.short	(.L_74 - .L_73)
	.align		4
.L_73:
        /*00b8*/ 	.word	index@(_ZN3cub18CUB_300001_SM_10006detail6reduce18DeviceReduceKernelINS2_10policy_hubIyyN4cuda3std3__44plusIyEEE10Policy1000EN6thrust24THRUST_300001_SM_1000_NS6detail15normal_iteratorINSD_10device_ptrIyEEEEyS9_yNS7_10__identityEEEvT0_PT3_T1_NS0_13GridEvenShareISN_EET2_T4_)
        /*00bc*/ 	.word	0x00000000


	//----- nvinfo : EIATTR_REGCOUNT
	.align		4
.L_74:
        /*00c0*/ 	.byte	0x04, 0x2f
        /*00c2*/ 	.short	(.L_76 - .L_75)
	.align		4
.L_75:
        /*00c4*/ 	.word	index@(_ZN3cub18CUB_300001_SM_10006detail6reduce28DeviceReduceSingleTileKernelINS2_10policy_hubIyyN4cuda3std3__44plusIyEEE10Policy1000EPySC_iS9_yyNS7_10__identityEEEvT0_T1_T2_T3_T4_T6_)
        /*00c8*/ 	.word	0x00000030


	//----- nvinfo : EIATTR_FRAME_SIZE
	.align		4
.L_76:
        /*00cc*/ 	.byte	0x04, 0x11
        /*00ce*/ 	.short	(.L_78 - .L_77)
	.align		4
.L_77:
        /*00d0*/ 	.word	index@(_ZN3cub18CUB_300001_SM_10006detail6reduce28DeviceReduceSingleTileKernelINS2_10policy_hubIyyN4cuda3std3__44plusIyEEE10Policy1000EPySC_iS9_yyNS7_10__identityEEEvT0_T1_T2_T3_T4_T6_)
        /*00d4*/ 	.word	0x00000000


	//----- nvinfo : EIATTR_MIN_STACK_SIZE
	.align		4
.L_78:
        /*00d8*/ 	.byte	0x04, 0x12
        /*00da*/ 	.short	(.L_80 - .L_79)
	.align		4
.L_79:
        /*00dc*/ 	.word	index@(_ZN3cub18CUB_300001_SM_10006detail6reduce28DeviceReduceSingleTileKernelINS2_10policy_hubIyyN4cuda3std3__44plusIyEEE10Policy1000EPySC_iS9_yyNS7_10__identityEEEvT0_T1_T2_T3_T4_T6_)
        /*00e0*/ 	.word	0x00000000


	//----- nvinfo : EIATTR_MIN_STACK_SIZE
	.align		4
.L_80:
        /*00e4*/ 	.byte	0x04, 0x12
        /*00e6*/ 	.short	(.L_82 - .L_81)
	.align		4
.L_81:
        /*00e8*/ 	.word	index@(_ZN3cub18CUB_300001_SM_10006detail6reduce18DeviceReduceKernelINS2_10policy_hubIyyN4cuda3std3__44plusIyEEE10Policy1000EN6thrust24THRUST_300001_SM_1000_NS6detail15normal_iteratorINSD_10device_ptrIyEEEEyS9_yNS7_10__identityEEEvT0_PT3_T1_NS0_13GridEvenShareISN_EET2_T4_)
        /*00ec*/ 	.word	0x00000000


	//----- nvinfo : EIATTR_MIN_STACK_SIZE
	.align		4
.L_82:
        /*00f0*/ 	.byte	0x04, 0x12
        /*00f2*/ 	.short	(.L_84 - .L_83)
	.align		4
.L_83:
        /*00f4*/ 	.word	index@(_ZN3cub18CUB_300001_SM_10006detail6reduce28DeviceReduceSingleTileKernelINS2_10policy_hubIyyN4cuda3std3__44plusIyEEE10Policy1000EN6thrust24THRUST_300001_SM_1000_NS6detail15normal_iteratorINSD_10device_ptrIyEEEEPyyS9_yyNS7_10__identityEEEvT0_T1_T2_T3_T4_T6_)
        /*00f8*/ 	.word	0x00000000


	//----- nvinfo : EIATTR_MIN_STACK_SIZE
	.align		4
.L_84:
        /*00fc*/ 	.byte	0x04, 0x12
        /*00fe*/ 	.short	(.L_86 - .L_85)
	.align		4
.L_85:
        /*0100*/ 	.word	index@(_ZN3cub18CUB_300001_SM_10006detail6reduce28DeviceReduceSingleTileKernelINS2_10policy_hubIyjN4cuda3std3__44plusIyEEE10Policy1000EPySC_iS9_yyNS7_10__identityEEEvT0_T1_T2_T3_T4_T6_)
        /*0104*/ 	.word	0x00000000


	//----- nvinfo : EIATTR_MIN_STACK_SIZE
	.align		4
.L_86:
        /*0108*/ 	.byte	0x04, 0x12
        /*010a*/ 	.short	(.L_88 - .L_87)
	.align		4
.L_87:
        /*010c*/ 	.word	index@(_ZN3cub18CUB_300001_SM_10006detail6reduce18DeviceReduceKernelINS2_10policy_hubIyjN4cuda3std3__44plusIyEEE10Policy1000EN6thrust24THRUST_300001_SM_1000_NS6detail15normal_iteratorINSD_10device_ptrIyEEEEjS9_yNS7_10__identityEEEvT0_PT3_T1_NS0_13GridEvenShareISN_EET2_T4_)
        /*0110*/ 	.word	0x00000000


	//----- nvinfo : EIATTR_MIN_STACK_SIZE
	.align		4
.L_88:
        /*0114*/ 	.byte	0x04, 0x12
        /*0116*/ 	.short	(.L_90 - .L_89)
	.align		4
.L_89:
        /*0118*/ 	.word	index@(_ZN3cub18CUB_300001_SM_10006detail6reduce28DeviceReduceSingleTileKernelINS2_10policy_hubIyjN4cuda3std3__44plusIyEEE10Policy1000EN6thrust24THRUST_300001_SM_1000_NS6detail15normal_iteratorINSD_10device_ptrIyEEEEPyjS9_yyNS7_10__identityEEEvT0_T1_T2_T3_T4_T6_)
        /*011c*/ 	.word	0x00000000


	//----- nvinfo : EIATTR_MIN_STACK_SIZE
	.align		4
.L_90:
        /*0120*/ 	.byte	0x04, 0x12
        /*0122*/ 	.short	(.L_92 - .L_91)
	.align		4
.L_91:
        /*0124*/ 	.word	index@(_ZN3cub18CUB_300001_SM_10006detail9transform16transform_kernelINS2_10policy_hubILb1EN4cuda3std3__45tupleIJN6thrust24THRUST_300001_SM_1000_NS6detail15normal_iteratorINSA_10device_ptrIyEEEEEEEE10policy1000El16SquareThenDoubleSF_JPyEEEvT0_iT1_T2_DpNS2_10kernel_argIT3_EE)
        /*0128*/ 	.word	0x00000000


	//----- nvinfo : EIATTR_MIN_STACK_SIZE
	.align		4
.L_92:
        /*012c*/ 	.byte	0x04, 0x12
        /*012e*/ 	.short	(.L_94 - .L_93)
	.align		4
.L_93:
        /*0130*/ 	.word	index@(_ZN3cub18CUB_300001_SM_10006detail9transform16transform_kernelINS2_10policy_hubILb1EN4cuda3std3__45tupleIJN6thrust24THRUST_300001_SM_1000_NS6detail15normal_iteratorINSA_10device_ptrIyEEEEEEEE10policy1000Ei16SquareThenDoubleSF_JPyEEEvT0_iT1_T2_DpNS2_10kernel_argIT3_EE)
        /*0134*/ 	.word	0x00000000


	//----- nvinfo : EIATTR_MIN_STACK_SIZE
	.align		4
.L_94:
        /*0138*/ 	.byte	0x04, 0x12
        /*013a*/ 	.short	(.L_96 - .L_95)
	.align		4
.L_95:
        /*013c*/ 	.word	index@(_ZN3cub18CUB_300001_SM_10006detail11EmptyKernelIvEEvv)
        /*0140*/ 	.word	0x00000000
.L_96:


//--------------------- .nv.compat                --------------------------
	.section	.nv.compat,"",@"SHT_CUDA_COMPAT_INFO"
	.align	4
        /*0000*/ 	.byte	0x02, 0x09, 0x00, 0x00, 0x02, 0x02, 0x01, 0x00, 0x02, 0x05, 0x05, 0x00, 0x03, 0x07, 0x01, 0x01
        /*0010*/ 	.byte	0x02, 0x03, 0x00, 0x00, 0x02, 0x06, 0x01, 0x00, 0x04, 0x0b, 0x08, 0x00, 0x09, 0x00, 0x00, 0x00
        /*0020*/ 	.byte	0x00, 0x00, 0x00, 0x00


//--------------------- .nv.info._ZN3cub18CUB_300001_SM_10006detail6reduce28DeviceReduceSingleTileKernelINS2_10policy_hubIyyN4cuda3std3__44plusIyEEE10Policy1000EPySC_iS9_yyNS7_10__identityEEEvT0_T1_T2_T3_T4_T6_ --------------------------
	.section	.nv.info._ZN3cub18CUB_300001_SM_10006detail6reduce28DeviceReduceSingleTileKernelINS2_10policy_hubIyyN4cuda3std3__44plusIyEEE10Policy1000EPySC_iS9_yyNS7_10__identityEEEvT0_T1_T2_T3_T4_T6_,"",@"SHT_CUDA_INFO"
	.sectionflags	@""
	.align	4


	//----- nvinfo : EIATTR_CUDA_API_VERSION
	.align		4
        /*0000*/ 	.byte	0x04, 0x37
        /*0002*/ 	.short	(.L_98 - .L_97)
.L_97:
        /*0004*/ 	.word	0x00000082


	//----- nvinfo : EIATTR_KPARAM_INFO
	.align		4
.L_98:
        /*0008*/ 	.byte	0x04, 0x17
        /*000a*/ 	.short	(.L_100 - .L_99)
.L_99:
        /*000c*/ 	.word	0x00000000
        /*0010*/ 	.short	0x0005
        /*0012*/ 	.short	0x0020
        /*0014*/ 	.byte	0x00, 0xf0, 0x05, 0x00


	//----- nvinfo : EIATTR_KPARAM_INFO
	.align		4
.L_100:
        /*0018*/ 	.byte	0x04, 0x17
        /*001a*/ 	.short	(.L_102 - .L_101)
.L_101:
        /*001c*/ 	.word	0x00000000
        /*0020*/ 	.short	0x0004
        /*0022*/ 	.short	0x0018
        /*0024*/ 	.byte	0x00, 0xf0, 0x21, 0x00


	//----- nvinfo : EIATTR_KPARAM_INFO
	.align		4
.L_102:
        /*0028*/ 	.byte	0x04, 0x17
        /*002a*/ 	.short	(.L_104 - .L_103)
.L_103:
        /*002c*/ 	.word	0x00000000
        /*0030*/ 	.short	0x0003
        /*0032*/ 	.short	0x0014
        /*0034*/ 	.byte	0x00, 0xf0, 0x05, 0x00


	//----- nvinfo : EIATTR_KPARAM_INFO
	.align		4
.L_104:
        /*0038*/ 	.byte	0x04, 0x17
        /*003a*/ 	.short	(.L_106 - .L_105)
.L_105:
        /*003c*/ 	.word	0x00000000
        /*0040*/ 	.short	0x0002
        /*0042*/ 	.short	0x0010
        /*0044*/ 	.byte	0x00, 0xf0, 0x11, 0x00


	//----- nvinfo : EIATTR_KPARAM_INFO
	.align		4
.L_106:
        /*0048*/ 	.byte	0x04, 0x17
        /*004a*/ 	.short	(.L_108 - .L_107)
.L_107:
        /*004c*/ 	.word	0x00000000
        /*0050*/ 	.short	0x0001
        /*0052*/ 	.short	0x0008
        /*0054*/ 	.byte	0x00, 0xf5, 0x21, 0x00


	//----- nvinfo : EIATTR_KPARAM_INFO
	.align		4
.L_108:
        /*0058*/ 	.byte	0x04, 0x17
        /*005a*/ 	.short	(.L_110 - .L_109)
.L_109:
        /*005c*/ 	.word	0x00000000
        /*0060*/ 	.short	0x0000
        /*0062*/ 	.short	0x0000
        /*0064*/ 	.byte	0x00, 0xf5, 0x21, 0x00


	//----- nvinfo : EIATTR_SPARSE_MMA_MASK
	.align		4
.L_110:
        /*0068*/ 	.byte	0x03, 0x50
        /*006a*/ 	.short	0x0000


	//----- nvinfo : EIATTR_MAXREG_COUNT
	.align		4
        /*006c*/ 	.byte	0x03, 0x1b
        /*006e*/ 	.short	0x0080


	//----- nvinfo : EIATTR_NUM_BARRIERS
	.align		4
        /*0070*/ 	.byte	0x02, 0x4c
        /*0072*/ 	.byte	0x01
	.zero		1


	//----- nvinfo : EIATTR_MERCURY_ISA_VERSION
	.align		4
        /*0074*/ 	.byte	0x03, 0x5f
        /*0076*/ 	.short	0x0101


	//----- nvinfo : EIATTR_COOP_GROUP_MASK_REGIDS
	.align		4
        /*0078*/ 	.byte	0x04, 0x29
        /*007a*/ 	.short	(.L_112 - .L_111)


	//   ....[0]....
.L_111:
        /*007c*/ 	.word	0xffffffff


	//   ....[1]....
        /*0080*/ 	.word	0xffffffff


	//   ....[2]....
        /*0084*/ 	.word	0xffffffff


	//   ....[3]....
        /*0088*/ 	.word	0xffffffff


	//   ....[4]....
        /*008c*/ 	.word	0xffffffff


	//   ....[5]....
        /*0090*/ 	.word	0xffffffff


	//   ....[6]....
        /*0094*/ 	.word	0xffffffff


	//   ....[7]....
        /*0098*/ 	.word	0xffffffff


	//   ....[8]....
        /*009c*/ 	.word	0xffffffff


	//   ....[9]....
        /*00a0*/ 	.word	0xffffffff


	//   ....[10]....
        /*00a4*/ 	.word	0xffffffff


	//   ....[11]....
        /*00a8*/ 	.word	0xffffffff


	//   ....[12]....
        /*00ac*/ 	.word	0xffffffff


	//   ....[13]....
        /*00b0*/ 	.word	0xffffffff


	//   ....[14]....
        /*00b4*/ 	.word	0xffffffff


	//   ....[15]....
        /*00b8*/ 	.word	0xffffffff


	//   ....[16]....
        /*00bc*/ 	.word	0xffffffff


	//   ....[17]....
        /*00c0*/ 	.word	0xffffffff


	//   ....[18]....
        /*00c4*/ 	.word	0xffffffff


	//   ....[19]....
        /*00c8*/ 	.word	0xffffffff


	//   ....[20]....
        /*00cc*/ 	.word	0xffffffff


	//   ....[21]....
        /*00d0*/ 	.word	0xffffffff


	//   ....[22]....
        /*00d4*/ 	.word	0xffffffff


	//   ....[23]....
        /*00d8*/ 	.word	0xffffffff


	//   ....[24]....
        /*00dc*/ 	.word	0xffffffff


	//   ....[25]....
        /*00e0*/ 	.word	0xffffffff


	//   ....[26]....
        /*00e4*/ 	.word	0xffffffff


	//   ....[27]....
        /*00e8*/ 	.word	0xffffffff


	//   ....[28]....
        /*00ec*/ 	.word	0xffffffff


	//   ....[29]....
        /*00f0*/ 	.word	0xffffffff


	//----- nvinfo : EIATTR_COOP_GROUP_INSTR_OFFSETS
	.align		4
.L_112:
        /*00f4*/ 	.byte	0x04, 0x28
        /*00f6*/ 	.short	(.L_114 - .L_113)


	//   ....[0]....
.L_113:
        /*00f8*/ 	.word	0x00000970


	//   ....[1]....
        /*00fc*/ 	.word	0x00000980


	//   ....[2]....
        /*0100*/ 	.word	0x000009e0


	//   ....[3]....
        /*0104*/ 	.word	0x00000a00


	//   ....[4]....
        /*0108*/ 	.word	0x00000a50


	//   ....[5]....
        /*010c*/ 	.word	0x00000a70


	//   ....[6]....
        /*0110*/ 	.word	0x00000ab0


	//   ....[7]....
        /*0114*/ 	.word	0x00000af0


	//   ....[8]....
        /*0118*/ 	.word	0x00000b40


	//   ....[9]....
        /*011c*/ 	.word	0x00000b80


	//   ....[10]....
        /*0120*/ 	.word	0x00000e80


	//   ....[11]....
        /*0124*/ 	.word	0x00000e90


	//   ....[12]....
        /*0128*/ 	.word	0x00000f10


	//   ....[13]....
        /*012c*/ 	.word	0x00000f30


	//   ....[14]....
        /*0130*/ 	.word	0x00000f70


	//   ....[15]....
        /*0134*/ 	.word	0x00000fb0


	//   ....[16]....
        /*0138*/ 	.word	0x00001010


	//   ....[17]....
        /*013c*/ 	.word	0x00001040


	//   ....[18]....
        /*0140*/ 	.word	0x00001080


	//   ....[19]....
        /*0144*/ 	.word	0x000010c0


	//   ....[20]....
        /*0148*/ 	.word	0x000021b0


	//   ....[21]....
        /*014c*/ 	.word	0x000021c0


	//   ....[22]....
        /*0150*/ 	.word	0x00002240


	//   ....[23]....
        /*0154*/ 	.word	0x00002250


	//   ....[24]....
        /*0158*/ 	.word	0x000022b0


	//   ....[25]....
        /*015c*/ 	.word	0x000022d0


	//   ....[26]....
        /*0160*/ 	.word	0x00002310


	//   ....[27]....
        /*0164*/ 	.word	0x00002340


	//   ....[28]....
        /*0168*/ 	.word	0x00002380


	//   ....[29]....
        /*016c*/ 	.word	0x000023e0


	//----- nvinfo : EIATTR_VRC_CTA_INIT_COUNT
	.align		4
.L_114:
        /*0170*/ 	.byte	0x02, 0x4a
	.zero		1
	.zero		1


	//----- nvinfo : EIATTR_EXIT_INSTR_OFFSETS
	.align		4
        /*0174*/ 	.byte	0x04, 0x1c
        /*0176*/ 	.short	(.L_116 - .L_115)


	//   ....[0]....
.L_115:
        /*0178*/ 	.word	0x00000080


	//   ....[1]....
        /*017c*/ 	.word	0x000000c0


	//   ....[2]....
        /*0180*/ 	.word	0x00002650


	//   ....[3]....
        /*0184*/ 	.word	0x000026b0


	//----- nvinfo : EIATTR_MAX_THREADS
	.align		4
.L_116:
        /*0188*/ 	.byte	0x04, 0x05
        /*018a*/ 	.short	(.L_118 - .L_117)
.L_117:
        /*018c*/ 	.word	0x00000200
        /*0190*/ 	.word	0x00000001
        /*0194*/ 	.word	0x00000001


	//----- nvinfo : EIATTR_CRS_STACK_SIZE
	.align		4
.L_118:
        /*0198*/ 	.byte	0x04, 0x1e
        /*019a*/ 	.short	(.L_120 - .L_119)
.L_119:
        /*019c*/ 	.word	0x00000000


	//----- nvinfo : EIATTR_CBANK_PARAM_SIZE
	.align		4
.L_120:
        /*01a0*/ 	.byte	0x03, 0x19
        /*01a2*/ 	.short	0x0021


	//----- nvinfo : EIATTR_PARAM_CBANK
	.align		4
        /*01a4*/ 	.byte	0x04, 0x0a
        /*01a6*/ 	.short	(.L_122 - .L_121)
	.align		4
.L_121:
        /*01a8*/ 	.word	index@(.nv.constant0._ZN3cub18CUB_300001_SM_10006detail6reduce28DeviceReduceSingleTileKernelINS2_10policy_hubIyyN4cuda3std3__44plusIyEEE10Policy1000EPySC_iS9_yyNS7_10__identityEEEvT0_T1_T2_T3_T4_T6_)
        /*01ac*/ 	.short	0x0380
        /*01ae*/ 	.short	0x0021


	//----- nvinfo : EIATTR_SW_WAR
	.align		4
.L_122:
        /*01b0*/ 	.byte	0x04, 0x36
        /*01b2*/ 	.short	(.L_124 - .L_123)
.L_123:
        /*01b4*/ 	.word	0x00000008
.L_124:


//--------------------- .nv.info._ZN3cub18CUB_300001_SM_10006detail6reduce18DeviceReduceKernelINS2_10policy_hubIyyN4cuda3std3__44plusIyEEE10Policy1000EN6thrust24THRUST_300001_SM_1000_NS6detail15normal_iteratorINSD_10device_ptrIyEEEEyS9_yNS7_10__identityEEEvT0_PT3_T1_NS0_13GridEvenShareISN_EET2_T4_ --------------------------
	.section	.nv.info._ZN3cub18CUB_300001_SM_10006detail6reduce18DeviceReduceKernelINS2_10policy_hubIyyN4cuda3std3__44plusIyEEE10Policy1000EN6thrust24THRUST_300001_SM_1000_NS6detail15normal_iteratorINSD_10device_ptrIyEEEEyS9_yNS7_10__identityEEEvT0_PT3_T1_NS0_13GridEvenShareISN_EET2_T4_,"",@"SHT_CUDA_INFO"
	.sectionflags	@""
	.align	4


	//----- nvinfo : EIATTR_CUDA_API_VERSION
	.align		4
        /*0000*/ 	.byte	0x04, 0x37
        /*0002*/ 	.short	(.L_126 - .L_125)
.L_125:
        /*0004*/ 	.word	0x00000082


	//----- nvinfo : EIATTR_KPARAM_INFO
	.align		4
.L_126:
        /*0008*/ 	.byte	0x04, 0x17
        /*000a*/ 	.short	(.L_128 - .L_127)
.L_127:
        /*000c*/ 	.word	0x00000000
        /*0010*/ 	.short	0x0005
        /*0012*/ 	.short	0x0061
        /*0014*/ 	.byte	0x00, 0xf0, 0x05, 0x00


	//----- nvinfo : EIATTR_KPARAM_INFO
	.align		4
.L_128:
        /*0018*/ 	.byte	0x04, 0x17
        /*001a*/ 	.short	(.L_130 - .L_129)
.L_129:
        /*001c*/ 	.word	0x00000000
        /*0020*/ 	.short	0x0004
        /*0022*/ 	.short	0x0060
        /*0024*/ 	.byte	0x00, 0xf0, 0x05, 0x00


	//----- nvinfo : EIATTR_KPARAM_INFO
	.align		4
.L_130:
        /*0028*/ 	.byte	0x04, 0x17
        /*002a*/ 	.short	(.L_132 - .L_131)
.L_131:
        /*002c*/ 	.word	0x00000000
        /*0030*/ 	.short	0x0003
        /*0032*/ 	.short	0x0018
        /*0034*/ 	.byte	0x00, 0xf0, 0x21, 0x01


	//----- nvinfo : EIATTR_KPARAM_INFO
	.align		4
.L_132:
        /*0038*/ 	.byte	0x04, 0x17
        /*003a*/ 	.short	(.L_134 - .L_133)
.L_133:
        /*003c*/ 	.word	0x00000000
        /*0040*/ 	.short	0x0002
        /*0042*/ 	.short	0x0010
        /*0044*/ 	.byte	0x00, 0xf0, 0x21, 0x00


	//----- nvinfo : EIATTR_KPARAM_INFO
	.align		4
.L_134:
        /*0048*/ 	.byte	0x04, 0x17
        /*004a*/ 	.short	(.L_136 - .L_135)
.L_135:
        /*004c*/ 	.word	0x00000000
        /*0050*/ 	.short	0x0001
        /*0052*/ 	.short	0x0008
        /*0054*/ 	.byte	0x00, 0xf5, 0x21, 0x00


	//----- nvinfo : EIATTR_KPARAM_INFO
	.align		4
.L_136:
        /*0058*/ 	.byte	0x04, 0x17
        /*005a*/ 	.short	(.L_138 - .L_137)
.L_137:
        /*005c*/ 	.word	0x00000000
        /*0060*/ 	.short	0x0000
        /*0062*/ 	.short	0x0000
        /*0064*/ 	.byte	0x00, 0xf0, 0x21, 0x00


	//----- nvinfo : EIATTR_SPARSE_MMA_MASK
	.align		4
.L_138:
        /*0068*/ 	.byte	0x03, 0x50
        /*006a*/ 	.short	0x0000


	//----- nvinfo : EIATTR_MAXREG_COUNT
	.align		4
        /*006c*/ 	.byte	0x03, 0x1b
        /*006e*/ 	.short	0x0080


	//----- nvinfo : EIATTR_NUM_BARRIERS
	.align		4
        /*0070*/ 	.byte	0x02, 0x4c
        /*0072*/ 	.byte	0x01
	.zero		1


	//----- nvinfo : EIATTR_MERCURY_ISA_VERSION
	.align		4
        /*0074*/ 	.byte	0x03, 0x5f
        /*0076*/ 	.short	0x0101


	//----- nvinfo : EIATTR_COOP_GROUP_MASK_REGIDS
	.align		4
        /*0078*/ 	.byte	0x04, 0x29
        /*007a*/ 	.short	(.L_140 - .L_139)


	//   ....[0]....
.L_139:
        /*007c*/ 	.word	0xffffffff


	//   ....[1]....
        /*0080*/ 	.word	0xffffffff


	//   ....[2]....
        /*0084*/ 	.word	0xffffffff


	//   ....[3]....
        /*0088*/ 	.word	0xffffffff


	//   ....[4]....
        /*008c*/ 	.word	0xffffffff


	//   ....[5]....
        /*0090*/ 	.word	0xffffffff


	//   ....[6]....
        /*0094*/ 	.word	0xffffffff


	//   ....[7]....
        /*0098*/ 	.word	0xffffffff


	//   ....[8]....
        /*009c*/ 	.word	0xffffffff


	//   ....[9]....
        /*00a0*/ 	.word	0xffffffff


	//   ....[10]....
        /*00a4*/ 	.word	0xffffffff


	//   ....[11]....
        /*00a8*/ 	.word	0xffffffff


	//   ....[12]....
        /*00ac*/ 	.word	0xffffffff


	//   ....[13]....
        /*00b0*/ 	.word	0xffffffff


	//   ....[14]....
        /*00b4*/ 	.word	0xffffffff


	//   ....[15]....
        /*00b8*/ 	.word	0xffffffff


	//   ....[16]....
        /*00bc*/ 	.word	0xffffffff


	//   ....[17]....
        /*00c0*/ 	.word	0xffffffff


	//   ....[18]....
        /*00c4*/ 	.word	0xffffffff


	//   ....[19]....
        /*00c8*/ 	.word	0xffffffff


	//   ....[20]....
        /*00cc*/ 	.word	0xffffffff


	//   ....[21]....
        /*00d0*/ 	.word	0xffffffff


	//   ....[22]....
        /*00d4*/ 	.word	0xffffffff


	//   ....[23]....
        /*00d8*/ 	.word	0xffffffff


	//   ....[24]....
        /*00dc*/ 	.word	0xffffffff


	//   ....[25]....
        /*00e0*/ 	.word	0xffffffff


	//   ....[26]....
        /*00e4*/ 	.word	0xffffffff


	//   ....[27]....
        /*00e8*/ 	.word	0xffffffff


	//   ....[28]....
        /*00ec*/ 	.word	0xffffffff


	//   ....[29]....
        /*00f0*/ 	.word	0xffffffff


	//----- nvinfo : EIATTR_COOP_GROUP_INSTR_OFFSETS
	.align		4
.L_140:
        /*00f4*/ 	.byte	0x04, 0x28
        /*00f6*/ 	.short	(.L_142 - .L_141)


	//   ....[0]....
.L_141:
        /*00f8*/ 	.word	0x000009c0


	//   ....[1]....
        /*00fc*/ 	.word	0x000009d0


	//   ....[2]....
        /*0100*/ 	.word	0x00000a30


	//   ....[3]....
        /*0104*/ 	.word	0x00000a50


	//   ....[4]....
        /*0108*/ 	.word	0x00000aa0


	//   ....[5]....
        /*010c*/ 	.word	0x00000ac0


	//   ....[6]....
        /*0110*/ 	.word	0x00000b00


	//   ....[7]....
        /*0114*/ 	.word	0x00000b40


	//   ....[8]....
        /*0118*/ 	.word	0x00000ba0


	//   ....[9]....
        /*011c*/ 	.word	0x00000be0


	//   ....[10]....
        /*0120*/ 	.word	0x00000ee0


	//   ....[11]....
        /*0124*/ 	.word	0x00000ef0


	//   ....[12]....
        /*0128*/ 	.word	0x00000f70


	//   ....[13]....
        /*012c*/ 	.word	0x00000fa0


	//   ....[14]....
        /*0130*/ 	.word	0x00000ff0


	//   ....[15]....
        /*0134*/ 	.word	0x00001030


	//   ....[16]....
        /*0138*/ 	.word	0x00001070


	//   ....[17]....
        /*013c*/ 	.word	0x000010b0


	//   ....[18]....
        /*0140*/ 	.word	0x000010e0


	//   ....[19]....
        /*0144*/ 	.word	0x00001150


	//   ....[20]....
        /*0148*/ 	.word	0x000024b0


	//   ....[21]....
        /*014c*/ 	.word	0x000024c0


	//   ....[22]....
        /*0150*/ 	.word	0x00002550


	//   ....[23]....
        /*0154*/ 	.word	0x00002560


	//   ....[24]....
        /*0158*/ 	.word	0x000025c0


	//   ....[25]....
        /*015c*/ 	.word	0x000025e0


	//   ....[26]....
        /*0160*/ 	.word	0x00002620


	//   ....[27]....
        /*0164*/ 	.word	0x00002650


	//   ....[28]....
        /*0168*/ 	.word	0x000026a0


	//   ....[29]....
        /*016c*/ 	.word	0x000026f0


	//----- nvinfo : EIATTR_VRC_CTA_INIT_COUNT
	.align		4
.L_142:
        /*0170*/ 	.byte	0x02, 0x4a
	.zero		1
	.zero		1


	//----- nvinfo : EIATTR_EXIT_INSTR_OFFSETS
	.align		4
        /*0174*/ 	.byte	0x04, 0x1c
        /*0176*/ 	.short	(.L_144 - .L_143)


	//   ....[0]....
.L_143:
        /*0178*/ 	.word	0x00002970


	//   ....[1]....
        /*017c*/ 	.word	0x000029e0


	//----- nvinfo : EIATTR_MAX_THREADS
	.align		4
.L_144:
        /*0180*/ 	.byte	0x04, 0x05
        /*0182*/ 	.short	(.L_146 - .L_145)
.L_145:
        /*0184*/ 	.word	0x00000200
        /*0188*/ 	.word	0x00000001
        /*018c*/ 	.word	0x00000001


	//----- nvinfo : EIATTR_CRS_STACK_SIZE
	.align		4
.L_146:
        /*0190*/ 	.byte	0x04, 0x1e
        /*0192*/ 	.short	(.L_148 - .L_147)
.L_147:
        /*0194*/ 	.word	0x00000000


	//----- nvinfo : EIATTR_CBANK_PARAM_SIZE
	.align		4
.L_148:
        /*0198*/ 	.byte	0x03, 0x19
        /*019a*/ 	.short	0x0062


	//----- nvinfo : EIATTR_PARAM_CBANK
	.align		4
        /*019c*/ 	.byte	0x04, 0x0a
        /*019e*/ 	.short	(.L_150 - .L_149)
	.align		4
.L_149:
        /*01a0*/ 	.word	index@(.nv.constant0._ZN3cub18CUB_300001_SM_10006detail6reduce18DeviceReduceKernelINS2_10policy_hubIyyN4cuda3std3__44plusIyEEE10Policy1000EN6thrust24THRUST_300001_SM_1000_NS6detail15normal_iteratorINSD_10device_ptrIyEEEEyS9_yNS7_10__identityEEEvT0_PT3_T1_NS0_13GridEvenShareISN_EET2_T4_)
        /*01a4*/ 	.short	0x0380
        /*01a6*/ 	.short	0x0062


	//----- nvinfo : EIATTR_SW_WAR
	.align		4
.L_150:
        /*01a8*/ 	.byte	0x04, 0x36
        /*01aa*/ 	.short	(.L_152 - .L_151)
.L_151:
        /*01ac*/ 	.word	0x00000008
.L_152:


//--------------------- .nv.info._ZN3cub18CUB_300001_SM_10006detail6reduce28DeviceReduceSingleTileKernelINS2_10policy_hubIyyN4cuda3std3__44plusIyEEE10Policy1000EN6thrust24THRUST_300001_SM_1000_NS6detail15normal_iteratorINSD_10device_ptrIyEEEEPyyS9_yyNS7_10__identityEEEvT0_T1_T2_T3_T4_T6_ --------------------------
	.section	.nv.info._ZN3cub18CUB_300001_SM_10006detail6reduce28DeviceReduceSingleTileKernelINS2_10policy_hubIyyN4cuda3std3__44plusIyEEE10Policy1000EN6thrust24THRUST_300001_SM_1000_NS6detail15normal_iteratorINSD_10device_ptrIyEEEEPyyS9_yyNS7_10__identityEEEvT0_T1_T2_T3_T4_T6_,"",@"SHT_CUDA_INFO"
	.sectionflags	@""
	.align	4


	//----- nvinfo : EIATTR_CUDA_API_VERSION
	.align		4
        /*0000*/ 	.byte	0x04, 0x37
        /*0002*/ 	.short	(.L_154 - .L_153)
.L_153:
        /*0004*/ 	.word	0x00000082


	//----- nvinfo : EIATTR_KPARAM_INFO
	.align		4
.L_154:
        /*0008*/ 	.byte	0x04, 0x17
        /*000a*/ 	.short	(.L_156 - .L_155)
.L_155:
        /*000c*/ 	.word	0x00000000
        /*0010*/ 	.short	0x0005
        /*0012*/ 	.short	0x0028
        /*0014*/ 	.byte	0x00, 0xf0, 0x05, 0x00


	//----- nvinfo : EIATTR_KPARAM_INFO
	.align		4
.L_156:
        /*0018*/ 	.byte	0x04, 0x17
        /*001a*/ 	.short	(.L_158 - .L_157)
.L_157:
        /*001c*/ 	.word	0x00000000
        /*0020*/ 	.short	0x0004
        /*0022*/ 	.short	0x0020
        /*0024*/ 	.byte	0x00, 0xf0, 0x21, 0x00


	//----- nvinfo : EIATTR_KPARAM_INFO
	.align		4
.L_158:
        /*0028*/ 	.byte	0x04, 0x17
        /*002a*/ 	.short	(.L_160 - .L_159)
.L_159:
        /*002c*/ 	.word	0x00000000
        /*0030*/ 	.short	0x0003
        /*0032*/ 	.short	0x0018
        /*0034*/ 	.byte	0x00, 0xf0, 0x05, 0x00


	//----- nvinfo : EIATTR_KPARAM_INFO
	.align		4
.L_160:
        /*0038*/ 	.byte	0x04, 0x17
        /*003a*/ 	.short	(.L_162 - .L_161)
.L_161:
        /*003c*/ 	.word	0x00000000
        /*0040*/ 	.short	0x0002
        /*0042*/ 	.short	0x0010
        /*0044*/ 	.byte	0x00, 0xf0, 0x21, 0x00


	//----- nvinfo : EIATTR_KPARAM_INFO
	.align		4
.L_162:
        /*0048*/ 	.byte	0x04, 0x17
        /*004a*/ 	.short	(.L_164 - .L_163)
.L_163:
        /*004c*/ 	.word	0x00000000
        /*0050*/ 	.short	0x0001
        /*0052*/ 	.short	0x0008
        /*0054*/ 	.byte	0x00, 0xf5, 0x21, 0x00


	//----- nvinfo : EIATTR_KPARAM_INFO
	.align		4
.L_164:
        /*0058*/ 	.byte	0x04, 0x17
        /*005a*/ 	.short	(.L_166 - .L_165)
.L_165:
        /*005c*/ 	.word	0x00000000
        /*0060*/ 	.short	0x0000
        /*0062*/ 	.short	0x0000
        /*0064*/ 	.byte	0x00, 0xf0, 0x21, 0x00


	//----- nvinfo : EIATTR_SPARSE_MMA_MASK
	.align		4
.L_166:
        /*0068*/ 	.byte	0x03, 0x50
        /*006a*/ 	.short	0x0000


	//----- nvinfo : EIATTR_MAXREG_COUNT
	.align		4
        /*006c*/ 	.byte	0x03, 0x1b
        /*006e*/ 	.short	0x0080


	//----- nvinfo : EIATTR_NUM_BARRIERS
	.align		4
        /*0070*/ 	.byte	0x02, 0x4c
        /*0072*/ 	.byte	0x01
	.zero		1


	//----- nvinfo : EIATTR_MERCURY_ISA_VERSION
	.align		4
        /*0074*/ 	.byte	0x03, 0x5f
        /*0076*/ 	.short	0x0101


	//----- nvinfo : EIATTR_COOP_GROUP_MASK_REGIDS
	.align		4
        /*0078*/ 	.byte	0x04, 0x29
        /*007a*/ 	.short	(.L_168 - .L_167)


	//   ....[0]....
.L_167:
        /*007c*/ 	.word	0xffffffff


	//   ....[1]....
        /*0080*/ 	.word	0xffffffff


	//   ....[2]....
        /*0084*/ 	.word	0xffffffff


	//   ....[3]....
        /*0088*/ 	.word	0xffffffff


	//   ....[4]....
        /*008c*/ 	.word	0xffffffff


	//   ....[5]....
        /*0090*/ 	.word	0xffffffff


	//   ....[6]....
        /*0094*/ 	.word	0xffffffff


	//   ....[7]....
        /*0098*/ 	.word	0xffffffff


	//   ....[8]....
        /*009c*/ 	.word	0xffffffff


	//   ....[9]....
        /*00a0*/ 	.word	0xffffffff


	//   ....[10]....
        /*00a4*/ 	.word	0xffffffff


	//   ....[11]....
        /*00a8*/ 	.word	0xffffffff


	//   ....[12]....
        /*00ac*/ 	.word	0xffffffff


	//   ....[13]....
        /*00b0*/ 	.word	0xffffffff


	//   ....[14]....
        /*00b4*/ 	.word	0xffffffff


	//   ....[15]....
        /*00b8*/ 	.word	0xffffffff


	//   ....[16]....
        /*00bc*/ 	.word	0xffffffff


	//   ....[17]....
        /*00c0*/ 	.word	0xffffffff


	//   ....[18]....
        /*00c4*/ 	.word	0xffffffff


	//   ....[19]....
        /*00c8*/ 	.word	0xffffffff


	//   ....[20]....
        /*00cc*/ 	.word	0xffffffff


	//   ....[21]....
        /*00d0*/ 	.word	0xffffffff


	//   ....[22]....
        /*00d4*/ 	.word	0xffffffff


	//   ....[23]....
        /*00d8*/ 	.word	0xffffffff


	//   ....[24]....
        /*00dc*/ 	.word	0xffffffff


	//   ....[25]....
        /*00e0*/ 	.word	0xffffffff


	//   ....[26]....
        /*00e4*/ 	.word	0xffffffff


	//   ....[27]....
        /*00e8*/ 	.word	0xffffffff


	//   ....[28]....
        /*00ec*/ 	.word	0xffffffff


	//   ....[29]....
        /*00f0*/ 	.word	0xffffffff


	//----- nvinfo : EIATTR_COOP_GROUP_INSTR_OFFSETS
	.align		4
.L_168:
        /*00f4*/ 	.byte	0x04, 0x28
        /*00f6*/ 	.short	(.L_170 - .L_169)


	//   ....[0]....
.L_169:
        /*00f8*/ 	.word	0x00000930


	//   ....[1]....
        /*00fc*/ 	.word	0x00000940


	//   ....[2]....
        /*0100*/ 	.word	0x000009a0


	//   ....[3]....
        /*0104*/ 	.word	0x000009c0


	//   ....[4]....
        /*0108*/ 	.word	0x00000a10


	//   ....[5]....
        /*010c*/ 	.word	0x00000a30


	//   ....[6]....
        /*0110*/ 	.word	0x00000a70


	//   ....[7]....
        /*0114*/ 	.word	0x00000ab0


	//   ....[8]....
        /*0118*/ 	.word	0x00000b10


	//   ....[9]....
        /*011c*/ 	.word	0x00000b40


	//   ....[10]....
        /*0120*/ 	.word	0x00000e40


	//   ....[11]....
        /*0124*/ 	.word	0x00000e50


	//   ....[12]....
        /*0128*/ 	.word	0x00000ee0


	//   ....[13]....
        /*012c*/ 	.word	0x00000f00


	//   ....[14]....
        /*0130*/ 	.word	0x00000f50


	//   ....[15]....
        /*0134*/ 	.word	0x00000f90


	//   ....[16]....
        /*0138*/ 	.word	0x00000fd0


	//   ....[17]....
        /*013c*/ 	.word	0x00001010


	//   ....[18]....
        /*0140*/ 	.word	0x00001060


	//   ....[19]....
        /*0144*/ 	.word	0x000010c0


	//   ....[20]....
        /*0148*/ 	.word	0x000022a0


	//   ....[21]....
        /*014c*/ 	.word	0x000022b0


	//   ....[22]....
        /*0150*/ 	.word	0x00002330


	//   ....[23]....
        /*0154*/ 	.word	0x00002340


	//   ....[24]....
        /*0158*/ 	.word	0x000023a0


	//   ....[25]....
        /*015c*/ 	.word	0x000023c0


	//   ....[26]....
        /*0160*/ 	.word	0x00002400


	//   ....[27]....
        /*0164*/ 	.word	0x00002430


	//   ....[28]....
        /*0168*/ 	.word	0x00002480


	//   ....[29]....
        /*016c*/ 	.word	0x000024d0


	//----- nvinfo : EIATTR_VRC_CTA_INIT_COUNT
	.align		4
.L_170:
        /*0170*/ 	.byte	0x02, 0x4a
	.zero		1
	.zero		1


	//----- nvinfo : EIATTR_EXIT_INSTR_OFFSETS
	.align		4
        /*0174*/ 	.byte	0x04, 0x1c
        /*0176*/ 	.short	(.L_172 - .L_171)


	//   ....[0]....
.L_171:
        /*0178*/ 	.word	0x000000a0


	//   ....[1]....
        /*017c*/ 	.word	0x000000e0


	//   ....[2]....
        /*0180*/ 	.word	0x00002730


	//   ....[3]....
        /*0184*/ 	.word	0x00002790


	//----- nvinfo : EIATTR_MAX_THREADS
	.align		4
.L_172:
        /*0188*/ 	.byte	0x04, 0x05
        /*018a*/ 	.short	(.L_174 - .L_173)
.L_173:
        /*018c*/ 	.word	0x00000200
        /*0190*/ 	.word	0x00000001
        /*0194*/ 	.word	0x00000001


	//----- nvinfo : EIATTR_CRS_STACK_SIZE
	.align		4
.L_174:
        /*0198*/ 	.byte	0x04, 0x1e
        /*019a*/ 	.short	(.L_176 - .L_175)
.L_175:
        /*019c*/ 	.word	0x00000000


	//----- nvinfo : EIATTR_CBANK_PARAM_SIZE
	.align		4
.L_176:
        /*01a0*/ 	.byte	0x03, 0x19
        /*01a2*/ 	.short	0x0029


	//----- nvinfo : EIATTR_PARAM_CBANK
	.align		4
        /*01a4*/ 	.byte	0x04, 0x0a
        /*01a6*/ 	.short	(.L_178 - .L_177)
	.align		4
.L_177:
        /*01a8*/ 	.word	index@(.nv.constant0._ZN3cub18CUB_300001_SM_10006detail6reduce28DeviceReduceSingleTileKernelINS2_10policy_hubIyyN4cuda3std3__44plusIyEEE10Policy1000EN6thrust24THRUST_300001_SM_1000_NS6detail15normal_iteratorINSD_10device_ptrIyEEEEPyyS9_yyNS7_10__identityEEEvT0_T1_T2_T3_T4_T6_)
        /*01ac*/ 	.short	0x0380
        /*01ae*/ 	.short	0x0029


	//----- nvinfo : EIATTR_SW_WAR
	.align		4
.L_178:
        /*01b0*/ 	.byte	0x04, 0x36
        /*01b2*/ 	.short	(.L_180 - .L_179)
.L_179:
        /*01b4*/ 	.word	0x00000008
.L_180:


//--------------------- .nv.info._ZN3cub18CUB_300001_SM_10006detail6reduce28DeviceReduceSingleTileKernelINS2_10policy_hubIyjN4cuda3std3__44plusIyEEE10Policy1000EPySC_iS9_yyNS7_10__identityEEEvT0_T1_T2_T3_T4_T6_ --------------------------
	.section	.nv.info._ZN3cub18CUB_300001_SM_10006detail6reduce28DeviceReduceSingleTileKernelINS2_10policy_hubIyjN4cuda3std3__44plusIyEEE10Policy1000EPySC_iS9_yyNS7_10__identityEEEvT0_T1_T2_T3_T4_T6_,"",@"SHT_CUDA_INFO"
	.sectionflags	@""
	.align	4


	//----- nvinfo : EIATTR_CUDA_API_VERSION
	.align		4
        /*0000*/ 	.byte	0x04, 0x37
        /*0002*/ 	.short	(.L_182 - .L_181)
.L_181:
        /*0004*/ 	.word	0x00000082


	//----- nvinfo : EIATTR_KPARAM_INFO
	.align		4
.L_182:
        /*0008*/ 	.byte	0x04, 0x17
        /*000a*/ 	.short	(.L_184 - .L_183)
.L_183:
        /*000c*/ 	.word	0x00000000
        /*0010*/ 	.short	0x0005
        /*0012*/ 	.short	0x0020
        /*0014*/ 	.byte	0x00, 0xf0, 0x05, 0x00


	//----- nvinfo : EIATTR_KPARAM_INFO
	.align		4
.L_184:
        /*0018*/ 	.byte	0x04, 0x17
        /*001a*/ 	.short	(.L_186 - .L_185)
.L_185:
        /*001c*/ 	.word	0x00000000
        /*0020*/ 	.short	0x0004
        /*0022*/ 	.short	0x0018
        /*0024*/ 	.byte	0x00, 0xf0, 0x21, 0x00


	//----- nvinfo : EIATTR_KPARAM_INFO
	.align		4
.L_186:
        /*0028*/ 	.byte	0x04, 0x17
        /*002a*/ 	.short	(.L_188 - .L_187)
.L_187:
        /*002c*/ 	.word	0x00000000
        /*0030*/ 	.short	0x0003
        /*0032*/ 	.short	0x0014
        /*0034*/ 	.byte	0x00, 0xf0, 0x05, 0x00


	//----- nvinfo : EIATTR_KPARAM_INFO
	.align		4
.L_188:
        /*0038*/ 	.byte	0x04, 0x17
        /*003a*/ 	.short	(.L_190 - .L_189)
.L_189:
        /*003c*/ 	.word	0x00000000
        /*0040*/ 	.short	0x0002
        /*0042*/ 	.short	0x0010
        /*0044*/ 	.byte	0x00, 0xf0, 0x11, 0x00


	//----- nvinfo : EIATTR_KPARAM_INFO
	.align		4
.L_190:
        /*0048*/ 	.byte	0x04, 0x17
        /*004a*/ 	.short	(.L_192 - .L_191)
.L_191:
        /*004c*/ 	.word	0x00000000
        /*0050*/ 	.short	0x0001
        /*0052*/ 	.short	0x0008
        /*0054*/ 	.byte	0x00, 0xf5, 0x21, 0x00


	//----- nvinfo : EIATTR_KPARAM_INFO
	.align		4
.L_192:
        /*0058*/ 	.byte	0x04, 0x17
        /*005a*/ 	.short	(.L_194 - .L_193)
.L_193:
        /*005c*/ 	.word	0x00000000
        /*0060*/ 	.short	0x0000
        /*0062*/ 	.short	0x0000
        /*0064*/ 	.byte	0x00, 0xf5, 0x21, 0x00


	//----- nvinfo : EIATTR_SPARSE_MMA_MASK
	.align		4
.L_194:
        /*0068*/ 	.byte	0x03, 0x50
        /*006a*/ 	.short	0x0000


	//----- nvinfo : EIATTR_MAXREG_COUNT
	.align		4
        /*006c*/ 	.byte	0x03, 0x1b
        /*006e*/ 	.short	0x0080


	//----- nvinfo : EIATTR_NUM_BARRIERS
	.align		4
        /*0070*/ 	.byte	0x02, 0x4c
        /*0072*/ 	.byte	0x01
	.zero		1


	//----- nvinfo : EIATTR_MERCURY_ISA_VERSION
	.align		4
        /*0074*/ 	.byte	0x03, 0x5f
        /*0076*/ 	.short	0x0101


	//----- nvinfo : EIATTR_COOP_GROUP_MASK_REGIDS
	.align		4
        /*0078*/ 	.byte	0x04, 0x29
        /*007a*/ 	.short	(.L_196 - .L_195)


	//   ....[0]....
.L_195:
        /*007c*/ 	.word	0xffffffff


	//   ....[1]....
        /*0080*/ 	.word	0xffffffff


	//   ....[2]....
        /*0084*/ 	.word	0xffffffff


	//   ....[3]....
        /*0088*/ 	.word	0xffffffff


	//   ....[4]....
        /*008c*/ 	.word	0xffffffff


	//   ....[5]....
        /*0090*/ 	.word	0xffffffff


	//   ....[6]....
        /*0094*/ 	.word	0xffffffff


	//   ....[7]....
        /*0098*/ 	.word	0xffffffff


	//   ....[8]....
        /*009c*/ 	.word	0xffffffff


	//   ....[9]....
        /*00a0*/ 	.word	0xffffffff


	//   ....[10]....
        /*00a4*/ 	.word	0xffffffff


	//   ....[11]....
        /*00a8*/ 	.word	0xffffffff


	//   ....[12]....
        /*00ac*/ 	.word	0xffffffff


	//   ....[13]....
        /*00b0*/ 	.word	0xffffffff


	//   ....[14]....
        /*00b4*/ 	.word	0xffffffff


	//   ....[15]....
        /*00b8*/ 	.word	0xffffffff


	//   ....[16]....
        /*00bc*/ 	.word	0xffffffff


	//   ....[17]....
        /*00c0*/ 	.word	0xffffffff


	//   ....[18]....
        /*00c4*/ 	.word	0xffffffff


	//   ....[19]....
        /*00c8*/ 	.word	0xffffffff


	//   ....[20]....
        /*00cc*/ 	.word	0xffffffff


	//   ....[21]....
        /*00d0*/ 	.word	0xffffffff


	//   ....[22]....
        /*00d4*/ 	.word	0xffffffff


	//   ....[23]....
        /*00d8*/ 	.word	0xffffffff


	//   ....[24]....
        /*00dc*/ 	.word	0xffffffff


	//   ....[25]....
        /*00e0*/ 	.word	0xffffffff


	//   ....[26]....
        /*00e4*/ 	.word	0xffffffff


	//   ....[27]....
        /*00e8*/ 	.word	0xffffffff


	//   ....[28]....
        /*00ec*/ 	.word	0xffffffff


	//   ....[29]....
        /*00f0*/ 	.word	0xffffffff


	//----- nvinfo : EIATTR_COOP_GROUP_INSTR_OFFSETS
	.align		4
.L_196:
        /*00f4*/ 	.byte	0x04, 0x28
        /*00f6*/ 	.short	(.L_198 - .L_197)


	//   ....[0]....
.L_197:
        /*00f8*/ 	.word	0x00000970


	//   ....[1]....
        /*00fc*/ 	.word	0x00000980


	//   ....[2]....
        /*0100*/ 	.word	0x000009e0


	//   ....[3]....
        /*0104*/ 	.word	0x00000a00


	//   ....[4]....
        /*0108*/ 	.word	0x00000a50


	//   ....[5]....
        /*010c*/ 	.word	0x00000a70


	//   ....[6]....
        /*0110*/ 	.word	0x00000ab0


	//   ....[7]....
        /*0114*/ 	.word	0x00000af0


	//   ....[8]....
        /*0118*/ 	.word	0x00000b40


	//   ....[9]....
        /*011c*/ 	.word	0x00000b80


	//   ....[10]....
        /*0120*/ 	.word	0x00000e80


	//   ....[11]....
        /*0124*/ 	.word	0x00000e90


	//   ....[12]....
        /*0128*/ 	.word	0x00000f10


	//   ....[13]....
        /*012c*/ 	.word	0x00000f30


	//   ....[14]....
        /*0130*/ 	.word	0x00000f70


	//   ....[15]....
        /*0134*/ 	.word	0x00000fb0


	//   ....[16]....
        /*0138*/ 	.word	0x00001010


	//   ....[17]....
        /*013c*/ 	.word	0x00001040


	//   ....[18]....
        /*0140*/ 	.word	0x00001080


	//   ....[19]....
        /*0144*/ 	.word	0x000010c0


	//   ....[20]....
        /*0148*/ 	.word	0x000021b0


	//   ....[21]....
        /*014c*/ 	.word	0x000021c0


	//   ....[22]....
        /*0150*/ 	.word	0x00002240


	//   ....[23]....
        /*0154*/ 	.word	0x00002250


	//   ....[24]....
        /*0158*/ 	.word	0x000022b0


	//   ....[25]....
        /*015c*/ 	.word	0x000022d0


	//   ....[26]....
        /*0160*/ 	.word	0x00002310


	//   ....[27]....
        /*0164*/ 	.word	0x00002340


	//   ....[28]....
        /*0168*/ 	.word	0x00002380


	//   ....[29]....
        /*016c*/ 	.word	0x000023e0


	//----- nvinfo : EIATTR_VRC_CTA_INIT_COUNT
	.align		4
.L_198:
        /*0170*/ 	.byte	0x02, 0x4a
	.zero		1
	.zero		1


	//----- nvinfo : EIATTR_EXIT_INSTR_OFFSETS
	.align		4
        /*0174*/ 	.byte	0x04, 0x1c
        /*0176*/ 	.short	(.L_200 - .L_199)


	//   ....[0]....
.L_199:
        /*0178*/ 	.word	0x00000080


	//   ....[1]....
        /*017c*/ 	.word	0x000000c0


	//   ....[2]....
        /*0180*/ 	.word	0x00002650


	//   ....[3]....
        /*0184*/ 	.word	0x000026b0


	//----- nvinfo : EIATTR_MAX_THREADS
	.align		4
.L_200:
        /*0188*/ 	.byte	0x04, 0x05
        /*018a*/ 	.short	(.L_202 - .L_201)
.L_201:
        /*018c*/ 	.word	0x00000200
        /*0190*/ 	.word	0x00000001
        /*0194*/ 	.word	0x00000001


	//----- nvinfo : EIATTR_CRS_STACK_SIZE
	.align		4
.L_202:
        /*0198*/ 	.byte	0x04, 0x1e
        /*019a*/ 	.short	(.L_204 - .L_203)
.L_203:
        /*019c*/ 	.word	0x00000000


	//----- nvinfo : EIATTR_CBANK_PARAM_SIZE
	.align		4
.L_204:
        /*01a0*/ 	.byte	0x03, 0x19
        /*01a2*/ 	.short	0x0021


	//----- nvinfo : EIATTR_PARAM_CBANK
	.align		4
        /*01a4*/ 	.byte	0x04, 0x0a
        /*01a6*/ 	.short	(.L_206 - .L_205)
	.align		4
.L_205:
        /*01a8*/ 	.word	index@(.nv.constant0._ZN3cub18CUB_300001_SM_10006detail6reduce28DeviceReduceSingleTileKernelINS2_10policy_hubIyjN4cuda3std3__44plusIyEEE10Policy1000EPySC_iS9_yyNS7_10__identityEEEvT0_T1_T2_T3_T4_T6_)
        /*01ac*/ 	.short	0x0380
        /*01ae*/ 	.short	0x0021


	//----- nvinfo : EIATTR_SW_WAR
	.align		4
.L_206:
        /*01b0*/ 	.byte	0x04, 0x36
        /*01b2*/ 	.short	(.L_208 - .L_207)
.L_207:
        /*01b4*/ 	.word	0x00000008
.L_208:


//--------------------- .nv.info._ZN3cub18CUB_300001_SM_10006detail6reduce18DeviceReduceKernelINS2_10policy_hubIyjN4cuda3std3__44plusIyEEE10Policy1000EN6thrust24THRUST_300001_SM_1000_NS6detail15normal_iteratorINSD_10device_ptrIyEEEEjS9_yNS7_10__identityEEEvT0_PT3_T1_NS0_13GridEvenShareISN_EET2_T4_ --------------------------
	.section	.nv.info._ZN3cub18CUB_300001_SM_10006detail6reduce18DeviceReduceKernelINS2_10policy_hubIyjN4cuda3std3__44plusIyEEE10Policy1000EN6thrust24THRUST_300001_SM_1000_NS6detail15normal_iteratorINSD_10device_ptrIyEEEEjS9_yNS7_10__identityEEEvT0_PT3_T1_NS0_13GridEvenShareISN_EET2_T4_,"",@"SHT_CUDA_INFO"
	.sectionflags	@""
	.align	4


	//----- nvinfo : EIATTR_CUDA_API_VERSION
	.align		4
        /*0000*/ 	.byte	0x04, 0x37
        /*0002*/ 	.short	(.L_210 - .L_209)
.L_209:
        /*0004*/ 	.word	0x00000082


	//----- nvinfo : EIATTR_KPARAM_INFO
	.align		4
.L_210:
        /*0008*/ 	.byte	0x04, 0x17
        /*000a*/ 	.short	(.L_212 - .L_211)
.L_211:
        /*000c*/ 	.word	0x00000000
        /*0010*/ 	.short	0x0005
        /*0012*/ 	.short	0x003d
        /*0014*/ 	.byte	0x00, 0xf0, 0x05, 0x00


	//----- nvinfo : EIATTR_KPARAM_INFO
	.align		4
.L_212:
        /*0018*/ 	.byte	0x04, 0x17
        /*001a*/ 	.short	(.L_214 - .L_213)
.L_213:
        /*001c*/ 	.word	0x00000000
        /*0020*/ 	.short	0x0004
        /*0022*/ 	.short	0x003c
        /*0024*/ 	.byte	0x00, 0xf0, 0x05, 0x00


	//----- nvinfo : EIATTR_KPARAM_INFO
	.align		4
.L_214:
        /*0028*/ 	.byte	0x04, 0x17
        /*002a*/ 	.short	(.L_216 - .L_215)
.L_215:
        /*002c*/ 	.word	0x00000000
        /*0030*/ 	.short	0x0003
        /*0032*/ 	.short	0x0014
        /*0034*/ 	.byte	0x00, 0xf0, 0xa1, 0x00


	//----- nvinfo : EIATTR_KPARAM_INFO
	.align		4
.L_216:
        /*0038*/ 	.byte	0x04, 0x17
        /*003a*/ 	.short	(.L_218 - .L_217)
.L_217:
        /*003c*/ 	.word	0x00000000
        /*0040*/ 	.short	0x0002
        /*0042*/ 	.short	0x0010
        /*0044*/ 	.byte	0x00, 0xf0, 0x11, 0x00


	//----- nvinfo : EIATTR_KPARAM_INFO
	.align		4
.L_218:
        /*0048*/ 	.byte	0x04, 0x17
        /*004a*/ 	.short	(.L_220 - .L_219)
.L_219:
        /*004c*/ 	.word	0x00000000
        /*0050*/ 	.short	0x0001
        /*0052*/ 	.short	0x0008
        /*0054*/ 	.byte	0x00, 0xf5, 0x21, 0x00


	//----- nvinfo : EIATTR_KPARAM_INFO
	.align		4
.L_220:
        /*0058*/ 	.byte	0x04, 0x17
        /*005a*/ 	.short	(.L_222 - .L_221)
.L_221:
        /*005c*/ 	.word	0x00000000
        /*0060*/ 	.short	0x0000
        /*0062*/ 	.short	0x0000
        /*0064*/ 	.byte	0x00, 0xf0, 0x21, 0x00


	//----- nvinfo : EIATTR_SPARSE_MMA_MASK
	.align		4
.L_222:
        /*0068*/ 	.byte	0x03, 0x50
        /*006a*/ 	.short	0x0000


	//----- nvinfo : EIATTR_MAXREG_COUNT
	.align		4
        /*006c*/ 	.byte	0x03, 0x1b
        /*006e*/ 	.short	0x0080


	//----- nvinfo : EIATTR_NUM_BARRIERS
	.align		4
        /*0070*/ 	.byte	0x02, 0x4c
        /*0072*/ 	.byte	0x01
	.zero		1


	//----- nvinfo : EIATTR_MERCURY_ISA_VERSION
	.align		4
        /*0074*/ 	.byte	0x03, 0x5f
        /*0076*/ 	.short	0x0101


	//----- nvinfo : EIATTR_COOP_GROUP_MASK_REGIDS
	.align		4
        /*0078*/ 	.byte	0x04, 0x29
        /*007a*/ 	.short	(.L_224 - .L_223)


	//   ....[0]....
.L_223:
        /*007c*/ 	.word	0xffffffff


	//   ....[1]....
        /*0080*/ 	.word	0xffffffff


	//   ....[2]....
        /*0084*/ 	.word	0xffffffff


	//   ....[3]....
        /*0088*/ 	.word	0xffffffff


	//   ....[4]....
        /*008c*/ 	.word	0xffffffff


	//   ....[5]....
        /*0090*/ 	.word	0xffffffff


	//   ....[6]....
        /*0094*/ 	.word	0xffffffff


	//   ....[7]....
        /*0098*/ 	.word	0xffffffff


	//   ....[8]....
        /*009c*/ 	.word	0xffffffff


	//   ....[9]....
        /*00a0*/ 	.word	0xffffffff


	//   ....[10]....
        /*00a4*/ 	.word	0xffffffff


	//   ....[11]....
        /*00a8*/ 	.word	0xffffffff


	//   ....[12]....
        /*00ac*/ 	.word	0xffffffff


	//   ....[13]....
        /*00b0*/ 	.word	0xffffffff


	//   ....[14]....
        /*00b4*/ 	.word	0xffffffff


	//   ....[15]....
        /*00b8*/ 	.word	0xffffffff


	//   ....[16]....
        /*00bc*/ 	.word	0xffffffff


	//   ....[17]....
        /*00c0*/ 	.word	0xffffffff


	//   ....[18]....
        /*00c4*/ 	.word	0xffffffff


	//   ....[19]....
        /*00c8*/ 	.word	0xffffffff


	//   ....[20]....
        /*00cc*/ 	.word	0xffffffff


	//   ....[21]....
        /*00d0*/ 	.word	0xffffffff


	//   ....[22]....
        /*00d4*/ 	.word	0xffffffff


	//   ....[23]....
        /*00d8*/ 	.word	0xffffffff


	//   ....[24]....
        /*00dc*/ 	.word	0xffffffff


	//   ....[25]....
        /*00e0*/ 	.word	0xffffffff


	//   ....[26]....
        /*00e4*/ 	.word	0xffffffff


	//   ....[27]....
        /*00e8*/ 	.word	0xffffffff


	//   ....[28]....
        /*00ec*/ 	.word	0xffffffff


	//   ....[29]....
        /*00f0*/ 	.word	0xffffffff


	//----- nvinfo : EIATTR_COOP_GROUP_INSTR_OFFSETS
	.align		4
.L_224:
        /*00f4*/ 	.byte	0x04, 0x28
        /*00f6*/ 	.short	(.L_226 - .L_225)


	//   ....[0]....
.L_225:
        /*00f8*/ 	.word	0x00000c00


	//   ....[1]....
        /*00fc*/ 	.word	0x00000c10


	//   ....[2]....
        /*0100*/ 	.word	0x00000c70


	//   ....[3]....
        /*0104*/ 	.word	0x00000c90


	//   ....[4]....
        /*0108*/ 	.word	0x00000ce0


	//   ....[5]....
        /*010c*/ 	.word	0x00000d00


	//   ....[6]....
        /*0110*/ 	.word	0x00000d40


	//   ....[7]....
        /*0114*/ 	.word	0x00000d80


	//   ....[8]....
        /*0118*/ 	.word	0x00000de0


	//   ....[9]....
        /*011c*/ 	.word	0x00000e20


	//   ....[10]....
        /*0120*/ 	.word	0x00001110


	//   ....[11]....
        /*0124*/ 	.word	0x00001120


	//   ....[12]....
        /*0128*/ 	.word	0x000011a0


	//   ....[13]....
        /*012c*/ 	.word	0x000011d0


	//   ....[14]....
        /*0130*/ 	.word	0x00001220


	//   ....[15]....
        /*0134*/ 	.word	0x00001260


	//   ....[16]....
        /*0138*/ 	.word	0x000012a0


	//   ....[17]....
        /*013c*/ 	.word	0x000012e0


	//   ....[18]....
        /*0140*/ 	.word	0x00001310


	//   ....[19]....
        /*0144*/ 	.word	0x00001380


	//   ....[20]....
        /*0148*/ 	.word	0x000027a0


	//   ....[21]....
        /*014c*/ 	.word	0x000027b0


	//   ....[22]....
        /*0150*/ 	.word	0x00002830


	//   ....[23]....
        /*0154*/ 	.word	0x00002840


	//   ....[24]....
        /*0158*/ 	.word	0x00002890


	//   ....[25]....
        /*015c*/ 	.word	0x000028c0


	//   ....[26]....
        /*0160*/ 	.word	0x00002900


	//   ....[27]....
        /*0164*/ 	.word	0x00002930


	//   ....[28]....
        /*0168*/ 	.word	0x00002970


	//   ....[29]....
        /*016c*/ 	.word	0x000029d0


	//----- nvinfo : EIATTR_VRC_CTA_INIT_COUNT
	.align		4
.L_226:
        /*0170*/ 	.byte	0x02, 0x4a
	.zero		1
	.zero		1


	//----- nvinfo : EIATTR_EXIT_INSTR_OFFSETS
	.align		4
        /*0174*/ 	.byte	0x04, 0x1c
        /*0176*/ 	.short	(.L_228 - .L_227)


	//   ....[0]....
.L_227:
        /*0178*/ 	.word	0x00002c40


	//   ....[1]....
        /*017c*/ 	.word	0x00002c80


	//----- nvinfo : EIATTR_MAX_THREADS
	.align		4
.L_228:
        /*0180*/ 	.byte	0x04, 0x05
        /*0182*/ 	.short	(.L_230 - .L_229)
.L_229:
        /*0184*/ 	.word	0x00000200
        /*0188*/ 	.word	0x00000001
        /*018c*/ 	.word	0x00000001


	//----- nvinfo : EIATTR_CRS_STACK_SIZE
	.align		4
.L_230:
        /*0190*/ 	.byte	0x04, 0x1e
        /*0192*/ 	.short	(.L_232 - .L_231)
.L_231:
        /*0194*/ 	.word	0x00000000


	//----- nvinfo : EIATTR_CBANK_PARAM_SIZE
	.align		4
.L_232:
        /*0198*/ 	.byte	0x03, 0x19
        /*019a*/ 	.short	0x003e


	//----- nvinfo : EIATTR_PARAM_CBANK
	.align		4
        /*019c*/ 	.byte	0x04, 0x0a
        /*019e*/ 	.short	(.L_234 - .L_233)
	.align		4
.L_233:
        /*01a0*/ 	.word	index@(.nv.constant0._ZN3cub18CUB_300001_SM_10006detail6reduce18DeviceReduceKernelINS2_10policy_hubIyjN4cuda3std3__44plusIyEEE10Policy1000EN6thrust24THRUST_300001_SM_1000_NS6detail15normal_iteratorINSD_10device_ptrIyEEEEjS9_yNS7_10__identityEEEvT0_PT3_T1_NS0_13GridEvenShareISN_EET2_T4_)
        /*01a4*/ 	.short	0x0380
        /*01a6*/ 	.short	0x003e


	//----- nvinfo : EIATTR_SW_WAR
	.align		4
.L_234:
        /*01a8*/ 	.byte	0x04, 0x36
        /*01aa*/ 	.short	(.L_236 - .L_235)
.L_235:
        /*01ac*/ 	.word	0x00000008
.L_236:


//--------------------- .nv.info._ZN3cub18CUB_300001_SM_10006detail6reduce28DeviceReduceSingleTileKernelINS2_10policy_hubIyjN4cuda3std3__44plusIyEEE10Policy1000EN6thrust24THRUST_300001_SM_1000_NS6detail15normal_iteratorINSD_10device_ptrIyEEEEPyjS9_yyNS7_10__identityEEEvT0_T1_T2_T3_T4_T6_ --------------------------
	.section	.nv.info._ZN3cub18CUB_300001_SM_10006detail6reduce28DeviceReduceSingleTileKernelINS2_10policy_hubIyjN4cuda3std3__44plusIyEEE10Policy1000EN6thrust24THRUST_300001_SM_1000_NS6detail15normal_iteratorINSD_10device_ptrIyEEEEPyjS9_yyNS7_10__identityEEEvT0_T1_T2_T3_T4_T6_,"",@"SHT_CUDA_INFO"
	.sectionflags	@""
	.align	4


	//----- nvinfo : EIATTR_CUDA_API_VERSION
	.align		4
        /*0000*/ 	.byte	0x04, 0x37
        /*0002*/ 	.short	(.L_238 - .L_237)
.L_237:
        /*0004*/ 	.word	0x00000082


	//----- nvinfo : EIATTR_KPARAM_INFO
	.align		4
.L_238:
        /*0008*/ 	.byte	0x04, 0x17
        /*000a*/ 	.short	(.L_240 - .L_239)
.L_239:
        /*000c*/ 	.word	0x00000000
        /*0010*/ 	.short	0x0005
        /*0012*/ 	.short	0x0020
        /*0014*/ 	.byte	0x00, 0xf0, 0x05, 0x00


	//----- nvinfo : EIATTR_KPARAM_INFO
	.align		4
.L_240:
        /*0018*/ 	.byte	0x04, 0x17
        /*001a*/ 	.short	(.L_242 - .L_241)
.L_241:
        /*001c*/ 	.word	0x00000000
        /*0020*/ 	.short	0x0004
        /*0022*/ 	.short	0x0018
        /*0024*/ 	.byte	0x00, 0xf0, 0x21, 0x00


	//----- nvinfo : EIATTR_KPARAM_INFO
	.align		4
.L_242:
        /*0028*/ 	.byte	0x04, 0x17
        /*002a*/ 	.short	(.L_244 - .L_243)
.L_243:
        /*002c*/ 	.word	0x00000000
        /*0030*/ 	.short	0x0003
        /*0032*/ 	.short	0x0014
        /*0034*/ 	.byte	0x00, 0xf0, 0x05, 0x00


	//----- nvinfo : EIATTR_KPARAM_INFO
	.align		4
.L_244:
        /*0038*/ 	.byte	0x04, 0x17
        /*003a*/ 	.short	(.L_246 - .L_245)
.L_245:
        /*003c*/ 	.word	0x00000000
        /*0040*/ 	.short	0x0002
        /*0042*/ 	.short	0x0010
        /*0044*/ 	.byte	0x00, 0xf0, 0x11, 0x00


	//----- nvinfo : EIATTR_KPARAM_INFO
	.align		4
.L_246:
        /*0048*/ 	.byte	0x04, 0x17
        /*004a*/ 	.short	(.L_248 - .L_247)
.L_247:
        /*004c*/ 	.word	0x00000000
        /*0050*/ 	.short	0x0001
        /*0052*/ 	.short	0x0008
        /*0054*/ 	.byte	0x00, 0xf5, 0x21, 0x00


	//----- nvinfo : EIATTR_KPARAM_INFO
	.align		4
.L_248:
        /*0058*/ 	.byte	0x04, 0x17
        /*005a*/ 	.short	(.L_250 - .L_249)
.L_249:
        /*005c*/ 	.word	0x00000000
        /*0060*/ 	.short	0x0000
        /*0062*/ 	.short	0x0000
        /*0064*/ 	.byte	0x00, 0xf0, 0x21, 0x00


	//----- nvinfo : EIATTR_SPARSE_MMA_MASK
	.align		4
.L_250:
        /*0068*/ 	.byte	0x03, 0x50
        /*006a*/ 	.short	0x0000


	//----- nvinfo : EIATTR_MAXREG_COUNT
	.align		4
        /*006c*/ 	.byte	0x03, 0x1b
        /*006e*/ 	.short	0x0080


	//----- nvinfo : EIATTR_NUM_BARRIERS
	.align		4
        /*0070*/ 	.byte	0x02, 0x4c
        /*0072*/ 	.byte	0x01
	.zero		1


	//----- nvinfo : EIATTR_MERCURY_ISA_VERSION
	.align		4
        /*0074*/ 	.byte	0x03, 0x5f
        /*0076*/ 	.short	0x0101


	//----- nvinfo : EIATTR_COOP_GROUP_MASK_REGIDS
	.align		4
        /*0078*/ 	.byte	0x04, 0x29
        /*007a*/ 	.short	(.L_252 - .L_251)


	//   ....[0]....
.L_251:
        /*007c*/ 	.word	0xffffffff


	//   ....[1]....
        /*0080*/ 	.word	0xffffffff


	//   ....[2]....
        /*0084*/ 	.word	0xffffffff


	//   ....[3]....
        /*0088*/ 	.word	0xffffffff


	//   ....[4]....
        /*008c*/ 	.word	0xffffffff


	//   ....[5]....
        /*0090*/ 	.word	0xffffffff


	//   ....[6]....
        /*0094*/ 	.word	0xffffffff


	//   ....[7]....
        /*0098*/ 	.word	0xffffffff


	//   ....[8]....
        /*009c*/ 	.word	0xffffffff


	//   ....[9]....
        /*00a0*/ 	.word	0xffffffff


	//   ....[10]....
        /*00a4*/ 	.word	0xffffffff


	//   ....[11]....
        /*00a8*/ 	.word	0xffffffff


	//   ....[12]....
        /*00ac*/ 	.word	0xffffffff


	//   ....[13]....
        /*00b0*/ 	.word	0xffffffff


	//   ....[14]....
        /*00b4*/ 	.word	0xffffffff


	//   ....[15]....
        /*00b8*/ 	.word	0xffffffff


	//   ....[16]....
        /*00bc*/ 	.word	0xffffffff


	//   ....[17]....
        /*00c0*/ 	.word	0xffffffff


	//   ....[18]....
        /*00c4*/ 	.word	0xffffffff


	//   ....[19]....
        /*00c8*/ 	.word	0xffffffff


	//   ....[20]....
        /*00cc*/ 	.word	0xffffffff


	//   ....[21]....
        /*00d0*/ 	.word	0xffffffff


	//   ....[22]....
        /*00d4*/ 	.word	0xffffffff


	//   ....[23]....
        /*00d8*/ 	.word	0xffffffff


	//   ....[24]....
        /*00dc*/ 	.word	0xffffffff


	//   ....[25]....
        /*00e0*/ 	.word	0xffffffff


	//   ....[26]....
        /*00e4*/ 	.word	0xffffffff


	//   ....[27]....
        /*00e8*/ 	.word	0xffffffff


	//   ....[28]....
        /*00ec*/ 	.word	0xffffffff


	//   ....[29]....
        /*00f0*/ 	.word	0xffffffff


	//----- nvinfo : EIATTR_COOP_GROUP_INSTR_OFFSETS
	.align		4
.L_252:
        /*00f4*/ 	.byte	0x04, 0x28
        /*00f6*/ 	.short	(.L_254 - .L_253)


	//   ....[0]....
.L_253:
        /*00f8*/ 	.word	0x00000930


	//   ....[1]....
        /*00fc*/ 	.word	0x00000940


	//   ....[2]....
        /*0100*/ 	.word	0x000009a0


	//   ....[3]....
        /*0104*/ 	.word	0x000009c0


	//   ....[4]....
        /*0108*/ 	.word	0x00000a10


	//   ....[5]....
        /*010c*/ 	.word	0x00000a30


	//   ....[6]....
        /*0110*/ 	.word	0x00000a70


	//   ....[7]....
        /*0114*/ 	.word	0x00000ab0


	//   ....[8]....
        /*0118*/ 	.word	0x00000b00


	//   ....[9]....
        /*011c*/ 	.word	0x00000b40


	//   ....[10]....
        /*0120*/ 	.word	0x00000e40


	//   ....[11]....
        /*0124*/ 	.word	0x00000e50


	//   ....[12]....
        /*0128*/ 	.word	0x00000ee0


	//   ....[13]....
        /*012c*/ 	.word	0x00000f00


	//   ....[14]....
        /*0130*/ 	.word	0x00000f40


	//   ....[15]....
        /*0134*/ 	.word	0x00000f70


	//   ....[16]....
        /*0138*/ 	.word	0x00000fd0


	//   ....[17]....
        /*013c*/ 	.word	0x00001010


	//   ....[18]....
        /*0140*/ 	.word	0x00001050


	//   ....[19]....
        /*0144*/ 	.word	0x000010a0


	//   ....[20]....
        /*0148*/ 	.word	0x00002360


	//   ....[21]....
        /*014c*/ 	.word	0x00002370


	//   ....[22]....
        /*0150*/ 	.word	0x000023f0


	//   ....[23]....
        /*0154*/ 	.word	0x00002400


	//   ....[24]....
        /*0158*/ 	.word	0x00002460


	//   ....[25]....
        /*015c*/ 	.word	0x00002490


	//   ....[26]....
        /*0160*/ 	.word	0x000024e0


	//   ....[27]....
        /*0164*/ 	.word	0x00002510


	//   ....[28]....
        /*0168*/ 	.word	0x00002550


	//   ....[29]....
        /*016c*/ 	.word	0x000025a0


	//----- nvinfo : EIATTR_VRC_CTA_INIT_COUNT
	.align		4
.L_254:
        /*0170*/ 	.byte	0x02, 0x4a
	.zero		1
	.zero		1


	//----- nvinfo : EIATTR_EXIT_INSTR_OFFSETS
	.align		4
        /*0174*/ 	.byte	0x04, 0x1c
        /*0176*/ 	.short	(.L_256 - .L_255)


	//   ....[0]....
.L_255:
        /*0178*/ 	.word	0x00000080


	//   ....[1]....
        /*017c*/ 	.word	0x000000c0


	//   ....[2]....
        /*0180*/ 	.word	0x00002800


	//   ....[3]....
        /*0184*/ 	.word	0x00002860


	//----- nvinfo : EIATTR_MAX_THREADS
	.align		4
.L_256:
        /*0188*/ 	.byte	0x04, 0x05
        /*018a*/ 	.short	(.L_258 - .L_257)
.L_257:
        /*018c*/ 	.word	0x00000200
        /*0190*/ 	.word	0x00000001
        /*0194*/ 	.word	0x00000001


	//----- nvinfo : EIATTR_CRS_STACK_SIZE
	.align		4
.L_258:
        /*0198*/ 	.byte	0x04, 0x1e
        /*019a*/ 	.short	(.L_260 - .L_259)
.L_259:
        /*019c*/ 	.word	0x00000000


	//----- nvinfo : EIATTR_CBANK_PARAM_SIZE
	.align		4
.L_260:
        /*01a0*/ 	.byte	0x03, 0x19
        /*01a2*/ 	.short	0x0021


	//----- nvinfo : EIATTR_PARAM_CBANK
	.align		4
        /*01a4*/ 	.byte	0x04, 0x0a
        /*01a6*/ 	.short	(.L_262 - .L_261)
	.align		4
.L_261:
        /*01a8*/ 	.word	index@(.nv.constant0._ZN3cub18CUB_300001_SM_10006detail6reduce28DeviceReduceSingleTileKernelINS2_10policy_hubIyjN4cuda3std3__44plusIyEEE10Policy1000EN6thrust24THRUST_300001_SM_1000_NS6detail15normal_iteratorINSD_10device_ptrIyEEEEPyjS9_yyNS7_10__identityEEEvT0_T1_T2_T3_T4_T6_)
        /*01ac*/ 	.short	0x0380
        /*01ae*/ 	.short	0x0021


	//----- nvinfo : EIATTR_SW_WAR
	.align		4
.L_262:
        /*01b0*/ 	.byte	0x04, 0x36
        /*01b2*/ 	.short	(.L_264 - .L_263)
.L_263:
        /*01b4*/ 	.word	0x00000008
.L_264:


//--------------------- .nv.info._ZN3cub18CUB_300001_SM_10006detail9transform16transform_kernelINS2_10policy_hubILb1EN4cuda3std3__45tupleIJN6thrust24THRUST_300001_SM_1000_NS6detail15normal_iteratorINSA_10device_ptrIyEEEEEEEE10policy1000El16SquareThenDoubleSF_JPyEEEvT0_iT1_T2_DpNS2_10kernel_argIT3_EE --------------------------
	.section	.nv.info._ZN3cub18CUB_300001_SM_10006detail9transform16transform_kernelINS2_10policy_hubILb1EN4cuda3std3__45tupleIJN6thrust24THRUST_300001_SM_1000_NS6detail15normal_iteratorINSA_10device_ptrIyEEEEEEEE10policy1000El16SquareThenDoubleSF_JPyEEEvT0_iT1_T2_DpNS2_10kernel_argIT3_EE,"",@"SHT_CUDA_INFO"
	.sectionflags	@""
	.align	4


	//----- nvinfo : EIATTR_CUDA_API_VERSION
	.align		4
        /*0000*/ 	.byte	0x04, 0x37
        /*0002*/ 	.short	(.L_266 - .L_265)
.L_265:
        /*0004*/ 	.word	0x00000082


	//----- nvinfo : EIATTR_KPARAM_INFO
	.align		4
.L_266:
        /*0008*/ 	.byte	0x04, 0x17
        /*000a*/ 	.short	(.L_268 - .L_267)
.L_267:
        /*000c*/ 	.word	0x00000000
        /*0010*/ 	.short	0x0004
        /*0012*/ 	.short	0x0018
        /*0014*/ 	.byte	0x00, 0xf0, 0x41, 0x00


	//----- nvinfo : EIATTR_KPARAM_INFO
	.align		4
.L_268:
        /*0018*/ 	.byte	0x04, 0x17
        /*001a*/ 	.short	(.L_270 - .L_269)
.L_269:
        /*001c*/ 	.word	0x00000000
        /*0020*/ 	.short	0x0003
        /*0022*/ 	.short	0x0010
        /*0024*/ 	.byte	0x00, 0xf0, 0x21, 0x00


	//----- nvinfo : EIATTR_KPARAM_INFO
	.align		4
.L_270:
        /*0028*/ 	.byte	0x04, 0x17
        /*002a*/ 	.short	(.L_272 - .L_271)
.L_271:
        /*002c*/ 	.word	0x00000000
        /*0030*/ 	.short	0x0002
        /*0032*/ 	.short	0x000c
        /*0034*/ 	.byte	0x00, 0xf0, 0x05, 0x00


	//----- nvinfo : EIATTR_KPARAM_INFO
	.align		4
.L_272:
        /*0038*/ 	.byte	0x04, 0x17
        /*003a*/ 	.short	(.L_274 - .L_273)
.L_273:
        /*003c*/ 	.word	0x00000000
        /*0040*/ 	.short	0x0001
        /*0042*/ 	.short	0x0008
        /*0044*/ 	.byte	0x00, 0xf0, 0x11, 0x00


	//----- nvinfo : EIATTR_KPARAM_INFO
	.align		4
.L_274:
        /*0048*/ 	.byte	0x04, 0x17
        /*004a*/ 	.short	(.L_276 - .L_275)
.L_275:
        /*004c*/ 	.word	0x00000000
        /*0050*/ 	.short	0x0000
        /*0052*/ 	.short	0x0000
        /*0054*/ 	.byte	0x00, 0xf0, 0x21, 0x00


	//----- nvinfo : EIATTR_SPARSE_MMA_MASK
	.align		4
.L_276:
        /*0058*/ 	.byte	0x03, 0x50
        /*005a*/ 	.short	0x0000


	//----- nvinfo : EIATTR_MAXREG_COUNT
	.align		4
        /*005c*/ 	.byte	0x03, 0x1b
        /*005e*/ 	.short	0x00ff


	//----- nvinfo : EIATTR_MERCURY_ISA_VERSION
	.align		4
        /*0060*/ 	.byte	0x03, 0x5f
        /*0062*/ 	.short	0x0101


	//----- nvinfo : EIATTR_VRC_CTA_INIT_COUNT
	.align		4
        /*0064*/ 	.byte	0x02, 0x4a
	.zero		1
	.zero		1


	//----- nvinfo : EIATTR_EXIT_INSTR_OFFSETS
	.align		4
        /*0068*/ 	.byte	0x04, 0x1c
        /*006a*/ 	.short	(.L_278 - .L_277)


	//   ....[0]....
.L_277:
        /*006c*/ 	.word	0x000002f0


	//   ....[1]....
        /*0070*/ 	.word	0x00000fd0


	//   ....[2]....
        /*0074*/ 	.word	0x00001370


	//   ....[3]....
        /*0078*/ 	.word	0x00001570


	//   ....[4]....
        /*007c*/ 	.word	0x000015a0


	//   ....[5]....
        /*0080*/ 	.word	0x00001660


	//   ....[6]....
        /*0084*/ 	.word	0x00001690


	//   ....[7]....
        /*0088*/ 	.word	0x00002060


	//   ....[8]....
        /*008c*/ 	.word	0x00002500


	//   ....[9]....
        /*0090*/ 	.word	0x000027a0


	//   ....[10]....
        /*0094*/ 	.word	0x000028a0


	//----- nvinfo : EIATTR_MAX_THREADS
	.align		4
.L_278:
        /*0098*/ 	.byte	0x04, 0x05
        /*009a*/ 	.short	(.L_280 - .L_279)
.L_279:
        /*009c*/ 	.word	0x00000080
        /*00a0*/ 	.word	0x00000001
        /*00a4*/ 	.word	0x00000001


	//----- nvinfo : EIATTR_CRS_STACK_SIZE
	.align		4
.L_280:
        /*00a8*/ 	.byte	0x04, 0x1e
        /*00aa*/ 	.short	(.L_282 - .L_281)
.L_281:
        /*00ac*/ 	.word	0x00000000


	//----- nvinfo : EIATTR_CBANK_PARAM_SIZE
	.align		4
.L_282:
        /*00b0*/ 	.byte	0x03, 0x19
        /*00b2*/ 	.short	0x0028


	//----- nvinfo : EIATTR_PARAM_CBANK
	.align		4
        /*00b4*/ 	.byte	0x04, 0x0a
        /*00b6*/ 	.short	(.L_284 - .L_283)
	.align		4
.L_283:
        /*00b8*/ 	.word	index@(.nv.constant0._ZN3cub18CUB_300001_SM_10006detail9transform16transform_kernelINS2_10policy_hubILb1EN4cuda3std3__45tupleIJN6thrust24THRUST_300001_SM_1000_NS6detail15normal_iteratorINSA_10device_ptrIyEEEEEEEE10policy1000El16SquareThenDoubleSF_JPyEEEvT0_iT1_T2_DpNS2_10kernel_argIT3_EE)
        /*00bc*/ 	.short	0x0380
        /*00be*/ 	.short	0x0028


	//----- nvinfo : EIATTR_SW_WAR
	.align		4
.L_284:
        /*00c0*/ 	.byte	0x04, 0x36
        /*00c2*/ 	.short	(.L_286 - .L_285)
.L_285:
        /*00c4*/ 	.word	0x00000008
.L_286:


//--------------------- .nv.info._ZN3cub18CUB_300001_SM_10006detail9transform16transform_kernelINS2_10policy_hubILb1EN4cuda3std3__45tupleIJN6thrust24THRUST_300001_SM_1000_NS6detail15normal_iteratorINSA_10device_ptrIyEEEEEEEE10policy1000Ei16SquareThenDoubleSF_JPyEEEvT0_iT1_T2_DpNS2_10kernel_argIT3_EE --------------------------
	.section	.nv.info._ZN3cub18CUB_300001_SM_10006detail9transform16transform_kernelINS2_10policy_hubILb1EN4cuda3std3__45tupleIJN6thrust24THRUST_300001_SM_1000_NS6detail15normal_iteratorINSA_10device_ptrIyEEEEEEEE10policy1000Ei16SquareThenDoubleSF_JPyEEEvT0_iT1_T2_DpNS2_10kernel_argIT3_EE,"",@"SHT_CUDA_INFO"
	.sectionflags	@""
	.align	4


	//----- nvinfo : EIATTR_CUDA_API_VERSION
	.align		4
        /*0000*/ 	.byte	0x04, 0x37
        /*0002*/ 	.short	(.L_288 - .L_287)
.L_287:
        /*0004*/ 	.word	0x00000082


	//----- nvinfo : EIATTR_KPARAM_INFO
	.align		4
.L_288:
        /*0008*/ 	.byte	0x04, 0x17
        /*000a*/ 	.short	(.L_290 - .L_289)
.L_289:
        /*000c*/ 	.word	0x00000000
        /*0010*/ 	.short	0x0004
        /*0012*/ 	.short	0x0018
        /*0014*/ 	.byte	0x00, 0xf0, 0x41, 0x00


	//----- nvinfo : EIATTR_KPARAM_INFO
	.align		4
.L_290:
        /*0018*/ 	.byte	0x04, 0x17
        /*001a*/ 	.short	(.L_292 - .L_291)
.L_291:
        /*001c*/ 	.word	0x00000000
        /*0020*/ 	.short	0x0003
        /*0022*/ 	.short	0x0010
        /*0024*/ 	.byte	0x00, 0xf0, 0x21, 0x00


	//----- nvinfo : EIATTR_KPARAM_INFO
	.align		4
.L_292:
        /*0028*/ 	.byte	0x04, 0x17
        /*002a*/ 	.short	(.L_294 - .L_293)
.L_293:
        /*002c*/ 	.word	0x00000000
        /*0030*/ 	.short	0x0002
        /*0032*/ 	.short	0x0008
        /*0034*/ 	.byte	0x00, 0xf0, 0x05, 0x00


	//----- nvinfo : EIATTR_KPARAM_INFO
	.align		4
.L_294:
        /*0038*/ 	.byte	0x04, 0x17
        /*003a*/ 	.short	(.L_296 - .L_295)
.L_295:
        /*003c*/ 	.word	0x00000000
        /*0040*/ 	.short	0x0001
        /*0042*/ 	.short	0x0004
        /*0044*/ 	.byte	0x00, 0xf0, 0x11, 0x00


	//----- nvinfo : EIATTR_KPARAM_INFO
	.align		4
.L_296:
        /*0048*/ 	.byte	0x04, 0x17
        /*004a*/ 	.short	(.L_298 - .L_297)
.L_297:
        /*004c*/ 	.word	0x00000000
        /*0050*/ 	.short	0x0000
        /*0052*/ 	.short	0x0000
        /*0054*/ 	.byte	0x00, 0xf0, 0x11, 0x00


	//----- nvinfo : EIATTR_SPARSE_MMA_MASK
	.align		4
.L_298:
        /*0058*/ 	.byte	0x03, 0x50
        /*005a*/ 	.short	0x0000


	//----- nvinfo : EIATTR_MAXREG_COUNT
	.align		4
        /*005c*/ 	.byte	0x03, 0x1b
        /*005e*/ 	.short	0x00ff


	//----- nvinfo : EIATTR_MERCURY_ISA_VERSION
	.align		4
        /*0060*/ 	.byte	0x03, 0x5f
        /*0062*/ 	.short	0x0101


	//----- nvinfo : EIATTR_VRC_CTA_INIT_COUNT
	.align		4
        /*0064*/ 	.byte	0x02, 0x4a
	.zero		1
	.zero		1


	//----- nvinfo : EIATTR_EXIT_INSTR_OFFSETS
	.align		4
        /*0068*/ 	.byte	0x04, 0x1c
        /*006a*/ 	.short	(.L_300 - .L_299)


	//   ....[0]....
.L_299:
        /*006c*/ 	.word	0x000001f0


	//   ....[1]....
        /*0070*/ 	.word	0x00000bb0


	//   ....[2]....
        /*0074*/ 	.word	0x00001050


	//   ....[3]....
        /*0078*/ 	.word	0x000012e0


	//   ....[4]....
        /*007c*/ 	.word	0x000013f0


	//   ....[5]....
        /*0080*/ 	.word	0x00001410


	//   ....[6]....
        /*0084*/ 	.word	0x00001a30


	//   ....[7]....
        /*0088*/ 	.word	0x00001da0


	//   ....[8]....
        /*008c*/ 	.word	0x00001f80


	//   ....[9]....
        /*0090*/ 	.word	0x00001fb0


	//   ....[10]....
        /*0094*/ 	.word	0x00002060


	//----- nvinfo : EIATTR_MAX_THREADS
	.align		4
.L_300:
        /*0098*/ 	.byte	0x04, 0x05
        /*009a*/ 	.short	(.L_302 - .L_301)
.L_301:
        /*009c*/ 	.word	0x00000080
        /*00a0*/ 	.word	0x00000001
        /*00a4*/ 	.word	0x00000001


	//----- nvinfo : EIATTR_CRS_STACK_SIZE
	.align		4
.L_302:
        /*00a8*/ 	.byte	0x04, 0x1e
        /*00aa*/ 	.short	(.L_304 - .L_303)
.L_303:
        /*00ac*/ 	.word	0x00000000


	//----- nvinfo : EIATTR_CBANK_PARAM_SIZE
	.align		4
.L_304:
        /*00b0*/ 	.byte	0x03, 0x19
        /*00b2*/ 	.short	0x0028


	//----- nvinfo : EIATTR_PARAM_CBANK
	.align		4
        /*00b4*/ 	.byte	0x04, 0x0a
        /*00b6*/ 	.short	(.L_306 - .L_305)
	.align		4
.L_305:
        /*00b8*/ 	.word	index@(.nv.constant0._ZN3cub18CUB_300001_SM_10006detail9transform16transform_kernelINS2_10policy_hubILb1EN4cuda3std3__45tupleIJN6thrust24THRUST_300001_SM_1000_NS6detail15normal_iteratorINSA_10device_ptrIyEEEEEEEE10policy1000Ei16SquareThenDoubleSF_JPyEEEvT0_iT1_T2_DpNS2_10kernel_argIT3_EE)
        /*00bc*/ 	.short	0x0380
        /*00be*/ 	.short	0x0028


	//----- nvinfo : EIATTR_SW_WAR
	.align		4
.L_306:
        /*00c0*/ 	.byte	0x04, 0x36
        /*00c2*/ 	.short	(.L_308 - .L_307)
.L_307:
        /*00c4*/ 	.word	0x00000008
.L_308:


//--------------------- .nv.info._ZN3cub18CUB_300001_SM_10006detail11EmptyKernelIvEEvv --------------------------
	.section	.nv.info._ZN3cub18CUB_300001_SM_10006detail11EmptyKernelIvEEvv,"",@"SHT_CUDA_INFO"
	.sectionflags	@""
	.align	4


	//----- nvinfo : EIATTR_CUDA_API_VERSION
	.align		4
        /*0000*/ 	.byte	0x04, 0x37
        /*0002*/ 	.short	(.L_310 - .L_309)
.L_309:
        /*0004*/ 	.word	0x00000082


	//----- nvinfo : EIATTR_SPARSE_MMA_MASK
	.align		4
.L_310:
        /*0008*/ 	.byte	0x03, 0x50
        /*000a*/ 	.short	0x0000


	//----- nvinfo : EIATTR_MAXREG_COUNT
	.align		4
        /*000c*/ 	.byte	0x03, 0x1b
        /*000e*/ 	.short	0x00ff


	//----- nvinfo : EIATTR_MERCURY_ISA_VERSION
	.align		4
        /*0010*/ 	.byte	0x03, 0x5f
        /*0012*/ 	.short	0x0101


	//----- nvinfo : EIATTR_VRC_CTA_INIT_COUNT
	.align		4
        /*0014*/ 	.byte	0x02, 0x4a
	.zero		1
	.zero		1


	//----- nvinfo : EIATTR_EXIT_INSTR_OFFSETS
	.align		4
        /*0018*/ 	.byte	0x04, 0x1c
        /*001a*/ 	.short	(.L_312 - .L_311)


	//   ....[0]....
.L_311:
        /*001c*/ 	.word	0x00000010


	//----- nvinfo : EIATTR_SW_WAR
	.align		4
.L_312:
        /*0020*/ 	.byte	0x04, 0x36
        /*0022*/ 	.short	(.L_314 - .L_313)
.L_313:
        /*0024*/ 	.word	0x00000008
.L_314:


//--------------------- .nv.callgraph             --------------------------
	.section	.nv.callgraph,"",@"SHT_CUDA_CALLGRAPH"
	.align	4
	.sectionentsize	8
	.align		4
        /*0000*/ 	.word	0x00000000
	.align		4
        /*0004*/ 	.word	0xffffffff
	.align		4
        /*0008*/ 	.word	0x00000000
	.align		4
        /*000c*/ 	.word	0xfffffffe
	.align		4
        /*0010*/ 	.word	0x00000000
	.align		4
        /*0014*/ 	.word	0xfffffffd
	.align		4
        /*0018*/ 	.word	0x00000000
	.align		4
        /*001c*/ 	.word	0xfffffffc


//--------------------- .nv.constant4             --------------------------
	.section	.nv.constant4,"a",@progbits
	.align	8
	.align		8
.nv.constant4:
        /*0000*/ 	.dword	_ZN34_INTERNAL_0035fcad_4_k_cu_a17fc7d74cuda3std3__45__cpo5beginE
	.align		8
        /*0008*/ 	.dword	_ZN34_INTERNAL_0035fcad_4_k_cu_a17fc7d74cuda3std3__45__cpo3endE
	.align		8
        /*0010*/ 	.dword	_ZN34_INTERNAL_0035fcad_4_k_cu_a17fc7d74cuda3std3__45__cpo6cbeginE
	.align		8
        /*0018*/ 	.dword	_ZN34_INTERNAL_0035fcad_4_k_cu_a17fc7d74cuda3std3__45__cpo4cendE
	.align		8
        /*0020*/ 	.dword	_ZN34_INTERNAL_0035fcad_4_k_cu_a17fc7d74cuda3std3__45__cpo6rbeginE
	.align		8
        /*0028*/ 	.dword	_ZN34_INTERNAL_0035fcad_4_k_cu_a17fc7d74cuda3std3__45__cpo4rendE
	.align		8
        /*0030*/ 	.dword	_ZN34_INTERNAL_0035fcad_4_k_cu_a17fc7d74cuda3std3__45__cpo7crbeginE
	.align		8
        /*0038*/ 	.dword	_ZN34_INTERNAL_0035fcad_4_k_cu_a17fc7d74cuda3std3__45__cpo5crendE
	.align		8
        /*0040*/ 	.dword	_ZN34_INTERNAL_0035fcad_4_k_cu_a17fc7d74cuda3std3__436_GLOBAL__N__0035fcad_4_k_cu_a17fc7d76ignoreE
	.align		8
        /*0048*/ 	.dword	_ZN34_INTERNAL_0035fcad_4_k_cu_a17fc7d74cuda3std3__419piecewise_constructE
	.align		8
        /*0050*/ 	.dword	_ZN34_INTERNAL_0035fcad_4_k_cu_a17fc7d74cuda3std3__48in_placeE
	.align		8
        /*0058*/ 	.dword	_ZN34_INTERNAL_0035fcad_4_k_cu_a17fc7d74cuda3std3__420unreachable_sentinelE
	.align		8
        /*0060*/ 	.dword	_ZN34_INTERNAL_0035fcad_4_k_cu_a17fc7d74cuda3std3__47nulloptE
	.align		8
        /*0068*/ 	.dword	_ZN34_INTERNAL_0035fcad_4_k_cu_a17fc7d74cuda3std3__48unexpectE
	.align		8
        /*0070*/ 	.dword	_ZN34_INTERNAL_0035fcad_4_k_cu_a17fc7d74cuda3std6ranges3__45__cpo4swapE
	.align		8
        /*0078*/ 	.dword	_ZN34_INTERNAL_0035fcad_4_k_cu_a17fc7d74cuda3std6ranges3__45__cpo9iter_moveE
	.align		8
        /*0080*/ 	.dword	_ZN34_INTERNAL_0035fcad_4_k_cu_a17fc7d74cuda3std6ranges3__45__cpo5beginE
	.align		8
        /*0088*/ 	.dword	_ZN34_INTERNAL_0035fcad_4_k_cu_a17fc7d74cuda3std6ranges3__45__cpo3endE
	.align		8
        /*0090*/ 	.dword	_ZN34_INTERNAL_0035fcad_4_k_cu_a17fc7d74cuda3std6ranges3__45__cpo6cbeginE
	.align		8
        /*0098*/ 	.dword	_ZN34_INTERNAL_0035fcad_4_k_cu_a17fc7d74cuda3std6ranges3__45__cpo4cendE
	.align		8
        /*00a0*/ 	.dword	_ZN34_INTERNAL_0035fcad_4_k_cu_a17fc7d74cuda3std6ranges3__45__cpo7advanceE
	.align		8
        /*00a8*/ 	.dword	_ZN34_INTERNAL_0035fcad_4_k_cu_a17fc7d74cuda3std6ranges3__45__cpo9iter_swapE
	.align		8
        /*00b0*/ 	.dword	_ZN34_INTERNAL_0035fcad_4_k_cu_a17fc7d74cuda3std6ranges3__45__cpo4nextE
	.align		8
        /*00b8*/ 	.dword	_ZN34_INTERNAL_0035fcad_4_k_cu_a17fc7d74cuda3std6ranges3__45__cpo4prevE
	.align		8
        /*00c0*/ 	.dword	_ZN34_INTERNAL_0035fcad_4_k_cu_a17fc7d74cuda3std6ranges3__45__cpo4dataE
	.align		8
        /*00c8*/ 	.dword	_ZN34_INTERNAL_0035fcad_4_k_cu_a17fc7d74cuda3std6ranges3__45__cpo5cdataE
	.align		8
        /*00d0*/ 	.dword	_ZN34_INTERNAL_0035fcad_4_k_cu_a17fc7d74cuda3std6ranges3__45__cpo4sizeE
	.align		8
        /*00d8*/ 	.dword	_ZN34_INTERNAL_0035fcad_4_k_cu_a17fc7d74cuda3std6ranges3__45__cpo5ssizeE
	.align		8
        /*00e0*/ 	.dword	_ZN34_INTERNAL_0035fcad_4_k_cu_a17fc7d74cuda3std6ranges3__45__cpo8distanceE
	.align		8
        /*00e8*/ 	.dword	_ZN34_INTERNAL_0035fcad_4_k_cu_a17fc7d76thrust24THRUST_300001_SM_1000_NS8cuda_cub3parE
	.align		8
        /*00f0*/ 	.dword	_ZN34_INTERNAL_0035fcad_4_k_cu_a17fc7d76thrust24THRUST_300001_SM_1000_NS8cuda_cub10par_nosyncE
	.align		8
        /*00f8*/ 	.dword	_ZN34_INTERNAL_0035fcad_4_k_cu_a17fc7d76thrust24THRUST_300001_SM_1000_NS6system6detail10sequential3seqE
	.align		8
        /*0100*/ 	.dword	_ZN34_INTERNAL_0035fcad_4_k_cu_a17fc7d76thrust24THRUST_300001_SM_1000_NS12placeholders2_1E
	.align		8
        /*0108*/ 	.dword	_ZN34_INTERNAL_0035fcad_4_k_cu_a17fc7d76thrust24THRUST_300001_SM_1000_NS12placeholders2_2E
	.align		8
        /*0110*/ 	.dword	_ZN34_INTERNAL_0035fcad_4_k_cu_a17fc7d76thrust24THRUST_300001_SM_1000_NS12placeholders2_3E
	.align		8
        /*0118*/ 	.dword	_ZN34_INTERNAL_0035fcad_4_k_cu_a17fc7d76thrust24THRUST_300001_SM_1000_NS12placeholders2_4E
	.align		8
        /*0120*/ 	.dword	_ZN34_INTERNAL_0035fcad_4_k_cu_a17fc7d76thrust24THRUST_300001_SM_1000_NS12placeholders2_5E
	.align		8
        /*0128*/ 	.dword	_ZN34_INTERNAL_0035fcad_4_k_cu_a17fc7d76thrust24THRUST_300001_SM_1000_NS12placeholders2_6E
	.align		8
        /*0130*/ 	.dword	_ZN34_INTERNAL_0035fcad_4_k_cu_a17fc7d76thrust24THRUST_300001_SM_1000_NS12placeholders2_7E
	.align		8
        /*0138*/ 	.dword	_ZN34_INTERNAL_0035fcad_4_k_cu_a17fc7d76thrust24THRUST_300001_SM_1000_NS12placeholders2_8E
	.align		8
        /*0140*/ 	.dword	_ZN34_INTERNAL_0035fcad_4_k_cu_a17fc7d76thrust24THRUST_300001_SM_1000_NS12placeholders2_9E
	.align		8
        /*0148*/ 	.dword	_ZN34_INTERNAL_0035fcad_4_k_cu_a17fc7d76thrust24THRUST_300001_SM_1000_NS12placeholders3_10E
	.align		8
        /*0150*/ 	.dword	_ZN34_INTERNAL_0035fcad_4_k_cu_a17fc7d76thrust24THRUST_300001_SM_1000_NS3seqE


//--------------------- .text._ZN3cub18CUB_300001_SM_10006detail6reduce28DeviceReduceSingleTileKernelINS2_10policy_hubIyyN4cuda3std3__44plusIyEEE10Policy1000EPySC_iS9_yyNS7_10__identityEEEvT0_T1_T2_T3_T4_T6_ --------------------------
	.section	.text._ZN3cub18CUB_300001_SM_10006detail6reduce28DeviceReduceSingleTileKernelINS2_10policy_hubIyyN4cuda3std3__44plusIyEEE10Policy1000EPySC_iS9_yyNS7_10__identityEEEvT0_T1_T2_T3_T4_T6_,"ax",@progbits
	.align	128
        .global         _ZN3cub18CUB_300001_SM_10006detail6reduce28DeviceReduceSingleTileKernelINS2_10policy_hubIyyN4cuda3std3__44plusIyEEE10Policy1000EPySC_iS9_yyNS7_10__identityEEEvT0_T1_T2_T3_T4_T6_
        .type           _ZN3cub18CUB_300001_SM_10006detail6reduce28DeviceReduceSingleTileKernelINS2_10policy_hubIyyN4cuda3std3__44plusIyEEE10Policy1000EPySC_iS9_yyNS7_10__identityEEEvT0_T1_T2_T3_T4_T6_,@function
        .size           _ZN3cub18CUB_300001_SM_10006detail6reduce28DeviceReduceSingleTileKernelINS2_10policy_hubIyyN4cuda3std3__44plusIyEEE10Policy1000EPySC_iS9_yyNS7_10__identityEEEvT0_T1_T2_T3_T4_T6_,(.L_x_226 - _ZN3cub18CUB_300001_SM_10006detail6reduce28DeviceReduceSingleTileKernelINS2_10policy_hubIyyN4cuda3std3__44plusIyEEE10Policy1000EPySC_iS9_yyNS7_10__identityEEEvT0_T1_T2_T3_T4_T6_)
        .other          _ZN3cub18CUB_300001_SM_10006detail6reduce28DeviceReduceSingleTileKernelINS2_10policy_hubIyyN4cuda3std3__44plusIyEEE10Policy1000EPySC_iS9_yyNS7_10__identityEEEvT0_T1_T2_T3_T4_T6_,@"STO_CUDA_ENTRY STV_DEFAULT"
_ZN3cub18CUB_300001_SM_10006detail6reduce28DeviceReduceSingleTileKernelINS2_10policy_hubIyyN4cuda3std3__44plusIyEEE10Policy1000EPySC_iS9_yyNS7_10__identityEEEvT0_T1_T2_T3_T4_T6_:
.text._ZN3cub18CUB_300001_SM_10006detail6reduce28DeviceReduceSingleTileKernelINS2_10policy_hubIyyN4cuda3std3__44plusIyEEE10Policy1000EPySC_iS9_yyNS7_10__identityEEEvT0_T1_T2_T3_T4_T6_:
[----:B------:R-:W-:Y:S01]  /*0000*/  LDC R1, c[0x0][0x37c] ;  /* 0x0000df00ff017b82 */ /* 0x000fe20000000800 */
[----:B------:R-:W0:Y:S01]  /*0010*/  LDCU UR4, c[0x0][0x390] ;  /* 0x00007200ff0477ac */ /* 0x000e220008000800 */
[----:B------:R-:W1:Y:S01]  /*0020*/  LDCU.64 UR6, c[0x0][0x358] ;  /* 0x00006b00ff0677ac */ /* 0x000e620008000a00 */
[----:B0-----:R-:W-:-:S05]  /*0030*/  IMAD.U32 R4, RZ, RZ, UR4 ;  /* 0x00000004ff047e24 */ /* 0x001fca000f8e00ff */
[----:B------:R-:W-:-:S13]  /*0040*/  ISETP.NE.AND P0, PT, R4, RZ, PT ;  /* 0x000000ff0400720c */ /* 0x000fda0003f05270 */
[----:B-1----:R-:W-:Y:S05]  /*0050*/  @P0 BRA `(.L_x_0) ;  /* 0x00000000001c0947 */ /* 0x002fea0003800000 */
[----:B------:R-:W0:Y:S02]  /*0060*/  S2R R0, SR_TID.X ;  /* 0x0000000000007919 */ /* 0x000e240000002100 */
[----:B0-----:R-:W-:-:S13]  /*0070*/  ISETP.NE.AND P0, PT, R0, RZ, PT ;  /* 0x000000ff0000720c */ /* 0x001fda0003f05270 */
[----:B------:R-:W-:Y:S05]  /*0080*/  @P0 EXIT ;  /* 0x000000000000094d */ /* 0x000fea0003800000 */
[----:B------:R-:W0:Y:S08]  /*0090*/  LDC.64 R2, c[0x0][0x388] ;  /* 0x0000e200ff027b82 */ /* 0x000e300000000a00 */
[----:B------:R-:W0:Y:S02]  /*00a0*/  LDC.64 R4, c[0x0][0x398] ;  /* 0x0000e600ff047b82 */ /* 0x000e240000000a00 */
[----:B0-----:R-:W-:Y:S01]  /*00b0*/  STG.E.64 desc[UR6][R2.64], R4 ;  /* 0x0000000402007986 */ /* 0x001fe2000c101b06 */
[----:B------:R-:W-:Y:S05]  /*00c0*/  EXIT ;  /* 0x000000000000794d */ /* 0x000fea0003800000 */
.L_x_0:
[----:B------:R-:W-:Y:S01]  /*00d0*/  ISETP.GT.AND P0, PT, R4, 0xdff, PT ;  /* 0x00000dff0400780c */ /* 0x000fe20003f04270 */
[----:B------:R-:W-:-:S12]  /*00e0*/  BSSY.RECONVERGENT B0, `(.L_x_1) ;  /* 0x0000256000007945 */ /* 0x000fd80003800200 */
[----:B------:R-:W-:Y:S05]  /*00f0*/  @P0 BRA `(.L_x_2) ;  /* 0x00000014004c0947 */ /* 0x000fea0003800000 */
[----:B------:R-:W0:Y:S01]  /*0100*/  S2R R5, SR_TID.X ;  /* 0x0000000000057919 */ /* 0x000e220000002100 */
[----:B------:R-:W-:Y:S01]  /*0110*/  BSSY.RECONVERGENT B1, `(.L_x_3) ;  /* 0x0000009000017945 */ /* 0x000fe20003800200 */
[----:B------:R-:W-:Y:S02]  /*0120*/  CS2R R2, SRZ ;  /* 0x0000000000027805 */ /* 0x000fe4000001ff00 */
[----:B0-----:R-:W-:Y:S01]  /*0130*/  ISETP.GE.AND P0, PT, R5, R4, PT ;  /* 0x000000040500720c */ /* 0x001fe20003f06270 */
[----:B------:R-:W-:-:S12]  /*0140*/  IMAD.MOV.U32 R7, RZ, RZ, R5 ;  /* 0x000000ffff077224 */ /* 0x000fd800078e0005 */
[----:B------:R-:W-:Y:S05]  /*0150*/  @P0 BRA `(.L_x_4) ;  /* 0x0000000000100947 */ /* 0x000fea0003800000 */
[----:B------:R-:W0:Y:S02]  /*0160*/  LDC.64 R2, c[0x0][0x380] ;  /* 0x0000e000ff027b82 */ /* 0x000e240000000a00 */
[----:B0-----:R-:W-:-:S06]  /*0170*/  IMAD.WIDE.U32 R2, R5, 0x8, R2 ;  /* 0x0000000805027825 */ /* 0x001fcc00078e0002 */
[----:B------:R-:W5:Y:S01]  /*0180*/  LDG.E.64.CONSTANT R2, desc[UR6][R2.64] ;  /* 0x0000000602027981 */ /* 0x000f62000c1e9b00 */
[----:B------:R-:W-:-:S07]  /*0190*/  VIADD R7, R5, 0x200 ;  /* 0x0000020005077836 */ /* 0x000fce0000000000 */
.L_x_4:
[----:B------:R-:W-:Y:S05]  /*01a0*/  BSYNC.RECONVERGENT B1 ;  /* 0x0000000000017941 */ /* 0x000fea0003800200 */
.L_x_3:
[----:B------:R-:W-:Y:S01]  /*01b0*/  ISETP.GE.AND P0, PT, R7, R4, PT ;  /* 0x000000040700720c */ /* 0x000fe20003f06270 */
[----:B------:R-:W-:-:S12]  /*01c0*/  BSSY.RECONVERGENT B1, `(.L_x_5) ;  /* 0x0000077000017945 */ /* 0x000fd80003800200 */
[----:B------:R-:W-:Y:S05]  /*01d0*/  @P0 BRA `(.L_x_6) ;  /* 0x0000000400d40947 */ /* 0x000fea0003800000 */
[----:B------:R-:W-:Y:S01]  /*01e0*/  LOP3.LUT R9, RZ, R7, RZ, 0x33, !PT ;  /* 0x00000007ff097212 */ /* 0x000fe200078e33ff */
[----:B------:R-:W-:Y:S04]  /*01f0*/  BSSY.RECONVERGENT B2, `(.L_x_7) ;  /* 0x0000018000027945 */ /* 0x000fe80003800200 */
[----:B------:R-:W-:-:S05]  /*0200*/  IMAD.IADD R0, R9, 0x1, R4 ;  /* 0x0000000109007824 */ /* 0x000fca00078e0204 */
[C---:B------:R-:W-:Y:S02]  /*0210*/  LOP3.LUT R6, R0.reuse, 0x600, RZ, 0xc0, !PT ;  /* 0x0000060000067812 */ /* 0x040fe400078ec0ff */
[----:B------:R-:W-:Y:S02]  /*0220*/  ISETP.GE.U32.AND P1, PT, R0, 0x600, PT ;  /* 0x000006000000780c */ /* 0x000fe40003f26070 */
[----:B------:R-:W-:-:S13]  /*0230*/  ISETP.NE.AND P0, PT, R6, 0x600, PT ;  /* 0x000006000600780c */ /* 0x000fda0003f05270 */
[----:B------:R-:W-:Y:S05]  /*0240*/  @!P0 BRA `(.L_x_8) ;  /* 0x0000000000488947 */ /* 0x000fea0003800000 */
[----:B------:R-:W0:Y:S01]  /*0250*/  LDC.64 R8, c[0x0][0x380] ;  /* 0x0000e000ff087b82 */ /* 0x000e220000000a00 */
[----:B------:R-:W-:-:S04]  /*0260*/  LEA.HI R0, R0, 0x1, RZ, 0x17 ;  /* 0x0000000100007811 */ /* 0x000fc800078fb8ff */
[----:B------:R-:W-:-:S05]  /*0270*/  LOP3.LUT R0, R0, 0x3, RZ, 0xc0, !PT ;  /* 0x0000000300007812 */ /* 0x000fca00078ec0ff */
[----:B------:R-:W-:Y:S02]  /*0280*/  IMAD.MOV R0, RZ, RZ, -R0 ;  /* 0x000000ffff007224 */ /* 0x000fe400078e0a00 */
[----:B0-----:R-:W-:-:S04]  /*0290*/  IMAD.WIDE.U32 R8, R7, 0x8, R8 ;  /* 0x0000000807087825 */ /* 0x001fc800078e0008 */
[----:B------:R-:W-:Y:S02]  /*02a0*/  IMAD.MOV.U32 R6, RZ, RZ, R8 ;  /* 0x000000ffff067224 */ /* 0x000fe400078e0008 */
[----:B------:R-:W-:-:S07]  /*02b0*/  IMAD.MOV.U32 R11, RZ, RZ, R9 ;  /* 0x000000ffff0b7224 */ /* 0x000fce00078e0009 */
.L_x_9:
[----:B------:R-:W-:Y:S02]  /*02c0*/  IMAD.MOV.U32 R8, RZ, RZ, R6 ;  /* 0x000000ffff087224 */ /* 0x000fe400078e0006 */
[----:B------:R-:W-:-:S06]  /*02d0*/  IMAD.MOV.U32 R9, RZ, RZ, R11 ;  /* 0x000000ffff097224 */ /* 0x000fcc00078e000b */
[----:B------:R-:W2:Y:S01]  /*02e0*/  LDG.E.64.CONSTANT R8, desc[UR6][R8.64] ;  /* 0x0000000608087981 */ /* 0x000ea2000c1e9b00 */
[----:B------:R-:W-:Y:S01]  /*02f0*/  VIADD R0, R0, 0x1 ;  /* 0x0000000100007836 */ /* 0x000fe20000000000 */
[----:B------:R-:W-:Y:S01]  /*0300*/  IADD3 R6, P3, PT, R6, 0x1000, RZ ;  /* 0x0000100006067810 */ /* 0x000fe20007f7e0ff */
[----:B------:R-:W-:-:S03]  /*0310*/  VIADD R7, R7, 0x200 ;  /* 0x0000020007077836 */ /* 0x000fc60000000000 */
[----:B------:R-:W-:Y:S01]  /*0320*/  ISETP.NE.AND P0, PT, R0, RZ, PT ;  /* 0x000000ff0000720c */ /* 0x000fe20003f05270 */
[----:B------:R-:W-:Y:S01]  /*0330*/  IMAD.X R11, RZ, RZ, R11, P3 ;  /* 0x000000ffff0b7224 */ /* 0x000fe200018e060b */
[----:B--2--5:R-:W-:-:S05]  /*0340*/  IADD3 R2, P2, PT, R8, R2, RZ ;  /* 0x0000000208027210 */ /* 0x024fca0007f5e0ff */
[----:B------:R-:W-:-:S06]  /*0350*/  IMAD.X R3, R9, 0x1, R3, P2 ;  /* 0x0000000109037824 */ /* 0x000fcc00010e0603 */
[----:B------:R-:W-:Y:S05]  /*0360*/  @P0 BRA `(.L_x_9) ;  /* 0xfffffffc00d40947 */ /* 0x000fea000383ffff */
.L_x_8:
[----:B------:R-:W-:Y:S05]  /*0370*/  BSYNC.RECONVERGENT B2 ;  /* 0x0000000000027941 */ /* 0x000fea0003800200 */
.L_x_7:
[----:B------:R-:W-:Y:S05]  /*0380*/  @!P1 BRA `(.L_x_6) ;  /* 0x0000000400689947 */ /* 0x000fea0003800000 */
[----:B------:R-:W-:Y:S01]  /*0390*/  IMAD.IADD R0, R4, 0x1, -R7 ;  /* 0x0000000104007824 */ /* 0x000fe200078e0a07 */
[----:B------:R-:W-:Y:S01]  /*03a0*/  BSSY.RECONVERGENT B2, `(.L_x_10) ;  /* 0x0000031000027945 */ /* 0x000fe20003800200 */
[----:B------:R-:W-:-:S03]  /*03b0*/  PLOP3.LUT P0, PT, PT, PT, PT, 0x80, 0x8 ;  /* 0x000000000008781c */ /* 0x000fc60003f0f070 */
[----:B------:R-:W-:-:S13]  /*03c0*/  ISETP.GT.AND P1, PT, R0, 0x1800, PT ;  /* 0x000018000000780c */ /* 0x000fda0003f24270 */
[----:B------:R-:W-:Y:S05]  /*03d0*/  @!P1 BRA `(.L_x_11) ;  /* 0x0000000000b49947 */ /* 0x000fea0003800000 */
[----:B------:R-:W-:Y:S01]  /*03e0*/  PLOP3.LUT P0, PT, PT, PT, PT, 0x8, 0x80 ;  /* 0x000000000080781c */ /* 0x000fe20003f0e170 */
[----:B------:R-:W-:-:S12]  /*03f0*/  VIADD R0, R4, 0xffffe800 ;  /* 0xffffe80004007836 */ /* 0x000fd80000000000 */
.L_x_12:
[----:B------:R-:W0:Y:S01]  /*0400*/  LDC.64 R44, c[0x0][0x380] ;  /* 0x0000e000ff2c7b82 */ /* 0x000e220000000a00 */
[C---:B------:R-:W-:Y:S02]  /*0410*/  VIADD R41, R7.reuse, 0x800 ;  /* 0x0000080007297836 */ /* 0x040fe40000000000 */
[C---:B------:R-:W-:Y:S02]  /*0420*/  VIADD R43, R7.reuse, 0x1000 ;  /* 0x00001000072b7836 */ /* 0x040fe40000000000 */
[----:B0-----:R-:W-:-:S05]  /*0430*/  IMAD.WIDE R28, R7, 0x8, R44 ;  /* 0x00000008071c7825 */ /* 0x001fca00078e022c */
[----:B------:R-:W2:Y:S01]  /*0440*/  LDG.E.64.CONSTANT R8, desc[UR6][R28.64] ;  /* 0x000000061c087981 */ /* 0x000ea2000c1e9b00 */
[----:B------:R-:W-:-:S03]  /*0450*/  IMAD.WIDE R40, R41, 0x8, R44 ;  /* 0x0000000829287825 */ /* 0x000fc600078e022c */
[----:B------:R-:W2:Y:S04]  /*0460*/  LDG.E.64.CONSTANT R10, desc[UR6][R28.64+0x1000] ;  /* 0x001000061c0a7981 */ /* 0x000ea8000c1e9b00 */
[----:B------:R-:W3:Y:S04]  /*0470*/  LDG.E.64.CONSTANT R12, desc[UR6][R28.64+0x2000] ;  /* 0x002000061c0c7981 */ /* 0x000ee8000c1e9b00 */
[----:B------:R-:W3:Y:S01]  /*0480*/  LDG.E.64.CONSTANT R14, desc[UR6][R28.64+0x3000] ;  /* 0x003000061c0e7981 */ /* 0x000ee2000c1e9b00 */
[----:B------:R-:W-:-:S03]  /*0490*/  IMAD.WIDE R42, R43, 0x8, R44 ;  /* 0x000000082b2a7825 */ /* 0x000fc600078e022c */
[----:B------:R-:W4:Y:S04]  /*04a0*/  LDG.E.64.CONSTANT R16, desc[UR6][R40.64] ;  /* 0x0000000628107981 */ /* 0x000f28000c1e9b00 */
[----:B------:R-:W4:Y:S04]  /*04b0*/  LDG.E.64.CONSTANT R18, desc[UR6][R40.64+0x1000] ;  /* 0x0010000628127981 */ /* 0x000f28000c1e9b00 */
[----:B------:R-:W4:Y:S04]  /*04c0*/  LDG.E.64.CONSTANT R20, desc[UR6][R40.64+0x2000] ;  /* 0x0020000628147981 */ /* 0x000f28000c1e9b00 */
[----:B------:R2:W4:Y:S01]  /*04d0*/  LDG.E.64.CONSTANT R26, desc[UR6][R40.64+0x3000] ;  /* 0x00300006281a7981 */ /* 0x000522000c1e9b00 */
[----:B------:R-:W-:-:S03]  /*04e0*/  VIADD R31, R7, 0x1800 ;  /* 0x00001800071f7836 */ /* 0x000fc60000000000 */
[----:B------:R-:W4:Y:S04]  /*04f0*/  LDG.E.64.CONSTANT R24, desc[UR6][R42.64] ;  /* 0x000000062a187981 */ /* 0x000f28000c1e9b00 */
[----:B------:R-:W4:Y:S01]  /*0500*/  LDG.E.64.CONSTANT R22, desc[UR6][R42.64+0x1000] ;  /* 0x001000062a167981 */ /* 0x000f22000c1e9b00 */
[----:B------:R-:W-:-:S03]  /*0510*/  IMAD.WIDE R44, R31, 0x8, R44 ;  /* 0x000000081f2c7825 */ /* 0x000fc600078e022c */
[----:B------:R-:W4:Y:S04]  /*0520*/  LDG.E.64.CONSTANT R28, desc[UR6][R42.64+0x2000] ;  /* 0x002000062a1c7981 */ /* 0x000f28000c1e9b00 */
[----:B------:R-:W4:Y:S04]  /*0530*/  LDG.E.64.CONSTANT R36, desc[UR6][R42.64+0x3000] ;  /* 0x003000062a247981 */ /* 0x000f28000c1e9b00 */
[----:B------:R-:W4:Y:S04]  /*0540*/  LDG.E.64.CONSTANT R34, desc[UR6][R44.64] ;  /* 0x000000062c227981 */ /* 0x000f28000c1e9b00 */
[----:B------:R-:W4:Y:S04]  /*0550*/  LDG.E.64.CONSTANT R32, desc[UR6][R44.64+0x1000] ;  /* 0x001000062c207981 */ /* 0x000f28000c1e9b00 */
[----:B------:R-:W4:Y:S04]  /*0560*/  LDG.E.64.CONSTANT R30, desc[UR6][R44.64+0x2000] ;  /* 0x002000062c1e7981 */ /* 0x000f28000c1e9b00 */
[----:B------:R-:W4:Y:S01]  /*0570*/  LDG.E.64.CONSTANT R38, desc[UR6][R44.64+0x3000] ;  /* 0x003000062c267981 */ /* 0x000f22000c1e9b00 */
[----:B------:R-:W-:Y:S01]  /*0580*/  VIADD R7, R7, 0x2000 ;  /* 0x0000200007077836 */ /* 0x000fe20000000000 */
[----:B--2--5:R-:W-:-:S04]  /*0590*/  IADD3 R41, P1, P2, R10, R8, R2 ;  /* 0x000000080a297210 */ /* 0x024fc80007a3e002 */
[----:B------:R-:W-:Y:S02]  /*05a0*/  IADD3.X R9, PT, PT, R11, R9, R3, P1, P2 ;  /* 0x000000090b097210 */ /* 0x000fe40000fe4403 */
[----:B---3--:R-:W-:-:S04]  /*05b0*/  IADD3 R41, P3, P4, R14, R12, R41 ;  /* 0x0000000c0e297210 */ /* 0x008fc80007c7e029 */
[----:B------:R-:W-:Y:S02]  /*05c0*/  IADD3.X R13, PT, PT, R15, R13, R9, P3, P4 ;  /* 0x0000000d0f0d7210 */ /* 0x000fe40001fe8409 */
[----:B----4-:R-:W-:-:S04]  /*05d0*/  IADD3 R3, P1, P2, R18, R16, R41 ;  /* 0x0000001012037210 */ /* 0x010fc80007a3e029 */
[----:B------:R-:W-:Y:S02]  /*05e0*/  IADD3.X R17, PT, PT, R19, R17, R13, P1, P2 ;  /* 0x0000001113117210 */ /* 0x000fe40000fe440d */
[----:B------:R-:W-:-:S04]  /*05f0*/  IADD3 R3, P3, P4, R26, R20, R3 ;  /* 0x000000141a037210 */ /* 0x000fc80007c7e003 */
[----:B------:R-:W-:Y:S02]  /*0600*/  IADD3.X R21, PT, PT, R27, R21, R17, P3, P4 ;  /* 0x000000151b157210 */ /* 0x000fe40001fe8411 */
[----:B------:R-:W-:-:S04]  /*0610*/  IADD3 R3, P1, P2, R22, R24, R3 ;  /* 0x0000001816037210 */ /* 0x000fc80007a3e003 */
[----:B------:R-:W-:Y:S02]  /*0620*/  IADD3.X R23, PT, PT, R23, R25, R21, P1, P2 ;  /* 0x0000001917177210 */ /* 0x000fe40000fe4415 */
[----:B------:R-:W-:-:S04]  /*0630*/  IADD3 R3, P3, P4, R36, R28, R3 ;  /* 0x0000001c24037210 */ /* 0x000fc80007c7e003 */
[----:B------:R-:W-:Y:S02]  /*0640*/  IADD3.X R29, PT, PT, R37, R29, R23, P3, P4 ;  /* 0x0000001d251d7210 */ /* 0x000fe40001fe8417 */
[----:B------:R-:W-:Y:S02]  /*0650*/  ISETP.GE.AND P3, PT, R7, R0, PT ;  /* 0x000000000700720c */ /* 0x000fe40003f66270 */
[----:B------:R-:W-:-:S04]  /*0660*/  IADD3 R3, P2, P1, R32, R34, R3 ;  /* 0x0000002220037210 */ /* 0x000fc8000795e003 */
[----:B------:R-:W-:Y:S02]  /*0670*/  IADD3 R2, P4, P5, R38, R30, R3 ;  /* 0x0000001e26027210 */ /* 0x000fe40007d9e003 */
[----:B------:R-:W-:-:S04]  /*0680*/  IADD3.X R3, PT, PT, R33, R35, R29, P2, P1 ;  /* 0x0000002321037210 */ /* 0x000fc800017e241d */
[----:B------:R-:W-:Y:S01]  /*0690*/  IADD3.X R3, PT, PT, R39, R31, R3, P4, P5 ;  /* 0x0000001f27037210 */ /* 0x000fe200027ea403 */
[----:B------:R-:W-:Y:S06]  /*06a0*/  @!P3 BRA `(.L_x_12) ;  /* 0xfffffffc0054b947 */ /* 0x000fec000383ffff */
.L_x_11:
[----:B------:R-:W-:Y:S05]  /*06b0*/  BSYNC.RECONVERGENT B2 ;  /* 0x0000000000027941 */ /* 0x000fea0003800200 */
.L_x_10:
[----:B------:R-:W-:Y:S01]  /*06c0*/  IMAD.IADD R0, R4, 0x1, -R7 ;  /* 0x0000000104007824 */ /* 0x000fe200078e0a07 */
[----:B------:R-:W-:Y:S04]  /*06d0*/  BSSY.RECONVERGENT B2, `(.L_x_13) ;  /* 0x0000019000027945 */ /* 0x000fe80003800200 */
[----:B------:R-:W-:-:S13]  /*06e0*/  ISETP.GT.AND P1, PT, R0, 0x800, PT ;  /* 0x000008000000780c */ /* 0x000fda0003f24270 */
[----:B------:R-:W-:Y:S05]  /*06f0*/  @!P1 BRA `(.L_x_14) ;  /* 0x0000000000589947 */ /* 0x000fea0003800000 */
[----:B------:R-:W0:Y:S01]  /*0700*/  LDC.64 R18, c[0x0][0x380] ;  /* 0x0000e000ff127b82 */ /* 0x000e220000000a00 */
[C---:B------:R-:W-:Y:S02]  /*0710*/  VIADD R15, R7.reuse, 0x800 ;  /* 0x00000800070f7836 */ /* 0x040fe40000000000 */
[----:B0-----:R-:W-:-:S05]  /*0720*/  IMAD.WIDE R8, R7, 0x8, R18 ;  /* 0x0000000807087825 */ /* 0x001fca00078e0212 */
[----:B------:R-:W2:Y:S01]  /*0730*/  LDG.E.64.CONSTANT R10, desc[UR6][R8.64] ;  /* 0x00000006080a7981 */ /* 0x000ea2000c1e9b00 */
[----:B------:R-:W-:-:S03]  /*0740*/  IMAD.WIDE R18, R15, 0x8, R18 ;  /* 0x000000080f127825 */ /* 0x000fc600078e0212 */
[----:B------:R-:W2:Y:S04]  /*0750*/  LDG.E.64.CONSTANT R12, desc[UR6][R8.64+0x1000] ;  /* 0x00100006080c7981 */ /* 0x000ea8000c1e9b00 */
[----:B------:R-:W3:Y:S04]  /*0760*/  LDG.E.64.CONSTANT R14, desc[UR6][R8.64+0x2000] ;  /* 0x00200006080e7981 */ /* 0x000ee8000c1e9b00 */
[----:B------:R-:W3:Y:S04]  /*0770*/  LDG.E.64.CONSTANT R16, desc[UR6][R8.64+0x3000] ;  /* 0x0030000608107981 */ /* 0x000ee8000c1e9b00 */
[----:B------:R-:W4:Y:S04]  /*0780*/  LDG.E.64.CONSTANT R20, desc[UR6][R18.64] ;  /* 0x0000000612147981 */ /* 0x000f28000c1e9b00 */
[----:B------:R-:W4:Y:S04]  /*0790*/  LDG.E.64.CONSTANT R22, desc[UR6][R18.64+0x1000] ;  /* 0x0010000612167981 */ /* 0x000f28000c1e9b00 */
[----:B------:R-:W4:Y:S04]  /*07a0*/  LDG.E.64.CONSTANT R24, desc[UR6][R18.64+0x2000] ;  /* 0x0020000612187981 */ /* 0x000f28000c1e9b00 */
[----:B------:R-:W4:Y:S01]  /*07b0*/  LDG.E.64.CONSTANT R26, desc[UR6][R18.64+0x3000] ;  /* 0x00300006121a7981 */ /* 0x000f22000c1e9b00 */
[----:B------:R-:W-:Y:S01]  /*07c0*/  VIADD R7, R7, 0x1000 ;  /* 0x0000100007077836 */ /* 0x000fe20000000000 */
[----:B--2--5:R-:W-:-:S04]  /*07d0*/  IADD3 R29, P0, P1, R12, R10, R2 ;  /* 0x0000000a0c1d7210 */ /* 0x024fc8000791e002 */
[----:B------:R-:W-:Y:S02]  /*07e0*/  IADD3.X R11, PT, PT, R13, R11, R3, P0, P1 ;  /* 0x0000000b0d0b7210 */ /* 0x000fe400007e2403 */
[----:B------:R-:W-:Y:S02]  /*07f0*/  PLOP3.LUT P0, PT, PT, PT, PT, 0x8, 0x80 ;  /* 0x000000000080781c */ /* 0x000fe40003f0e170 */
[----:B---3--:R-:W-:-:S04]  /*0800*/  IADD3 R29, P2, P3, R16, R14, R29 ;  /* 0x0000000e101d7210 */ /* 0x008fc80007b5e01d */
[----:B------:R-:W-:Y:S02]  /*0810*/  IADD3.X R15, PT, PT, R17, R15, R11, P2, P3 ;  /* 0x0000000f110f7210 */ /* 0x000fe400017e640b */
[----:B----4-:R-:W-:-:S04]  /*0820*/  IADD3 R3, P1, P4, R22, R20, R29 ;  /* 0x0000001416037210 */ /* 0x010fc80007c3e01d */
[----:B------:R-:W-:Y:S02]  /*0830*/  IADD3 R2, P2, P3, R26, R24, R3 ;  /* 0x000000181a027210 */ /* 0x000fe40007b5e003 */
[----:B------:R-:W-:-:S04]  /*0840*/  IADD3.X R3, PT, PT, R23, R21, R15, P1, P4 ;  /* 0x0000001517037210 */ /* 0x000fc80000fe840f */
[----:B------:R-:W-:-:S07]  /*0850*/  IADD3.X R3, PT, PT, R27, R25, R3, P2, P3 ;  /* 0x000000191b037210 */ /* 0x000fce00017e6403 */
.L_x_14:
[----:B------:R-:W-:Y:S05]  /*0860*/  BSYNC.RECONVERGENT B2 ;  /* 0x0000000000027941 */ /* 0x000fea0003800200 */
.L_x_13:
[----:B------:R-:W-:-:S13]  /*0870*/  ISETP.LT.OR P0, PT, R7, R4, P0 ;  /* 0x000000040700720c */ /* 0x000fda0000701670 */
[----:B------:R-:W-:Y:S05]  /*0880*/  @!P0 BRA `(.L_x_6) ;  /* 0x0000000000288947 */ /* 0x000fea0003800000 */
[----:B------:R-:W0:Y:S02]  /*0890*/  LDC.64 R8, c[0x0][0x380] ;  /* 0x0000e000ff087b82 */ /* 0x000e240000000a00 */
[----:B0-----:R-:W-:-:S05]  /*08a0*/  IMAD.WIDE R6, R7, 0x8, R8 ;  /* 0x0000000807067825 */ /* 0x001fca00078e0208 */
[----:B------:R-:W2:Y:S04]  /*08b0*/  LDG.E.64.CONSTANT R8, desc[UR6][R6.64] ;  /* 0x0000000606087981 */ /* 0x000ea8000c1e9b00 */
[----:B------:R-:W2:Y:S04]  /*08c0*/  LDG.E.64.CONSTANT R10, desc[UR6][R6.64+0x1000] ;  /* 0x00100006060a7981 */ /* 0x000ea8000c1e9b00 */
[----:B------:R-:W3:Y:S04]  /*08d0*/  LDG.E.64.CONSTANT R12, desc[UR6][R6.64+0x2000] ;  /* 0x00200006060c7981 */ /* 0x000ee8000c1e9b00 */
[----:B------:R-:W3:Y:S01]  /*08e0*/  LDG.E.64.CONSTANT R14, desc[UR6][R6.64+0x3000] ;  /* 0x00300006060e7981 */ /* 0x000ee2000c1e9b00 */
[----:B--2--5:R-:W-:-:S04]  /*08f0*/  IADD3 R17, P0, P1, R10, R8, R2 ;  /* 0x000000080a117210 */ /* 0x024fc8000791e002 */
[----:B------:R-:W-:Y:S02]  /*0900*/  IADD3.X R3, PT, PT, R11, R9, R3, P0, P1 ;  /* 0x000000090b037210 */ /* 0x000fe400007e2403 */
[----:B---3--:R-:W-:-:S04]  /*0910*/  IADD3 R2, P2, P3, R14, R12, R17 ;  /* 0x0000000c0e027210 */ /* 0x008fc80007b5e011 */
[----:B------:R-:W-:-:S09]  /*0920*/  IADD3.X R3, PT, PT, R15, R13, R3, P2, P3 ;  /* 0x0000000d0f037210 */ /* 0x000fd200017e6403 */
.L_x_6:
[----:B------:R-:W-:Y:S05]  /*0930*/  BSYNC.RECONVERGENT B1 ;  /* 0x0000000000017941 */ /* 0x000fea0003800200 */
.L_x_5:
[----:B------:R-:W-:-:S13]  /*0940*/  ISETP.GE.AND P0, PT, R4, 0x200, PT ;  /* 0x000002000400780c */ /* 0x000fda0003f06270 */
[----:B------:R-:W-:Y:S05]  /*0950*/  @!P0 BRA `(.L_x_15) ;  /* 0x00000004002c8947 */ /* 0x000fea0003800000 */
[----:B------:R-:W0:Y:S01]  /*0960*/  S2R R8, SR_LANEID ;  /* 0x0000000000087919 */ /* 0x000e220000000000 */
[----:B-----5:R-:W1:Y:S04]  /*0970*/  SHFL.DOWN PT, R0, R2, 0x1, 0x1f ;  /* 0x08201f0002007f89 */ /* 0x020e6800000e0000 */
[----:B------:R-:W2:Y:S01]  /*0980*/  SHFL.DOWN PT, R4, R3, 0x1, 0x1f ;  /* 0x08201f0003047f89 */ /* 0x000ea200000e0000 */
[----:B0-----:R-:W-:-:S04]  /*0990*/  ISETP.GT.AND P0, PT, R8, 0x1e, PT ;  /* 0x0000001e0800780c */ /* 0x001fc80003f04270 */
[----:B-1----:R-:W-:Y:S02]  /*09a0*/  SEL R9, R0, RZ, !P0 ;  /* 0x000000ff00097207 */ /* 0x002fe40004000000 */
[----:B--2---:R-:W-:Y:S02]  /*09b0*/  SEL R4, R4, RZ, !P0 ;  /* 0x000000ff04047207 */ /* 0x004fe40004000000 */
[----:B------:R-:W-:-:S05]  /*09c0*/  IADD3 R9, P0, PT, R2, R9, RZ ;  /* 0x0000000902097210 */ /* 0x000fca0007f1e0ff */
[----:B------:R-:W-:Y:S01]  /*09d0*/  IMAD.X R6, R3, 0x1, R4, P0 ;  /* 0x0000000103067824 */ /* 0x000fe200000e0604 */
[----:B------:R-:W0:Y:S01]  /*09e0*/  SHFL.DOWN PT, R0, R9, 0x2, 0x1f ;  /* 0x08401f0009007f89 */ /* 0x000e2200000e0000 */
[----:B------:R-:W-:-:S03]  /*09f0*/  ISETP.GT.AND P0, PT, R8, 0x1d, PT ;  /* 0x0000001d0800780c */ /* 0x000fc60003f04270 */
[----:B------:R-:W1:Y:S01]  /*0a00*/  SHFL.DOWN PT, R4, R6, 0x2, 0x1f ;  /* 0x08401f0006047f89 */ /* 0x000e6200000e0000 */
[----:B0-----:R-:W-:-:S04]  /*0a10*/  SEL R0, R0, RZ, !P0 ;  /* 0x000000ff00007207 */ /* 0x001fc80004000000 */
[----:B------:R-:W-:Y:S02]  /*0a20*/  IADD3 R7, P1, PT, R0, R9, RZ ;  /* 0x0000000900077210 */ /* 0x000fe40007f3e0ff */
[----:B-1----:R-:W-:Y:S02]  /*0a30*/  SEL R3, R4, RZ, !P0 ;  /* 0x000000ff04037207 */ /* 0x002fe40004000000 */
[----:B------:R-:W-:Y:S01]  /*0a40*/  ISETP.GT.AND P0, PT, R8, 0x1b, PT ;  /* 0x0000001b0800780c */ /* 0x000fe20003f04270 */
[----:B------:R-:W0:Y:S02]  /*0a50*/  SHFL.DOWN PT, R0, R7, 0x4, 0x1f ;  /* 0x08801f0007007f89 */ /* 0x000e2400000e0000 */
[----:B------:R-:W-:-:S05]  /*0a60*/  IMAD.X R3, R3, 0x1, R6, P1 ;  /* 0x0000000103037824 */ /* 0x000fca00008e0606 */
[----:B------:R-:W1:Y:S01]  /*0a70*/  SHFL.DOWN PT, R2, R3, 0x4, 0x1f ;  /* 0x08801f0003027f89 */ /* 0x000e6200000e0000 */
[----:B0-----:R-:W-:-:S04]  /*0a80*/  SEL R0, R0, RZ, !P0 ;  /* 0x000000ff00007207 */ /* 0x001fc80004000000 */
[----:B------:R-:W-:Y:S02]  /*0a90*/  IADD3 R11, P1, PT, R0, R7, RZ ;  /* 0x00000007000b7210 */ /* 0x000fe40007f3e0ff */
[----:B-1----:R-:W-:-:S03]  /*0aa0*/  SEL R2, R2, RZ, !P0 ;  /* 0x000000ff02027207 */ /* 0x002fc60004000000 */
[----:B------:R-:W0:Y:S01]  /*0ab0*/  SHFL.DOWN PT, R0, R11, 0x8, 0x1f ;  /* 0x09001f000b007f89 */ /* 0x000e2200000e0000 */
[----:B------:R-:W-:Y:S01]  /*0ac0*/  ISETP.GT.AND P0, PT, R8, 0x17, PT ;  /* 0x000000170800780c */ /* 0x000fe20003f04270 */
[----:B------:R-:W-:Y:S01]  /*0ad0*/  IMAD.X R13, R2, 0x1, R3, P1 ;  /* 0x00000001020d7824 */ /* 0x000fe200008e0603 */
[----:B------:R-:W-:-:S04]  /*0ae0*/  ISETP.NE.AND P1, PT, R8, RZ, PT ;  /* 0x000000ff0800720c */ /* 0x000fc80003f25270 */
[----:B------:R-:W1:Y:S09]  /*0af0*/  SHFL.DOWN PT, R2, R13, 0x8, 0x1f ;  /* 0x09001f000d027f89 */ /* 0x000e7200000e0000 */
[----:B------:R-:W2:Y:S01]  /*0b00*/  @!P1 S2R R7, SR_CgaCtaId ;  /* 0x0000000000079919 */ /* 0x000ea20000008800 */
[----:B0-----:R-:W-:-:S04]  /*0b10*/  SEL R0, R0, RZ, !P0 ;  /* 0x000000ff00007207 */ /* 0x001fc80004000000 */
[----:B------:R-:W-:Y:S02]  /*0b20*/  IADD3 R9, P2, PT, R0, R11, RZ ;  /* 0x0000000b00097210 */ /* 0x000fe40007f5e0ff */
[----:B-1----:R-:W-:-:S03]  /*0b30*/  SEL R2, R2, RZ, !P0 ;  /* 0x000000ff02027207 */ /* 0x002fc60004000000 */
[----:B------:R-:W0:Y:S01]  /*0b40*/  SHFL.DOWN PT, R0, R9, 0x10, 0x1f ;  /* 0x0a001f0009007f89 */ /* 0x000e2200000e0000 */
[----:B------:R-:W-:Y:S01]  /*0b50*/  ISETP.GT.AND P0, PT, R8, 0xf, PT ;  /* 0x0000000f0800780c */ /* 0x000fe20003f04270 */
[----:B------:R-:W-:Y:S01]  /*0b60*/  IMAD.X R6, R2, 0x1, R13, P2 ;  /* 0x0000000102067824 */ /* 0x000fe200010e060d */
[----:B------:R-:W-:-:S04]  /*0b70*/  @!P1 MOV R2, 0x400 ;  /* 0x0000040000029802 */ /* 0x000fc80000000f00 */
[----:B------:R-:W1:Y:S01]  /*0b80*/  SHFL.DOWN PT, R3, R6, 0x10, 0x1f ;  /* 0x0a001f0006037f89 */ /* 0x000e6200000e0000 */
[----:B--2---:R-:W-:Y:S02]  /*0b90*/  @!P1 LEA R7, R7, R2, 0x18 ;  /* 0x0000000207079211 */ /* 0x004fe400078ec0ff */
[----:B0-----:R-:W-:Y:S02]  /*0ba0*/  SEL R4, R0, RZ, !P0 ;  /* 0x000000ff00047207 */ /* 0x001fe40004000000 */
[----:B------:R-:W-:Y:S02]  /*0bb0*/  @!P1 SHF.R.U32.HI R0, RZ, 0x2, R5 ;  /* 0x00000002ff009819 */ /* 0x000fe40000011605 */
[----:B------:R-:W-:Y:S02]  /*0bc0*/  IADD3 R2, P2, PT, R4, R9, RZ ;  /* 0x0000000904027210 */ /* 0x000fe40007f5e0ff */
[----:B------:R-:W-:Y:S02]  /*0bd0*/  @!P1 LOP3.LUT R0, R0, 0xf8, RZ, 0xc0, !PT ;  /* 0x000000f800009812 */ /* 0x000fe400078ec0ff */
[----:B-1----:R-:W-:-:S02]  /*0be0*/  SEL R3, R3, RZ, !P0 ;  /* 0x000000ff03037207 */ /* 0x002fc40004000000 */
[----:B------:R-:W-:Y:S01]  /*0bf0*/  ISETP.NE.AND P0, PT, R5, RZ, PT ;  /* 0x000000ff0500720c */ /* 0x000fe20003f05270 */
[----:B------:R-:W-:Y:S02]  /*0c00*/  @!P1 IMAD.IADD R7, R0, 0x1, R7 ;  /* 0x0000000100079824 */ /* 0x000fe400078e0207 */
[----:B------:R-:W-:-:S05]  /*0c10*/  IMAD.X R3, R3, 0x1, R6, P2 ;  /* 0x0000000103037824 */ /* 0x000fca00010e0606 */
[----:B------:R2:W-:Y:S01]  /*0c20*/  @!P1 STS.64 [R7+0x10], R2 ;  /* 0x0000100207009388 */ /* 0x0005e20000000a00 */
[----:B------:R-:W-:Y:S06]  /*0c30*/  BAR.SYNC.DEFER_BLOCKING 0x0 ;  /* 0x0000000000007b1d */ /* 0x000fec0000010000 */
[----:B------:R-:W-:Y:S05]  /*0c40*/  @P0 BRA `(.L_x_16) ;  /* 0x00000018007c0947 */ /* 0x000fea0003800000 */
[----:B------:R-:W0:Y:S01]  /*0c50*/  S2UR UR5, SR_CgaCtaId ;  /* 0x00000000000579c3 */ /* 0x000e220000008800 */
[----:B------:R-:W-:Y:S02]  /*0c60*/  UMOV UR4, 0x400 ;  /* 0x0000040000047882 */ /* 0x000fe40000000000 */
[----:B0-----:R-:W-:-:S09]  /*0c70*/  ULEA UR4, UR5, UR4, 0x18 ;  /* 0x0000000405047291 */ /* 0x001fd2000f8ec0ff */
[----:B------:R-:W-:Y:S04]  /*0c80*/  LDS.64 R32, [UR4+0x18] ;  /* 0x00001804ff207984 */ /* 0x000fe80008000a00 */
[----:B------:R-:W0:Y:S04]  /*0c90*/  LDS.128 R28, [UR4+0x20] ;  /* 0x00002004ff1c7984 */ /* 0x000e280008000c00 */
[----:B------:R-:W1:Y:S04]  /*0ca0*/  LDS.128 R24, [UR4+0x30] ;  /* 0x00003004ff187984 */ /* 0x000e680008000c00 */
[----:B------:R-:W3:Y:S04]  /*0cb0*/  LDS.128 R20, [UR4+0x40] ;  /* 0x00004004ff147984 */ /* 0x000ee80008000c00 */
[----:B------:R-:W4:Y:S04]  /*0cc0*/  LDS.128 R16, [UR4+0x50] ;  /* 0x00005004ff107984 */ /* 0x000f280008000c00 */
[----:B------:R-:W5:Y:S04]  /*0cd0*/  LDS.128 R12, [UR4+0x60] ;  /* 0x00006004ff0c7984 */ /* 0x000f680008000c00 */
[----:B------:R-:W5:Y:S04]  /*0ce0*/  LDS.128 R8, [UR4+0x70] ;  /* 0x00007004ff087984 */ /* 0x000f680008000c00 */
[----:B--2---:R-:W2:Y:S01]  /*0cf0*/  LDS.128 R4, [UR4+0x80] ;  /* 0x00008004ff047984 */ /* 0x004ea20008000c00 */
[----:B0-----:R-:W-:-:S04]  /*0d00*/  IADD3 R35, P1, P2, R28, R32, R2 ;  /* 0x000000201c237210 */ /* 0x001fc80007a3e002 */
[----:B-1----:R-:W-:Y:S02]  /*0d10*/  IADD3 R35, P3, P4, R24, R35, R30 ;  /* 0x0000002318237210 */ /* 0x002fe40007c7e01e */
[----:B------:R-:W-:Y:S02]  /*0d20*/  IADD3.X R29, PT, PT, R29, R33, R3, P1, P2 ;  /* 0x000000211d1d7210 */ /* 0x000fe40000fe4403 */
[----:B---3--:R-:W-:Y:S02]  /*0d30*/  IADD3 R3, P1, P2, R20, R35, R26 ;  /* 0x0000002314037210 */ /* 0x008fe40007a3e01a */
[----:B------:R-:W-:Y:S02]  /*0d40*/  IADD3.X R25, PT, PT, R25, R29, R31, P3, P4 ;  /* 0x0000001d19197210 */ /* 0x000fe40001fe841f */
[----:B----4-:R-:W-:Y:S02]  /*0d50*/  IADD3 R3, P3, P4, R16, R3, R22 ;  /* 0x0000000310037210 */ /* 0x010fe40007c7e016 */
[----:B------:R-:W-:-:S02]  /*0d60*/  IADD3.X R21, PT, PT, R21, R25, R27, P1, P2 ;  /* 0x0000001915157210 */ /* 0x000fc40000fe441b */
[----:B-----5:R-:W-:Y:S02]  /*0d70*/  IADD3 R3, P1, P2, R12, R3, R18 ;  /* 0x000000030c037210 */ /* 0x020fe40007a3e012 */
[----:B------:R-:W-:Y:S02]  /*0d80*/  IADD3.X R17, PT, PT, R17, R21, R23, P3, P4 ;  /* 0x0000001511117210 */ /* 0x000fe40001fe8417 */
[----:B------:R-:W-:Y:S02]  /*0d90*/  IADD3 R3, P3, P4, R8, R3, R14 ;  /* 0x0000000308037210 */ /* 0x000fe40007c7e00e */
[----:B------:R-:W-:Y:S02]  /*0da0*/  IADD3.X R13, PT, PT, R13, R17, R19, P1, P2 ;  /* 0x000000110d0d7210 */ /* 0x000fe40000fe4413 */
[----:B--2---:R-:W-:Y:S02]  /*0db0*/  IADD3 R3, P1, P2, R4, R3, R10 ;  /* 0x0000000304037210 */ /* 0x004fe40007a3e00a */
[----:B------:R-:W-:-:S02]  /*0dc0*/  IADD3.X R9, PT, PT, R9, R13, R15, P3, P4 ;  /* 0x0000000d09097210 */ /* 0x000fc40001fe840f */
[----:B------:R-:W-:Y:S02]  /*0dd0*/  IADD3 R2, P3, PT, R3, R6, RZ ;  /* 0x0000000603027210 */ /* 0x000fe40007f7e0ff */
[----:B------:R-:W-:-:S05]  /*0de0*/  IADD3.X R3, PT, PT, R5, R9, R11, P1, P2 ;  /* 0x0000000905037210 */ /* 0x000fca0000fe440b */
[----:B------:R-:W-:Y:S01]  /*0df0*/  IMAD.X R3, R3, 0x1, R7, P3 ;  /* 0x0000000103037824 */ /* 0x000fe200018e0607 */
[----:B------:R-:W-:Y:S06]  /*0e00*/  BRA `(.L_x_16) ;  /* 0x00000018000c7947 */ /* 0x000fec0003800000 */
.L_x_15:
[----:B------:R-:W-:Y:S01]  /*0e10*/  LOP3.LUT R0, R5, 0x3e0, RZ, 0xc0, !PT ;  /* 0x000003e005007812 */ /* 0x000fe200078ec0ff */
[----:B------:R-:W0:Y:S03]  /*0e20*/  S2R R12, SR_LANEID ;  /* 0x00000000000c7919 */ /* 0x000e260000000000 */
[----:B------:R-:W-:Y:S01]  /*0e30*/  LOP3.LUT R9, RZ, R0, RZ, 0x33, !PT ;  /* 0x00000000ff097212 */ /* 0x000fe200078e33ff */
[----:B------:R-:W-:-:S04]  /*0e40*/  VIADD R7, R0, 0x20 ;  /* 0x0000002000077836 */ /* 0x000fc80000000000 */
[----:B------:R-:W-:Y:S01]  /*0e50*/  IMAD.IADD R9, R9, 0x1, R4 ;  /* 0x0000000109097824 */ /* 0x000fe200078e0204 */
[----:B------:R-:W-:-:S04]  /*0e60*/  ISETP.GT.AND P0, PT, R7, R4, PT ;  /* 0x000000040700720c */ /* 0x000fc80003f04270 */
[----:B------:R-:W-:-:S05]  /*0e70*/  SEL R9, R9, 0x1f, P0 ;  /* 0x0000001f09097807 */ /* 0x000fca0000000000 */
[----:B-----5:R-:W1:Y:S04]  /*0e80*/  SHFL.DOWN PT, R0, R2, 0x1, R9 ;  /* 0x0820000002007989 */ /* 0x020e6800000e0009 */
[----:B------:R-:W2:Y:S01]  /*0e90*/  SHFL.DOWN PT, R6, R3, 0x1, R9 ;  /* 0x0820000003067989 */ /* 0x000ea200000e0009 */
[C---:B0-----:R-:W-:Y:S01]  /*0ea0*/  ISETP.GE.AND P0, PT, R12.reuse, R9, PT ;  /* 0x000000090c00720c */ /* 0x041fe20003f06270 */
[C---:B------:R-:W-:Y:S01]  /*0eb0*/  VIADD R8, R12.reuse, 0x2 ;  /* 0x000000020c087836 */ /* 0x040fe20000000000 */
[----:B------:R-:W-:Y:S02]  /*0ec0*/  ISETP.NE.AND P2, PT, R12, RZ, PT ;  /* 0x000000ff0c00720c */ /* 0x000fe40003f45270 */
[----:B-1----:R-:W-:Y:S02]  /*0ed0*/  SEL R7, R0, RZ, !P0 ;  /* 0x000000ff00077207 */ /* 0x002fe40004000000 */
[----:B--2---:R-:W-:-:S02]  /*0ee0*/  SEL R6, R6, RZ, !P0 ;  /* 0x000000ff06067207 */ /* 0x004fc40004000000 */
[----:B------:R-:W-:-:S05]  /*0ef0*/  IADD3 R7, P0, PT, R2, R7, RZ ;  /* 0x0000000702077210 */ /* 0x000fca0007f1e0ff */
[----:B------:R-:W-:Y:S01]  /*0f00*/  IMAD.X R11, R3, 0x1, R6, P0 ;  /* 0x00000001030b7824 */ /* 0x000fe200000e0606 */
[----:B------:R-:W0:Y:S01]  /*0f10*/  SHFL.DOWN PT, R0, R7, 0x2, R9 ;  /* 0x0840000007007989 */ /* 0x000e2200000e0009 */
[----:B------:R-:W-:-:S03]  /*0f20*/  ISETP.GT.AND P0, PT, R8, R9, PT ;  /* 0x000000090800720c */ /* 0x000fc60003f04270 */
[----:B------:R-:W1:Y:S01]  /*0f30*/  SHFL.DOWN PT, R6, R11, 0x2, R9 ;  /* 0x084000000b067989 */ /* 0x000e6200000e0009 */
[----:B0-----:R-:W-:-:S04]  /*0f40*/  SEL R0, R0, RZ, !P0 ;  /* 0x000000ff00007207 */ /* 0x001fc80004000000 */
[----:B------:R-:W-:Y:S02]  /*0f50*/  IADD3 R8, P1, PT, R0, R7, RZ ;  /* 0x0000000700087210 */ /* 0x000fe40007f3e0ff */
[----:B-1----:R-:W-:-:S03]  /*0f60*/  SEL R6, R6, RZ, !P0 ;  /* 0x000000ff06067207 */ /* 0x002fc60004000000 */
[----:B------:R-:W0:Y:S02]  /*0f70*/  SHFL.DOWN PT, R0, R8, 0x4, R9 ;  /* 0x0880000008007989 */ /* 0x000e2400000e0009 */
[----:B------:R-:W-:Y:S02]  /*0f80*/  IMAD.X R10, R6, 0x1, R11, P1 ;  /* 0x00000001060a7824 */ /* 0x000fe400008e060b */
[----:B------:R-:W-:Y:S01]  /*0f90*/  VIADD R6, R12, 0x4 ;  /* 0x000000040c067836 */ /* 0x000fe20000000000 */
[----:B------:R-:W1:Y:S02]  /*0fa0*/  @!P2 S2R R11, SR_CgaCtaId ;  /* 0x00000000000ba919 */ /* 0x000e640000008800 */
[----:B------:R-:W2:Y:S02]  /*0fb0*/  SHFL.DOWN PT, R2, R10, 0x4, R9 ;  /* 0x088000000a027989 */ /* 0x000ea400000e0009 */
[----:B------:R-:W-:Y:S01]  /*0fc0*/  ISETP.GT.AND P0, PT, R6, R9, PT ;  /* 0x000000090600720c */ /* 0x000fe20003f04270 */
[----:B------:R-:W-:-:S03]  /*0fd0*/  VIADD R6, R12, 0x8 ;  /* 0x000000080c067836 */ /* 0x000fc60000000000 */
[----:B0-----:R-:W-:-:S04]  /*0fe0*/  SEL R0, R0, RZ, !P0 ;  /* 0x000000ff00007207 */ /* 0x001fc80004000000 */
[----:B------:R-:W-:Y:S02]  /*0ff0*/  IADD3 R3, P1, PT, R0, R8, RZ ;  /* 0x0000000800037210 */ /* 0x000fe40007f3e0ff */
[----:B--2---:R-:W-:-:S03]  /*1000*/  SEL R2, R2, RZ, !P0 ;  /* 0x000000ff02027207 */ /* 0x004fc60004000000 */
[----:B------:R-:W0:Y:S01]  /*1010*/  SHFL.DOWN PT, R0, R3, 0x8, R9 ;  /* 0x0900000003007989 */ /* 0x000e2200000e0009 */
[----:B------:R-:W-:Y:S01]  /*1020*/  ISETP.GT.AND P0, PT, R6, R9, PT ;  /* 0x000000090600720c */ /* 0x000fe20003f04270 */
[----:B------:R-:W-:-:S05]  /*1030*/  IMAD.X R7, R2, 0x1, R10, P1 ;  /* 0x0000000102077824 */ /* 0x000fca00008e060a */
[----:B------:R-:W2:Y:S01]  /*1040*/  SHFL.DOWN PT, R2, R7, 0x8, R9 ;  /* 0x0900000007027989 */ /* 0x000ea200000e0009 */
[----:B0-----:R-:W-:-:S04]  /*1050*/  SEL R0, R0, RZ, !P0 ;  /* 0x000000ff00007207 */ /* 0x001fc80004000000 */
[----:B------:R-:W-:Y:S02]  /*1060*/  IADD3 R6, P1, PT, R0, R3, RZ ;  /* 0x0000000300067210 */ /* 0x000fe40007f3e0ff */
[----:B--2---:R-:W-:-:S03]  /*1070*/  SEL R2, R2, RZ, !P0 ;  /* 0x000000ff02027207 */ /* 0x004fc60004000000 */
[----:B------:R-:W0:Y:S02]  /*1080*/  SHFL.DOWN PT, R0, R6, 0x10, R9 ;  /* 0x0a00000006007989 */ /* 0x000e2400000e0009 */
[----:B------:R-:W-:Y:S01]  /*1090*/  IMAD.X R8, R2, 0x1, R7, P1 ;  /* 0x0000000102087824 */ /* 0x000fe200008e0607 */
[----:B------:R-:W-:Y:S01]  /*10a0*/  @!P2 SHF.R.U32.HI R7, RZ, 0x2, R5 ;  /* 0x00000002ff07a819 */ /* 0x000fe20000011605 */
[----:B------:R-:W-:-:S03]  /*10b0*/  VIADD R2, R12, 0x10 ;  /* 0x000000100c027836 */ /* 0x000fc60000000000 */
[----:B------:R-:W2:Y:S01]  /*10c0*/  SHFL.DOWN PT, R3, R8, 0x10, R9 ;  /* 0x0a00000008037989 */ /* 0x000ea200000e0009 */
[----:B------:R-:W-:Y:S02]  /*10d0*/  @!P2 LOP3.LUT R7, R7, 0xf8, RZ, 0xc0, !PT ;  /* 0x000000f80707a812 */ /* 0x000fe400078ec0ff */
[----:B------:R-:W-:Y:S02]  /*10e0*/  ISETP.GT.AND P0, PT, R2, R9, PT ;  /* 0x000000090200720c */ /* 0x000fe40003f04270 */
[----:B------:R-:W-:-:S04]  /*10f0*/  @!P2 MOV R2, 0x400 ;  /* 0x000004000002a802 */ /* 0x000fc80000000f00 */
[----:B-1----:R-:W-:-:S05]  /*1100*/  @!P2 LEA R10, R11, R2, 0x18 ;  /* 0x000000020b0aa211 */ /* 0x002fca00078ec0ff */
[----:B------:R-:W-:Y:S01]  /*1110*/  @!P2 IMAD.IADD R7, R7, 0x1, R10 ;  /* 0x000000010707a824 */ /* 0x000fe200078e020a */
[----:B0-----:R-:W-:-:S04]  /*1120*/  SEL R0, R0, RZ, !P0 ;  /* 0x000000ff00007207 */ /* 0x001fc80004000000 */
[----:B------:R-:W-:Y:S02]  /*1130*/  IADD3 R2, P1, PT, R0, R6, RZ ;  /* 0x0000000600027210 */ /* 0x000fe40007f3e0ff */
[----:B--2---:R-:W-:Y:S02]  /*1140*/  SEL R3, R3, RZ, !P0 ;  /* 0x000000ff03037207 */ /* 0x004fe40004000000 */
[----:B------:R-:W-:-:S03]  /*1150*/  ISETP.NE.AND P0, PT, R5, RZ, PT ;  /* 0x000000ff0500720c */ /* 0x000fc60003f05270 */
[----:B------:R-:W-:-:S05]  /*1160*/  IMAD.X R3, R3, 0x1, R8, P1 ;  /* 0x0000000103037824 */ /* 0x000fca00008e0608 */
[----:B------:R1:W-:Y:S01]  /*1170*/  @!P2 STS.64 [R7+0x10], R2 ;  /* 0x000010020700a388 */ /* 0x0003e20000000a00 */
[----:B------:R-:W-:Y:S06]  /*1180*/  BAR.SYNC.DEFER_BLOCKING 0x0 ;  /* 0x0000000000007b1d */ /* 0x000fec0000010000 */
[----:B------:R-:W-:Y:S05]  /*1190*/  @P0 BRA `(.L_x_16) ;  /* 0x0000001400280947 */ /* 0x000fea0003800000 */
[----:B------:R-:W0:Y:S01]  /*11a0*/  S2UR UR5, SR_CgaCtaId ;  /* 0x00000000000579c3 */ /* 0x000e220000008800 */
[----:B------:R-:W-:Y:S01]  /*11b0*/  UMOV UR4, 0x400 ;  /* 0x0000040000047882 */ /* 0x000fe20000000000 */
[C---:B------:R-:W-:Y:S02]  /*11c0*/  ISETP.GT.AND P2, PT, R4.reuse, 0x40, PT ;  /* 0x000000400400780c */ /* 0x040fe40003f44270 */
[C---:B------:R-:W-:Y:S02]  /*11d0*/  ISETP.GT.AND P1, PT, R4.reuse, 0x20, PT ;  /* 0x000000200400780c */ /* 0x040fe40003f24270 */
[C---:B------:R-:W-:Y:S02]  /*11e0*/  ISETP.GT.AND P5, PT, R4.reuse, 0x180, PT ;  /* 0x000001800400780c */ /* 0x040fe40003fa4270 */
[----:B------:R-:W-:Y:S01]  /*11f0*/  ISETP.GT.AND P6, PT, R4, 0x1a0, PT ;  /* 0x000001a00400780c */ /* 0x000fe20003fc4270 */
[----:B0-----:R-:W-:-:S09]  /*1200*/  ULEA UR4, UR5, UR4, 0x18 ;  /* 0x0000000405047291 */ /* 0x001fd2000f8ec0ff */
[----:B------:R-:W0:Y:S04]  /*1210*/  LDS.128 R8, [UR4+0x20] ;  /* 0x00002004ff087984 */ /* 0x000e280008000c00 */
[----:B-1----:R-:W1:Y:S04]  /*1220*/  LDS.64 R6, [UR4+0x18] ;  /* 0x00001804ff067984 */ /* 0x002e680008000a00 */
[----:B------:R-:W2:Y:S04]  /*1230*/  LDS.128 R12, [UR4+0x30] ;  /* 0x00003004ff0c7984 */ /* 0x000ea80008000c00 */
[----:B------:R-:W3:Y:S04]  /*1240*/  LDS.128 R16, [UR4+0x40] ;  /* 0x00004004ff107984 */ /* 0x000ee80008000c00 */
[----:B------:R-:W4:Y:S04]  /*1250*/  LDS.128 R20, [UR4+0x50] ;  /* 0x00005004ff147984 */ /* 0x000f280008000c00 */
[----:B------:R-:W5:Y:S04]  /*1260*/  LDS.128 R24, [UR4+0x60] ;  /* 0x00006004ff187984 */ /* 0x000f680008000c00 */
[----:B------:R-:W5:Y:S04]  /*1270*/  LDS.128 R32, [UR4+0x70] ;  /* 0x00007004ff207984 */ /* 0x000f680008000c00 */
[----:B------:R-:W5:Y:S01]  /*1280*/  LDS.128 R28, [UR4+0x80] ;  /* 0x00008004ff1c7984 */ /* 0x000f620008000c00 */
[----:B0-----:R-:W-:-:S02]  /*1290*/  SEL R5, R8, RZ, P2 ;  /* 0x000000ff08057207 */ /* 0x001fc40001000000 */
[----:B------:R-:W-:Y:S02]  /*12a0*/  SEL R8, R9, RZ, P2 ;  /* 0x000000ff09087207 */ /* 0x000fe40001000000 */
[----:B-1----:R-:W-:Y:S02]  /*12b0*/  SEL R0, R6, RZ, P1 ;  /* 0x000000ff06007207 */ /* 0x002fe40000800000 */
[----:B------:R-:W-:Y:S02]  /*12c0*/  SEL R7, R7, RZ, P1 ;  /* 0x000000ff07077207 */ /* 0x000fe40000800000 */
[C---:B------:R-:W-:Y:S02]  /*12d0*/  ISETP.GT.AND P1, PT, R4.reuse, 0x60, PT ;  /* 0x000000600400780c */ /* 0x040fe40003f24270 */
[----:B------:R-:W-:Y:S02]  /*12e0*/  ISETP.GT.AND P2, PT, R4, 0x80, PT ;  /* 0x000000800400780c */ /* 0x000fe40003f44270 */
[----:B------:R-:W-:-:S02]  /*12f0*/  IADD3 R0, P3, P4, R5, R0, R2 ;  /* 0x0000000005007210 */ /* 0x000fc40007c7e002 */
[----:B------:R-:W-:Y:S02]  /*1300*/  SEL R5, R10, RZ, P1 ;  /* 0x000000ff0a057207 */ /* 0x000fe40000800000 */
[----:B------:R-:W-:Y:S02]  /*1310*/  SEL R11, R11, RZ, P1 ;  /* 0x000000ff0b0b7207 */ /* 0x000fe40000800000 */
[----:B--2---:R-:W-:Y:S02]  /*1320*/  SEL R2, R12, RZ, P2 ;  /* 0x000000ff0c027207 */ /* 0x004fe40001000000 */
[----:B------:R-:W-:Y:S02]  /*1330*/  SEL R6, R13, RZ, P2 ;  /* 0x000000ff0d067207 */ /* 0x000fe40001000000 */
[C---:B------:R-:W-:Y:S02]  /*1340*/  ISETP.GT.AND P1, PT, R4.reuse, 0xa0, PT ;  /* 0x000000a00400780c */ /* 0x040fe40003f24270 */
[----:B------:R-:W-:-:S02]  /*1350*/  ISETP.GT.AND P2, PT, R4, 0xc0, PT ;  /* 0x000000c00400780c */ /* 0x000fc40003f44270 */
[----:B------:R-:W-:Y:S02]  /*1360*/  IADD3.X R7, PT, PT, R8, R7, R3, P3, P4 ;  /* 0x0000000708077210 */ /* 0x000fe40001fe8403 */
[----:B------:R-:W-:Y:S02]  /*1370*/  IADD3 R2, P3, P4, R2, R0, R5 ;  /* 0x0000000002027210 */ /* 0x000fe40007c7e005 */
[----:B------:R-:W-:Y:S02]  /*1380*/  SEL R3, R14, RZ, P1 ;  /* 0x000000ff0e037207 */ /* 0x000fe40000800000 */
[----:B---3--:R-:W-:Y:S02]  /*1390*/  SEL R0, R16, RZ, P2 ;  /* 0x000000ff10007207 */ /* 0x008fe40001000000 */
[----:B------:R-:W-:Y:S02]  /*13a0*/  SEL R14, R15, RZ, P1 ;  /* 0x000000ff0f0e7207 */ /* 0x000fe40000800000 */
[----:B------:R-:W-:-:S02]  /*13b0*/  ISETP.GT.AND P1, PT, R4, 0xe0, PT ;  /* 0x000000e00400780c */ /* 0x000fc40003f24270 */
[----:B------:R-:W-:Y:S02]  /*13c0*/  IADD3.X R6, PT, PT, R6, R7, R11, P3, P4 ;  /* 0x0000000706067210 */ /* 0x000fe40001fe840b */
[----:B------:R-:W-:Y:S02]  /*13d0*/  SEL R5, R17, RZ, P2 ;  /* 0x000000ff11057207 */ /* 0x000fe40001000000 */
[----:B------:R-:W-:Y:S02]  /*13e0*/  IADD3 R0, P3, P4, R0, R2, R3 ;  /* 0x0000000200007210 */ /* 0x000fe40007c7e003 */
[----:B------:R-:W-:Y:S02]  /*13f0*/  ISETP.GT.AND P2, PT, R4, 0x100, PT ;  /* 0x000001000400780c */ /* 0x000fe40003f44270 */
[----:B------:R-:W-:Y:S02]  /*1400*/  SEL R3, R18, RZ, P1 ;  /* 0x000000ff12037207 */ /* 0x000fe40000800000 */
[----:B------:R-:W-:-:S02]  /*1410*/  SEL R19, R19, RZ, P1 ;  /* 0x000000ff13137207 */ /* 0x000fc40000800000 */
[----:B------:R-:W-:Y:S02]  /*1420*/  ISETP.GT.AND P1, PT, R4, 0x120, PT ;  /* 0x000001200400780c */ /* 0x000fe40003f24270 */
[----:B------:R-:W-:Y:S02]  /*1430*/  IADD3.X R5, PT, PT, R5, R6, R14, P3, P4 ;  /* 0x0000000605057210 */ /* 0x000fe40001fe840e */
[----:B----4-:R-:W-:Y:S02]  /*1440*/  SEL R2, R20, RZ, P2 ;  /* 0x000000ff14027207 */ /* 0x010fe40001000000 */
[----:B------:R-:W-:Y:S02]  /*1450*/  SEL R6, R21, RZ, P2 ;  /* 0x000000ff15067207 */ /* 0x000fe40001000000 */
[----:B------:R-:W-:Y:S02]  /*1460*/  ISETP.GT.AND P2, PT, R4, 0x140, PT ;  /* 0x000001400400780c */ /* 0x000fe40003f44270 */
[----:B------:R-:W-:-:S02]  /*1470*/  SEL R7, R22, RZ, P1 ;  /* 0x000000ff16077207 */ /* 0x000fc40000800000 */
[----:B------:R-:W-:Y:S02]  /*1480*/  SEL R22, R23, RZ, P1 ;  /* 0x000000ff17167207 */ /* 0x000fe40000800000 */
[----:B------:R-:W-:Y:S02]  /*1490*/  IADD3 R2, P3, P4, R2, R0, R3 ;  /* 0x0000000002027210 */ /* 0x000fe40007c7e003 */
[----:B------:R-:W-:Y:S02]  /*14a0*/  ISETP.GT.AND P1, PT, R4, 0x160, PT ;  /* 0x000001600400780c */ /* 0x000fe40003f24270 */
[----:B-----5:R-:W-:Y:S02]  /*14b0*/  SEL R0, R24, RZ, P2 ;  /* 0x000000ff18007207 */ /* 0x020fe40001000000 */
[----:B------:R-:W-:Y:S02]  /*14c0*/  IADD3.X R6, PT, PT, R6, R5, R19, P3, P4 ;  /* 0x0000000506067210 */ /* 0x000fe40001fe8413 */
[----:B------:R-:W-:-:S02]  /*14d0*/  SEL R3, R26, RZ, P1 ;  /* 0x000000ff1a037207 */ /* 0x000fc40000800000 */
[----:B------:R-:W-:Y:S02]  /*14e0*/  SEL R27, R27, RZ, P1 ;  /* 0x000000ff1b1b7207 */ /* 0x000fe40000800000 */
[----:B------:R-:W-:Y:S02]  /*14f0*/  SEL R5, R25, RZ, P2 ;  /* 0x000000ff19057207 */ /* 0x000fe40001000000 */
[----:B------:R-:W-:Y:S02]  /*1500*/  IADD3 R0, P1, P3, R0, R2, R7 ;  /* 0x0000000200007210 */ /* 0x000fe40007b3e007 */
[----:B------:R-:W-:Y:S02]  /*1510*/  SEL R2, R32, RZ, P5 ;  /* 0x000000ff20027207 */ /* 0x000fe40002800000 */
[----:B------:R-:W-:Y:S02]  /*1520*/  ISETP.GT.AND P2, PT, R4, 0x1c0, PT ;  /* 0x000001c00400780c */ /* 0x000fe40003f44270 */
[----:B------:R-:W-:-:S02]  /*1530*/  IADD3.X R5, PT, PT, R5, R6, R22, P1, P3 ;  /* 0x0000000605057210 */ /* 0x000fc40000fe6416 */
[----:B------:R-:W-:Y:S02]  /*1540*/  IADD3 R2, P3, P4, R2, R0, R3 ;  /* 0x0000000002027210 */ /* 0x000fe40007c7e003 */
[----:B------:R-:W-:Y:S02]  /*1550*/  SEL R0, R34, RZ, P6 ;  /* 0x000000ff22007207 */ /* 0x000fe40003000000 */
[----:B------:R-:W-:Y:S02]  /*1560*/  SEL R3, R28, RZ, P2 ;  /* 0x000000ff1c037207 */ /* 0x000fe40001000000 */
[----:B------:R-:W-:Y:S02]  /*1570*/  ISETP.GT.AND P1, PT, R4, 0x1e0, PT ;  /* 0x000001e00400780c */ /* 0x000fe40003f24270 */
[----:B------:R-:W-:Y:S02]  /*1580*/  SEL R4, R33, RZ, P5 ;  /* 0x000000ff21047207 */ /* 0x000fe40002800000 */
[----:B------:R-:W-:-:S02]  /*1590*/  SEL R35, R35, RZ, P6 ;  /* 0x000000ff23237207 */ /* 0x000fc40003000000 */
[----:B------:R-:W-:Y:S02]  /*15a0*/  IADD3 R3, P5, P6, R3, R2, R0 ;  /* 0x0000000203037210 */ /* 0x000fe40007ebe000 */
[----:B------:R-:W-:Y:S02]  /*15b0*/  SEL R2, R30, RZ, P1 ;  /* 0x000000ff1e027207 */ /* 0x000fe40000800000 */
[----:B------:R-:W-:Y:S02]  /*15c0*/  IADD3.X R4, PT, PT, R4, R5, R27, P3, P4 ;  /* 0x0000000504047210 */ /* 0x000fe40001fe841b */
[----:B------:R-:W-:Y:S02]  /*15d0*/  SEL R0, R29, RZ, P2 ;  /* 0x000000ff1d007207 */ /* 0x000fe40001000000 */
[----:B------:R-:W-:Y:S02]  /*15e0*/  IADD3 R2, P2, PT, R2, R3, RZ ;  /* 0x0000000302027210 */ /* 0x000fe40007f5e0ff */
[----:B------:R-:W-:-:S02]  /*15f0*/  SEL R3, R31, RZ, P1 ;  /* 0x000000ff1f037207 */ /* 0x000fc40000800000 */
[----:B------:R-:W-:-:S05]  /*1600*/  IADD3.X R0, PT, PT, R0, R4, R35, P5, P6 ;  /* 0x0000000400007210 */ /* 0x000fca0002fec423 */
[----:B------:R-:W-:Y:S01]  /*1610*/  IMAD.X R3, R3, 0x1, R0, P2 ;  /* 0x0000000103037824 */ /* 0x000fe200010e0600 */
[----:B------:R-:W-:Y:S06]  /*1620*/  BRA `(.L_x_16) ;  /* 0x0000001000047947 */ /* 0x000fec0003800000 */
.L_x_2:
[----:B------:R-:W0:Y:S01]  /*1630*/  S2R R39, SR_TID.X ;  /* 0x0000000000277919 */ /* 0x000e220000002100 */
[----:B------:R-:W1:Y:S02]  /*1640*/  LDCU.64 UR4, c[0x0][0x380] ;  /* 0x00007000ff0477ac */ /* 0x000e640008000a00 */
[----:B-1----:R-:W-:Y:S02]  /*1650*/  IMAD.U32 R2, RZ, RZ, UR4 ;  /* 0x00000004ff027e24 */ /* 0x002fe4000f8e00ff */
[----:B------:R-:W-:Y:S02]  /*1660*/  IMAD.U32 R3, RZ, RZ, UR5 ;  /* 0x00000005ff037e24 */ /* 0x000fe4000f8e00ff */
[----:B0-----:R-:W-:-:S05]  /*1670*/  IMAD.WIDE.U32 R18, R39, 0x8, R2 ;  /* 0x0000000827127825 */ /* 0x001fca00078e0002 */
[----:B------:R-:W2:Y:S04]  /*1680*/  LDG.E.64.CONSTANT R20, desc[UR6][R18.64] ;  /* 0x0000000612147981 */ /* 0x000ea8000c1e9b00 */
[----:B------:R-:W2:Y:S04]  /*1690*/  LDG.E.64.CONSTANT R6, desc[UR6][R18.64+0x1000] ;  /* 0x0010000612067981 */ /* 0x000ea8000c1e9b00 */
[----:B------:R-:W2:Y:S04]  /*16a0*/  LDG.E.64.CONSTANT R8, desc[UR6][R18.64+0x2000] ;  /* 0x0020000612087981 */ /* 0x000ea8000c1e9b00 */
[----:B------:R-:W3:Y:S04]  /*16b0*/  LDG.E.64.CONSTANT R10, desc[UR6][R18.64+0x3000] ;  /* 0x00300006120a7981 */ /* 0x000ee8000c1e9b00 */
[----:B------:R-:W3:Y:S04]  /*16c0*/  LDG.E.64.CONSTANT R12, desc[UR6][R18.64+0x4000] ;  /* 0x00400006120c7981 */ /* 0x000ee8000c1e9b00 */
[----:B------:R-:W4:Y:S04]  /*16d0*/  LDG.E.64.CONSTANT R14, desc[UR6][R18.64+0x5000] ;  /* 0x00500006120e7981 */ /* 0x000f28000c1e9b00 */
[----:B------:R-:W4:Y:S01]  /*16e0*/  LDG.E.64.CONSTANT R16, desc[UR6][R18.64+0x6000] ;  /* 0x0060000612107981 */ /* 0x000f22000c1e9b00 */
[----:B------:R-:W-:Y:S01]  /*16f0*/  UMOV UR4, 0xe00 ;  /* 0x00000e0000047882 */ /* 0x000fe20000000000 */
[----:B--2---:R-:W-:-:S04]  /*1700*/  IADD3 R43, P0, P1, R8, R6, R20 ;  /* 0x00000006082b7210 */ /* 0x004fc8000791e014 */
[----:B------:R-:W-:Y:S02]  /*1710*/  IADD3.X R7, PT, PT, R9, R7, R21, P0, P1 ;  /* 0x0000000709077210 */ /* 0x000fe400007e2415 */
[----:B------:R-:W-:Y:S02]  /*1720*/  ISETP.GE.U32.AND P0, PT, R4, 0x1c00, PT ;  /* 0x00001c000400780c */ /* 0x000fe40003f06070 */
[----:B---3--:R-:W-:-:S04]  /*1730*/  IADD3 R43, P2, P3, R12, R10, R43 ;  /* 0x0000000a0c2b7210 */ /* 0x008fc80007b5e02b */
[----:B------:R-:W-:Y:S02]  /*1740*/  IADD3.X R11, PT, PT, R13, R11, R7, P2, P3 ;  /* 0x0000000b0d0b7210 */ /* 0x000fe400017e6407 */
[----:B----4-:R-:W-:-:S04]  /*1750*/  IADD3 R43, P1, P4, R16, R14, R43 ;  /* 0x0000000e102b7210 */ /* 0x010fc80007c3e02b */
[----:B------:R-:W-:Y:S01]  /*1760*/  IADD3.X R41, PT, PT, R17, R15, R11, P1, P4 ;  /* 0x0000000f11297210 */ /* 0x000fe20000fe840b */
[----:B------:R-:W-:Y:S08]  /*1770*/  @!P0 BRA `(.L_x_17) ;  /* 0x0000000000708947 */ /* 0x000ff00003800000 */
[----:B------:R-:W0:Y:S01]  /*1780*/  LDC R20, c[0x0][0x390] ;  /* 0x0000e400ff147b82 */ /* 0x000e220000000800 */
[----:B------:R-:W-:Y:S01]  /*1790*/  VIADD R21, R4, 0xfffff200 ;  /* 0xfffff20004157836 */ /* 0x000fe20000000000 */
[----:B------:R-:W-:-:S06]  /*17a0*/  UMOV UR4, 0xe00 ;  /* 0x00000e0000047882 */ /* 0x000fcc0000000000 */
[----:B------:R-:W1:Y:S02]  /*17b0*/  LDC.64 R2, c[0x0][0x380] ;  /* 0x0000e000ff027b82 */ /* 0x000e640000000a00 */
.L_x_19:
[----:B------:R-:W-:-:S04]  /*17c0*/  VIADD R7, R39, UR4 ;  /* 0x0000000427077c36 */ /* 0x000fc80008000000 */
[----:B-1----:R-:W-:-:S05]  /*17d0*/  IMAD.WIDE.U32 R6, R7, 0x8, R2 ;  /* 0x0000000807067825 */ /* 0x002fca00078e0002 */
[----:B------:R-:W2:Y:S04]  /*17e0*/  LDG.E.64.CONSTANT R4, desc[UR6][R6.64] ;  /* 0x0000000606047981 */ /* 0x000ea8000c1e9b00 */
[----:B------:R-:W2:Y:S04]  /*17f0*/  LDG.E.64.CONSTANT R8, desc[UR6][R6.64+0x1000] ;  /* 0x0010000606087981 */ /* 0x000ea8000c1e9b00 */
[----:B------:R-:W3:Y:S04]  /*1800*/  LDG.E.64.CONSTANT R10, desc[UR6][R6.64+0x2000] ;  /* 0x00200006060a7981 */ /* 0x000ee8000c1e9b00 */
[----:B------:R-:W3:Y:S04]  /*1810*/  LDG.E.64.CONSTANT R12, desc[UR6][R6.64+0x3000] ;  /* 0x00300006060c7981 */ /* 0x000ee8000c1e9b00 */
[----:B------:R-:W4:Y:S04]  /*1820*/  LDG.E.64.CONSTANT R14, desc[UR6][R6.64+0x4000] ;  /* 0x00400006060e7981 */ /* 0x000f28000c1e9b00 */
[----:B------:R-:W4:Y:S04]  /*1830*/  LDG.E.64.CONSTANT R16, desc[UR6][R6.64+0x5000] ;  /* 0x0050000606107981 */ /* 0x000f28000c1e9b00 */
[----:B------:R-:W5:Y:S01]  /*1840*/  LDG.E.64.CONSTANT R18, desc[UR6][R6.64+0x6000] ;  /* 0x0060000606127981 */ /* 0x000f62000c1e9b00 */
[----:B--2---:R-:W-:Y:S01]  /*1850*/  IADD3 R43, P0, P1, R8, R4, R43 ;  /* 0x00000004082b7210 */ /* 0x004fe2000791e02b */
[----:B0-----:R-:W-:-:S03]  /*1860*/  IMAD.MOV.U32 R4, RZ, RZ, R20 ;  /* 0x000000ffff047224 */ /* 0x001fc600078e0014 */
[----:B------:R-:W-:Y:S01]  /*1870*/  IADD3.X R5, PT, PT, R9, R5, R41, P0, P1 ;  /* 0x0000000509057210 */ /* 0x000fe200007e2429 */
[----:B------:R-:W-:Y:S01]  /*1880*/  VIADD R0, R4, -UR4 ;  /* 0x8000000404007c36 */ /* 0x000fe20008000000 */
[----:B---3--:R-:W-:-:S04]  /*1890*/  IADD3 R43, P2, P3, R12, R10, R43 ;  /* 0x0000000a0c2b7210 */ /* 0x008fc80007b5e02b */
[----:B------:R-:W-:Y:S02]  /*18a0*/  ISETP.GE.AND P0, PT, R0, 0xe00, PT ;  /* 0x00000e000000780c */ /* 0x000fe40003f06270 */
[----:B------:R-:W-:Y:S02]  /*18b0*/  IADD3.X R11, PT, PT, R13, R11, R5, P2, P3 ;  /* 0x0000000b0d0b7210 */ /* 0x000fe400017e6405 */
[----:B----4-:R-:W-:-:S04]  /*18c0*/  IADD3 R43, P1, P4, R16, R14, R43 ;  /* 0x0000000e102b7210 */ /* 0x010fc80007c3e02b */
[----:B-----5:R-:W-:Y:S02]  /*18d0*/  IADD3 R43, P2, PT, R18, R43, RZ ;  /* 0x0000002b122b7210 */ /* 0x020fe40007f5e0ff */
[----:B------:R-:W-:-:S05]  /*18e0*/  IADD3.X R15, PT, PT, R17, R15, R11, P1, P4 ;  /* 0x0000000f110f7210 */ /* 0x000fca0000fe840b */
[----:B------:R-:W-:Y:S01]  /*18f0*/  IMAD.X R41, R19, 0x1, R15, P2 ;  /* 0x0000000113297824 */ /* 0x000fe200010e060f */
[----:B------:R-:W-:Y:S06]  /*1900*/  @!P0 BRA `(.L_x_18) ;  /* 0x0000000800248947 */ /* 0x000fec0003800000 */
[----:B------:R-:W-:-:S06]  /*1910*/  UIADD3 UR4, UPT, UPT, UR4, 0xe00, URZ ;  /* 0x00000e0004047890 */ /* 0x000fcc000fffe0ff */
[----:B------:R-:W-:-:S13]  /*1920*/  ISETP.LT.AND P0, PT, R21, UR4, PT ;  /* 0x0000000415007c0c */ /* 0x000fda000bf01270 */
[----:B------:R-:W-:Y:S05]  /*1930*/  @!P0 BRA `(.L_x_19) ;  /* 0xfffffffc00a08947 */ /* 0x000fea000383ffff */
.L_x_17:
[----:B------:R-:W-:-:S13]  /*1940*/  ISETP.LE.AND P0, PT, R4, UR4, PT ;  /* 0x0000000404007c0c */ /* 0x000fda000bf03270 */
[----:B------:R-:W-:Y:S05]  /*1950*/  @P0 BRA `(.L_x_18) ;  /* 0x0000000800100947 */ /* 0x000fea0003800000 */
[----:B------:R-:W-:Y:S01]  /*1960*/  VIADD R0, R4, -UR4 ;  /* 0x8000000404007c36 */ /* 0x000fe20008000000 */
[----:B------:R-:W-:Y:S04]  /*1970*/  BSSY.RECONVERGENT B1, `(.L_x_18) ;  /* 0x0000082000017945 */ /* 0x000fe80003800200 */
[----:B------:R-:W-:-:S13]  /*1980*/  ISETP.GE.AND P0, PT, R39, R0, PT ;  /* 0x000000002700720c */ /* 0x000fda0003f06270 */
[----:B------:R-:W-:Y:S05]  /*1990*/  @P0 BRA `(.L_x_20) ;  /* 0x0000000400fc0947 */ /* 0x000fea0003800000 */
[----:B------:R-:W-:Y:S01]  /*19a0*/  LOP3.LUT R5, RZ, R39, RZ, 0x33, !PT ;  /* 0x00000027ff057212 */ /* 0x000fe200078e33ff */
[----:B------:R-:W-:Y:S01]  /*19b0*/  BSSY.RECONVERGENT B2, `(.L_x_21) ;  /* 0x0000015000027945 */ /* 0x000fe20003800200 */
[----:B------:R-:W-:Y:S02]  /*19c0*/  IMAD.MOV.U32 R45, RZ, RZ, R39 ;  /* 0x000000ffff2d7224 */ /* 0x000fe400078e0027 */
[----:B------:R-:W-:-:S04]  /*19d0*/  IADD3 R4, PT, PT, R4, -UR4, R5 ;  /* 0x8000000404047c10 */ /* 0x000fc8000fffe005 */
[C---:B------:R-:W-:Y:S02]  /*19e0*/  LOP3.LUT R5, R4.reuse, 0x600, RZ, 0xc0, !PT ;  /* 0x0000060004057812 */ /* 0x040fe400078ec0ff */
[----:B------:R-:W-:Y:S02]  /*19f0*/  ISETP.GE.U32.AND P1, PT, R4, 0x600, PT ;  /* 0x000006000400780c */ /* 0x000fe40003f26070 */
[----:B------:R-:W-:-:S13]  /*1a00*/  ISETP.NE.AND P0, PT, R5, 0x600, PT ;  /* 0x000006000500780c */ /* 0x000fda0003f05270 */
[----:B------:R-:W-:Y:S05]  /*1a10*/  @!P0 BRA `(.L_x_22) ;  /* 0x0000000000388947 */ /* 0x000fea0003800000 */
[----:B------:R-:W-:Y:S01]  /*1a20*/  LEA.HI R4, R4, 0x1, RZ, 0x17 ;  /* 0x0000000104047811 */ /* 0x000fe200078fb8ff */
[----:B------:R-:W-:Y:S02]  /*1a30*/  VIADD R7, R39, UR4 ;  /* 0x0000000427077c36 */ /* 0x000fe40008000000 */
[----:B------:R-:W-:Y:S01]  /*1a40*/  IMAD.MOV.U32 R45, RZ, RZ, R39 ;  /* 0x000000ffff2d7224 */ /* 0x000fe200078e0027 */
[----:B------:R-:W-:-:S05]  /*1a50*/  LOP3.LUT R4, R4, 0x3, RZ, 0xc0, !PT ;  /* 0x0000000304047812 */ /* 0x000fca00078ec0ff */
[----:B------:R-:W-:-:S07]  /*1a60*/  IMAD.MOV R6, RZ, RZ, -R4 ;  /* 0x000000ffff067224 */ /* 0x000fce00078e0a04 */
.L_x_23:
[----:B------:R-:W-:-:S06]  /*1a70*/  IMAD.WIDE.U32 R4, R7, 0x8, R2 ;  /* 0x0000000807047825 */ /* 0x000fcc00078e0002 */
[----:B------:R-:W2:Y:S01]  /*1a80*/  LDG.E.64.CONSTANT R4, desc[UR6][R4.64] ;  /* 0x0000000604047981 */ /* 0x000ea2000c1e9b00 */
[----:B------:R-:W-:Y:S02]  /*1a90*/  VIADD R6, R6, 0x1 ;  /* 0x0000000106067836 */ /* 0x000fe40000000000 */
[----:B------:R-:W-:Y:S02]  /*1aa0*/  VIADD R45, R45, 0x200 ;  /* 0x000002002d2d7836 */ /* 0x000fe40000000000 */
[----:B------:R-:W-:Y:S01]  /*1ab0*/  VIADD R7, R7, 0x200 ;  /* 0x0000020007077836 */ /* 0x000fe20000000000 */
[----:B------:R-:W-:Y:S02]  /*1ac0*/  ISETP.NE.AND P0, PT, R6, RZ, PT ;  /* 0x000000ff0600720c */ /* 0x000fe40003f05270 */
[----:B--2---:R-:W-:-:S05]  /*1ad0*/  IADD3 R43, P2, PT, R4, R43, RZ ;  /* 0x0000002b042b7210 */ /* 0x004fca0007f5e0ff */
[----:B------:R-:W-:-:S06]  /*1ae0*/  IMAD.X R41, R5, 0x1, R41, P2 ;  /* 0x0000000105297824 */ /* 0x000fcc00010e0629 */
[----:B------:R-:W-:Y:S05]  /*1af0*/  @P0 BRA `(.L_x_23) ;  /* 0xfffffffc00dc0947 */ /* 0x000fea000383ffff */
.L_x_22:
[----:B------:R-:W-:Y:S05]  /*1b00*/  BSYNC.RECONVERGENT B2 ;  /* 0x0000000000027941 */ /* 0x000fea0003800200 */
.L_x_21:
[----:B------:R-:W-:Y:S05]  /*1b10*/  @!P1 BRA `(.L_x_20) ;  /* 0x00000004009c9947 */ /* 0x000fea0003800000 */
[----:B------:R-:W0:Y:S01]  /*1b20*/  LDCU.64 UR8, c[0x0][0x380] ;  /* 0x00007000ff0877ac */ /* 0x000e220008000a00 */
[----:B------:R-:W-:Y:S01]  /*1b30*/  IMAD.IADD R7, R0, 0x1, -R45 ;  /* 0x0000000100077824 */ /* 0x000fe200078e0a2d */
[C---:B------:R-:W-:Y:S01]  /*1b40*/  IADD3 R4, P0, PT, R45.reuse, UR4, RZ ;  /* 0x000000042d047c10 */ /* 0x040fe2000ff1e0ff */
[----:B------:R-:W-:Y:S01]  /*1b50*/  BSSY.RECONVERGENT B2, `(.L_x_24) ;  /* 0x0000039000027945 */ /* 0x000fe20003800200 */
[----:B------:R-:W-:Y:S02]  /*1b60*/  VIADD R38, R45, UR4 ;  /* 0x000000042d267c36 */ /* 0x000fe40008000000 */
[----:B------:R-:W-:Y:S01]  /*1b70*/  ISETP.GT.AND P1, PT, R7, 0x1800, PT ;  /* 0x000018000700780c */ /* 0x000fe20003f24270 */
[----:B------:R-:W-:Y:S01]  /*1b80*/  IMAD.X R5, RZ, RZ, RZ, P0 ;  /* 0x000000ffff057224 */ /* 0x000fe200000e06ff */
[----:B0-----:R-:W-:-:S04]  /*1b90*/  LEA R6, P0, R4, UR8, 0x3 ;  /* 0x0000000804067c11 */ /* 0x001fc8000f8018ff */
[----:B------:R-:W-:Y:S02]  /*1ba0*/  LEA.HI.X R4, R4, UR9, R5, 0x3, P0 ;  /* 0x0000000904047c11 */ /* 0x000fe400080f1c05 */
[----:B------:R-:W-:-:S05]  /*1bb0*/  IADD3 R6, P0, PT, R6, 0x2000, RZ ;  /* 0x0000200006067810 */ /* 0x000fca0007f1e0ff */
[----:B------:R-:W-:Y:S01]  /*1bc0*/  IMAD.X R7, RZ, RZ, R4, P0 ;  /* 0x000000ffff077224 */ /* 0x000fe200000e0604 */
[----:B------:R-:W-:Y:S01]  /*1bd0*/  PLOP3.LUT P0, PT, PT, PT, PT, 0x80, 0x8 ;  /* 0x000000000008781c */ /* 0x000fe20003f0f070 */
[----:B------:R-:W-:-:S12]  /*1be0*/  @!P1 BRA `(.L_x_25) ;  /* 0x0000000000bc9947 */ /* 0x000fd80003800000 */
[----:B------:R-:W-:Y:S01]  /*1bf0*/  PLOP3.LUT P0, PT, PT, PT, PT, 0x8, 0x80 ;  /* 0x000000000080781c */ /* 0x000fe20003f0e170 */
[----:B------:R-:W-:-:S12]  /*1c00*/  VIADD R40, R0, 0xffffe800 ;  /* 0xffffe80000287836 */ /* 0x000fd80000000000 */
.L_x_26:
[C-C-:B------:R-:W-:Y:S01]  /*1c10*/  IMAD.WIDE.U32 R8, R38.reuse, 0x8, R2.reuse ;  /* 0x0000000826087825 */ /* 0x140fe200078e0002 */
[----:B------:R-:W2:Y:S03]  /*1c20*/  LDG.E.64.CONSTANT R4, desc[UR6][R6.64+-0x1000] ;  /* 0xfff0000606047981 */ /* 0x000ea6000c1e9b00 */
[----:B------:R-:W-:Y:S01]  /*1c30*/  VIADD R25, R38, 0x800 ;  /* 0x0000080026197836 */ /* 0x000fe20000000000 */
[----:B------:R-:W3:Y:S04]  /*1c40*/  LDG.E.64.CONSTANT R10, desc[UR6][R6.64] ;  /* 0x00000006060a7981 */ /* 0x000ee8000c1e9b00 */
[----:B------:R-:W2:Y:S01]  /*1c50*/  LDG.E.64.CONSTANT R8, desc[UR6][R8.64] ;  /* 0x0000000608087981 */ /* 0x000ea2000c1e9b00 */
[----:B------:R-:W-:-:S03]  /*1c60*/  IMAD.WIDE.U32 R24, R25, 0x8, R2 ;  /* 0x0000000819187825 */ /* 0x000fc600078e0002 */
[----:B------:R-:W3:Y:S01]  /*1c70*/  LDG.E.64.CONSTANT R26, desc[UR6][R6.64+0x1000] ;  /* 0x00100006061a7981 */ /* 0x000ee2000c1e9b00 */
[----:B------:R-:W-:-:S03]  /*1c80*/  VIADD R17, R38, 0x1000 ;  /* 0x0000100026117836 */ /* 0x000fc60000000000 */
[----:B------:R-:W4:Y:S01]  /*1c90*/  LDG.E.64.CONSTANT R22, desc[UR6][R6.64+0x3000] ;  /* 0x0030000606167981 */ /* 0x000f22000c1e9b00 */
[----:B------:R-:W-:-:S03]  /*1ca0*/  IMAD.WIDE.U32 R16, R17, 0x8, R2 ;  /* 0x0000000811107825 */ /* 0x000fc600078e0002 */
[----:B------:R-:W4:Y:S04]  /*1cb0*/  LDG.E.64.CONSTANT R24, desc[UR6][R24.64] ;  /* 0x0000000618187981 */ /* 0x000f28000c1e9b00 */
[----:B------:R-:W5:Y:S04]  /*1cc0*/  LDG.E.64.CONSTANT R20, desc[UR6][R6.64+0x4000] ;  /* 0x0040000606147981 */ /* 0x000f68000c1e9b00 */
[----:B------:R-:W5:Y:S04]  /*1cd0*/  LDG.E.64.CONSTANT R18, desc[UR6][R6.64+0x5000] ;  /* 0x0050000606127981 */ /* 0x000f68000c1e9b00 */
[----:B------:R-:W5:Y:S04]  /*1ce0*/  LDG.E.64.CONSTANT R14, desc[UR6][R6.64+0x7000] ;  /* 0x00700006060e7981 */ /* 0x000f68000c1e9b00 */
[----:B------:R-:W5:Y:S01]  /*1cf0*/  LDG.E.64.CONSTANT R16, desc[UR6][R16.64] ;  /* 0x0000000610107981 */ /* 0x000f62000c1e9b00 */
[----:B------:R-:W-:-:S03]  /*1d00*/  VIADD R33, R38, 0x1800 ;  /* 0x0000180026217836 */ /* 0x000fc60000000000 */
[----:B------:R-:W5:Y:S04]  /*1d10*/  LDG.E.64.CONSTANT R12, desc[UR6][R6.64+0x8000] ;  /* 0x00800006060c7981 */ /* 0x000f68000c1e9b00 */
[----:B------:R-:W5:Y:S01]  /*1d20*/  LDG.E.64.CONSTANT R28, desc[UR6][R6.64+0x9000] ;  /* 0x00900006061c7981 */ /* 0x000f62000c1e9b00 */
[----:B------:R-:W-:-:S03]  /*1d30*/  IMAD.WIDE.U32 R32, R33, 0x8, R2 ;  /* 0x0000000821207825 */ /* 0x000fc600078e0002 */
[----:B------:R-:W5:Y:S04]  /*1d40*/  LDG.E.64.CONSTANT R30, desc[UR6][R6.64+0xb000] ;  /* 0x00b00006061e7981 */ /* 0x000f68000c1e9b00 */
[----:B------:R-:W5:Y:S04]  /*1d50*/  LDG.E.64.CONSTANT R32, desc[UR6][R32.64] ;  /* 0x0000000620207981 */ /* 0x000f68000c1e9b00 */
[----:B------:R-:W5:Y:S04]  /*1d60*/  LDG.E.64.CONSTANT R34, desc[UR6][R6.64+0xc000] ;  /* 0x00c0000606227981 */ /* 0x000f68000c1e9b00 */
[----:B------:R0:W5:Y:S01]  /*1d70*/  LDG.E.64.CONSTANT R36, desc[UR6][R6.64+0xd000] ;  /* 0x00d0000606247981 */ /* 0x000162000c1e9b00 */
[----:B------:R-:W-:-:S02]  /*1d80*/  VIADD R45, R45, 0x2000 ;  /* 0x000020002d2d7836 */ /* 0x000fc40000000000 */
[----:B------:R-:W-:Y:S01]  /*1d90*/  VIADD R38, R38, 0x2000 ;  /* 0x0000200026267836 */ /* 0x000fe20000000000 */
[----:B0-----:R-:W-:-:S05]  /*1da0*/  IADD3 R6, P6, PT, R6, 0x10000, RZ ;  /* 0x0001000006067810 */ /* 0x001fca0007fde0ff */
[----:B------:R-:W-:Y:S01]  /*1db0*/  IMAD.X R7, RZ, RZ, R7, P6 ;  /* 0x000000ffff077224 */ /* 0x000fe200030e0607 */
[----:B--2---:R-:W-:-:S04]  /*1dc0*/  IADD3 R43, P1, P2, R4, R8, R43 ;  /* 0x00000008042b7210 */ /* 0x004fc80007a3e02b */
[----:B---3--:R-:W-:Y:S02]  /*1dd0*/  IADD3 R43, P3, P4, R26, R10, R43 ;  /* 0x0000000a1a2b7210 */ /* 0x008fe40007c7e02b */
[----:B------:R-:W-:-:S04]  /*1de0*/  IADD3.X R5, PT, PT, R5, R9, R41, P1, P2 ;  /* 0x0000000905057210 */ /* 0x000fc80000fe4429 */
[----:B------:R-:W-:Y:S02]  /*1df0*/  IADD3.X R11, PT, PT, R27, R11, R5, P3, P4 ;  /* 0x0000000b1b0b7210 */ /* 0x000fe40001fe8405 */
[----:B----4-:R-:W-:-:S04]  /*1e00*/  IADD3 R43, P1, P2, R22, R24, R43 ;  /* 0x00000018162b7210 */ /* 0x010fc80007a3e02b */
[----:B------:R-:W-:Y:S02]  /*1e10*/  IADD3.X R23, PT, PT, R23, R25, R11, P1, P2 ;  /* 0x0000001917177210 */ /* 0x000fe40000fe440b */
[----:B-----5:R-:W-:-:S04]  /*1e20*/  IADD3 R43, P3, P4, R18, R20, R43 ;  /* 0x00000014122b7210 */ /* 0x020fc80007c7e02b */
[----:B------:R-:W-:Y:S02]  /*1e30*/  IADD3.X R19, PT, PT, R19, R21, R23, P3, P4 ;  /* 0x0000001513137210 */ /* 0x000fe40001fe8417 */
[----:B------:R-:W-:-:S04]  /*1e40*/  IADD3 R43, P1, P2, R14, R16, R43 ;  /* 0x000000100e2b7210 */ /* 0x000fc80007a3e02b */
[----:B------:R-:W-:Y:S02]  /*1e50*/  IADD3.X R15, PT, PT, R15, R17, R19, P1, P2 ;  /* 0x000000110f0f7210 */ /* 0x000fe40000fe4413 */
[----:B------:R-:W-:-:S04]  /*1e60*/  IADD3 R43, P3, P4, R28, R12, R43 ;  /* 0x0000000c1c2b7210 */ /* 0x000fc80007c7e02b */
[----:B------:R-:W-:Y:S02]  /*1e70*/  IADD3.X R13, PT, PT, R29, R13, R15, P3, P4 ;  /* 0x0000000d1d0d7210 */ /* 0x000fe40001fe840f */
[----:B------:R-:W-:Y:S02]  /*1e80*/  ISETP.GE.AND P3, PT, R45, R40, PT ;  /* 0x000000282d00720c */ /* 0x000fe40003f66270 */
[----:B------:R-:W-:-:S04]  /*1e90*/  IADD3 R43, P2, P1, R30, R32, R43 ;  /* 0x000000201e2b7210 */ /* 0x000fc8000795e02b */
[----:B------:R-:W-:Y:S02]  /*1ea0*/  IADD3.X R31, PT, PT, R31, R33, R13, P2, P1 ;  /* 0x000000211f1f7210 */ /* 0x000fe400017e240d */
[----:B------:R-:W-:-:S04]  /*1eb0*/  IADD3 R43, P4, P5, R36, R34, R43 ;  /* 0x00000022242b7210 */ /* 0x000fc80007d9e02b */
[----:B------:R-:W-:Y:S01]  /*1ec0*/  IADD3.X R41, PT, PT, R37, R35, R31, P4, P5 ;  /* 0x0000002325297210 */ /* 0x000fe200027ea41f */
[----:B------:R-:W-:Y:S08]  /*1ed0*/  @!P3 BRA `(.L_x_26) ;  /* 0xfffffffc004cb947 */ /* 0x000ff0000383ffff */
.L_x_25:
[----:B------:R-:W-:Y:S05]  /*1ee0*/  BSYNC.RECONVERGENT B2 ;  /* 0x0000000000027941 */ /* 0x000fea0003800200 */
.L_x_24:
[----:B------:R-:W-:Y:S01]  /*1ef0*/  IMAD.IADD R4, R0, 0x1, -R45 ;  /* 0x0000000100047824 */ /* 0x000fe200078e0a2d */
[----:B------:R-:W-:Y:S04]  /*1f00*/  BSSY.RECONVERGENT B2, `(.L_x_27) ;  /* 0x000001d000027945 */ /* 0x000fe80003800200 */
[----:B------:R-:W-:-:S13]  /*1f10*/  ISETP.GT.AND P1, PT, R4, 0x800, PT ;  /* 0x000008000400780c */ /* 0x000fda0003f24270 */
[----:B------:R-:W-:Y:S05]  /*1f20*/  @!P1 BRA `(.L_x_28) ;  /* 0x0000000000689947 */ /* 0x000fea0003800000 */
[C-C-:B------:R-:W-:Y:S01]  /*1f30*/  IMAD.WIDE.U32 R10, R38.reuse, 0x8, R2.reuse ;  /* 0x00000008260a7825 */ /* 0x140fe200078e0002 */
[----:B------:R-:W2:Y:S03]  /*1f40*/  LDG.E.64.CONSTANT R12, desc[UR6][R6.64+-0x1000] ;  /* 0xfff00006060c7981 */ /* 0x000ea6000c1e9b00 */
[----:B------:R-:W-:Y:S01]  /*1f50*/  VIADD R19, R38, 0x800 ;  /* 0x0000080026137836 */ /* 0x000fe20000000000 */
[----:B------:R-:W3:Y:S04]  /*1f60*/  LDG.E.64.CONSTANT R14, desc[UR6][R6.64] ;  /* 0x00000006060e7981 */ /* 0x000ee8000c1e9b00 */
[----:B------:R-:W2:Y:S01]  /*1f70*/  LDG.E.64.CONSTANT R10, desc[UR6][R10.64] ;  /* 0x000000060a0a7981 */ /* 0x000ea2000c1e9b00 */
[----:B------:R-:W-:-:S03]  /*1f80*/  IMAD.WIDE.U32 R18, R19, 0x8, R2 ;  /* 0x0000000813127825 */ /* 0x000fc600078e0002 */
[----:B------:R-:W3:Y:S04]  /*1f90*/  LDG.E.64.CONSTANT R16, desc[UR6][R6.64+0x1000] ;  /* 0x0010000606107981 */ /* 0x000ee8000c1e9b00 */
[----:B------:R-:W4:Y:S04]  /*1fa0*/  LDG.E.64.CONSTANT R20, desc[UR6][R6.64+0x3000] ;  /* 0x0030000606147981 */ /* 0x000f28000c1e9b00 */
[----:B------:R-:W4:Y:S04]  /*1fb0*/  LDG.E.64.CONSTANT R18, desc[UR6][R18.64] ;  /* 0x0000000612127981 */ /* 0x000f28000c1e9b00 */
[----:B------:R-:W5:Y:S04]  /*1fc0*/  LDG.E.64.CONSTANT R4, desc[UR6][R6.64+0x4000] ;  /* 0x0040000606047981 */ /* 0x000f68000c1e9b00 */
[----:B------:R-:W5:Y:S01]  /*1fd0*/  LDG.E.64.CONSTANT R8, desc[UR6][R6.64+0x5000] ;  /* 0x0050000606087981 */ /* 0x000f62000c1e9b00 */
[----:B------:R-:W-:-:S02]  /*1fe0*/  VIADD R45, R45, 0x1000 ;  /* 0x000010002d2d7836 */ /* 0x000fc40000000000 */
[----:B------:R-:W-:Y:S01]  /*1ff0*/  VIADD R38, R38, 0x1000 ;  /* 0x0000100026267836 */ /* 0x000fe20000000000 */
[----:B--2---:R-:W-:-:S04]  /*2000*/  IADD3 R43, P0, P1, R12, R10, R43 ;  /* 0x0000000a0c2b7210 */ /* 0x004fc8000791e02b */
[----:B------:R-:W-:Y:S02]  /*2010*/  IADD3.X R13, PT, PT, R13, R11, R41, P0, P1 ;  /* 0x0000000b0d0d7210 */ /* 0x000fe400007e2429 */
[----:B---3--:R-:W-:Y:S02]  /*2020*/  IADD3 R43, P0, P1, R16, R14, R43 ;  /* 0x0000000e102b7210 */ /* 0x008fe4000791e02b */
[----:B------:R-:W-:Y:S02]  /*2030*/  IADD3 R10, P3, PT, R6, 0x8000, RZ ;  /* 0x00008000060a7810 */ /* 0x000fe40007f7e0ff */
[----:B------:R-:W-:Y:S02]  /*2040*/  IADD3.X R15, PT, PT, R17, R15, R13, P0, P1 ;  /* 0x0000000f110f7210 */ /* 0x000fe400007e240d */
[----:B----4-:R-:W-:Y:S01]  /*2050*/  IADD3 R43, P0, P1, R20, R18, R43 ;  /* 0x00000012142b7210 */ /* 0x010fe2000791e02b */
[----:B------:R-:W-:-:S03]  /*2060*/  IMAD.X R11, RZ, RZ, R7, P3 ;  /* 0x000000ffff0b7224 */ /* 0x000fc600018e0607 */
[----:B------:R-:W-:Y:S02]  /*2070*/  IADD3.X R21, PT, PT, R21, R19, R15, P0, P1 ;  /* 0x0000001315157210 */ /* 0x000fe400007e240f */
[----:B-----5:R-:W-:Y:S01]  /*2080*/  IADD3 R43, P1, P2, R8, R4, R43 ;  /* 0x00000004082b7210 */ /* 0x020fe20007a3e02b */
[----:B------:R-:W-:Y:S01]  /*2090*/  IMAD.MOV.U32 R6, RZ, RZ, R10 ;  /* 0x000000ffff067224 */ /* 0x000fe200078e000a */
[----:B------:R-:W-:Y:S01]  /*20a0*/  PLOP3.LUT P0, PT, PT, PT, PT, 0x8, 0x80 ;  /* 0x000000000080781c */ /* 0x000fe20003f0e170 */
[----:B------:R-:W-:Y:S01]  /*20b0*/  IMAD.MOV.U32 R7, RZ, RZ, R11 ;  /* 0x000000ffff077224 */ /* 0x000fe200078e000b */
[----:B------:R-:W-:-:S11]  /*20c0*/  IADD3.X R41, PT, PT, R9, R5, R21, P1, P2 ;  /* 0x0000000509297210 */ /* 0x000fd60000fe4415 */
.L_x_28:
[----:B------:R-:W-:Y:S05]  /*20d0*/  BSYNC.RECONVERGENT B2 ;  /* 0x0000000000027941 */ /* 0x000fea0003800200 */
.L_x_27:
[----:B------:R-:W-:-:S13]  /*20e0*/  ISETP.LT.OR P0, PT, R45, R0, P0 ;  /* 0x000000002d00720c */ /* 0x000fda0000701670 */
[----:B------:R-:W-:Y:S05]  /*20f0*/  @!P0 BRA `(.L_x_20) ;  /* 0x0000000000248947 */ /* 0x000fea0003800000 */
[----:B------:R-:W-:Y:S01]  /*2100*/  IMAD.WIDE.U32 R2, R38, 0x8, R2 ;  /* 0x0000000826027825 */ /* 0x000fe200078e0002 */
[----:B------:R-:W2:Y:S04]  /*2110*/  LDG.E.64.CONSTANT R4, desc[UR6][R6.64+-0x1000] ;  /* 0xfff0000606047981 */ /* 0x000ea8000c1e9b00 */
[----:B------:R-:W3:Y:S04]  /*2120*/  LDG.E.64.CONSTANT R8, desc[UR6][R6.64] ;  /* 0x0000000606087981 */ /* 0x000ee8000c1e9b00 */
[----:B------:R-:W2:Y:S04]  /*2130*/  LDG.E.64.CONSTANT R2, desc[UR6][R2.64] ;  /* 0x0000000602027981 */ /* 0x000ea8000c1e9b00 */
[----:B------:R-:W3:Y:S01]  /*2140*/  LDG.E.64.CONSTANT R10, desc[UR6][R6.64+0x1000] ;  /* 0x00100006060a7981 */ /* 0x000ee2000c1e9b00 */
[----:B--2---:R-:W-:-:S04]  /*2150*/  IADD3 R43, P0, P1, R4, R2, R43 ;  /* 0x00000002042b7210 */ /* 0x004fc8000791e02b */
[----:B---3--:R-:W-:Y:S02]  /*2160*/  IADD3 R43, P2, P3, R10, R8, R43 ;  /* 0x000000080a2b7210 */ /* 0x008fe40007b5e02b */
[----:B------:R-:W-:-:S04]  /*2170*/  IADD3.X R41, PT, PT, R5, R3, R41, P0, P1 ;  /* 0x0000000305297210 */ /* 0x000fc800007e2429 */
[----:B------:R-:W-:-:S07]  /*2180*/  IADD3.X R41, PT, PT, R11, R9, R41, P2, P3 ;  /* 0x000000090b297210 */ /* 0x000fce00017e6429 */
.L_x_20:
[----:B------:R-:W-:Y:S05]  /*2190*/  BSYNC.RECONVERGENT B1 ;  /* 0x0000000000017941 */ /* 0x000fea0003800200 */
.L_x_18:
[----:B------:R-:W0:Y:S01]  /*21a0*/  S2R R6, SR_LANEID ;  /* 0x0000000000067919 */ /* 0x000e220000000000 */
[----:B------:R-:W1:Y:S04]  /*21b0*/  SHFL.DOWN PT, R0, R43, 0x1, 0x1f ;  /* 0x08201f002b007f89 */ /* 0x000e6800000e0000 */
[----:B------:R-:W2:Y:S01]  /*21c0*/  SHFL.DOWN PT, R2, R41, 0x1, 0x1f ;  /* 0x08201f0029027f89 */ /* 0x000ea200000e0000 */
[C---:B0-----:R-:W-:Y:S02]  /*21d0*/  ISETP.GT.AND P0, PT, R6.reuse, 0x1e, PT ;  /* 0x0000001e0600780c */ /* 0x041fe40003f04270 */
[----:B------:R-:W-:Y:S02]  /*21e0*/  ISETP.GT.AND P1, PT, R6, 0x1d, PT ;  /* 0x0000001d0600780c */ /* 0x000fe40003f24270 */
[----:B-1----:R-:W-:-:S02]  /*21f0*/  SEL R0, R0, RZ, !P0 ;  /* 0x000000ff00007207 */ /* 0x002fc40004000000 */
[----:B--2---:R-:W-:Y:S02]  /*2200*/  SEL R2, R2, RZ, !P0 ;  /* 0x000000ff02027207 */ /* 0x004fe40004000000 */
[----:B------:R-:W-:Y:S02]  /*2210*/  IADD3 R7, P0, PT, R43, R0, RZ ;  /* 0x000000002b077210 */ /* 0x000fe40007f1e0ff */
[----:B------:R-:W-:-:S03]  /*2220*/  ISETP.NE.AND P2, PT, R6, RZ, PT ;  /* 0x000000ff0600720c */ /* 0x000fc60003f45270 */
[----:B------:R-:W-:Y:S01]  /*2230*/  IMAD.X R9, R41, 0x1, R2, P0 ;  /* 0x0000000129097824 */ /* 0x000fe200000e0602 */
[----:B------:R-:W0:Y:S04]  /*2240*/  SHFL.DOWN PT, R0, R7, 0x2, 0x1f ;  /* 0x08401f0007007f89 */ /* 0x000e2800000e0000 */
[----:B------:R-:W1:Y:S05]  /*2250*/  SHFL.DOWN PT, R2, R9, 0x2, 0x1f ;  /* 0x08401f0009027f89 */ /* 0x000e6a00000e0000 */
[----:B------:R-:W2:Y:S01]  /*2260*/  @!P2 S2R R11, SR_CgaCtaId ;  /* 0x00000000000ba919 */ /* 0x000ea20000008800 */
        /* <DEDUP_REMOVED lines=12> */
[----:B------:R-:W-:-:S05]  /*2330*/  IMAD.X R9, R2, 0x1, R5, P0 ;  /* 0x0000000102097824 */ /* 0x000fca00000e0605 */
[----:B------:R-:W1:Y:S01]  /*2340*/  SHFL.DOWN PT, R2, R9, 0x8, 0x1f ;  /* 0x09001f0009027f89 */ /* 0x000e6200000e0000 */
[----:B0-----:R-:W-:-:S04]  /*2350*/  SEL R0, R0, RZ, !P1 ;  /* 0x000000ff00007207 */ /* 0x001fc80004800000 */
[----:B------:R-:W-:Y:S02]  /*2360*/  IADD3 R5, P0, PT, R0, R7, RZ ;  /* 0x0000000700057210 */ /* 0x000fe40007f1e0ff */
[----:B-1----:R-:W-:-:S03]  /*2370*/  SEL R2, R2, RZ, !P1 ;  /* 0x000000ff02027207 */ /* 0x002fc60004800000 */
[----:B------:R-:W0:Y:S01]  /*2380*/  SHFL.DOWN PT, R0, R5, 0x10, 0x1f ;  /* 0x0a001f0005007f89 */ /* 0x000e2200000e0000 */
[----:B------:R-:W-:Y:S02]  /*2390*/  ISETP.GT.AND P1, PT, R6, 0xf, PT ;  /* 0x0000000f0600780c */ /* 0x000fe40003f24270 */
[----:B------:R-:W-:Y:S01]  /*23a0*/  @!P2 SHF.R.U32.HI R6, RZ, 0x2, R39 ;  /* 0x00000002ff06a819 */ /* 0x000fe20000011627 */
[----:B------:R-:W-:Y:S01]  /*23b0*/  IMAD.X R4, R2, 0x1, R9, P0 ;  /* 0x0000000102047824 */ /* 0x000fe200000e0609 */
[----:B------:R-:W-:Y:S02]  /*23c0*/  @!P2 MOV R2, 0x400 ;  /* 0x000004000002a802 */ /* 0x000fe40000000f00 */
[----:B------:R-:W-:Y:S02]  /*23d0*/  @!P2 LOP3.LUT R6, R6, 0xf8, RZ, 0xc0, !PT ;  /* 0x000000f80606a812 */ /* 0x000fe400078ec0ff */
[----:B------:R-:W1:Y:S01]  /*23e0*/  SHFL.DOWN PT, R3, R4, 0x10, 0x1f ;  /* 0x0a001f0004037f89 */ /* 0x000e6200000e0000 */
[----:B--2---:R-:W-:-:S05]  /*23f0*/  @!P2 LEA R11, R11, R2, 0x18 ;  /* 0x000000020b0ba211 */ /* 0x004fca00078ec0ff */
[----:B------:R-:W-:Y:S01]  /*2400*/  @!P2 IMAD.IADD R11, R6, 0x1, R11 ;  /* 0x00000001060ba824 */ /* 0x000fe200078e020b */
[----:B0-----:R-:W-:-:S04]  /*2410*/  SEL R0, R0, RZ, !P1 ;  /* 0x000000ff00007207 */ /* 0x001fc80004800000 */
[----:B------:R-:W-:Y:S02]  /*2420*/  IADD3 R2, P0, PT, R0, R5, RZ ;  /* 0x0000000500027210 */ /* 0x000fe40007f1e0ff */
[----:B-1----:R-:W-:-:S05]  /*2430*/  SEL R3, R3, RZ, !P1 ;  /* 0x000000ff03037207 */ /* 0x002fca0004800000 */
[----:B------:R-:W-:Y:S01]  /*2440*/  IMAD.X R3, R3, 0x1, R4, P0 ;  /* 0x0000000103037824 */ /* 0x000fe200000e0604 */
[----:B------:R-:W-:-:S04]  /*2450*/  ISETP.NE.AND P0, PT, R39, RZ, PT ;  /* 0x000000ff2700720c */ /* 0x000fc80003f05270 */
[----:B------:R0:W-:Y:S01]  /*2460*/  @!P2 STS.64 [R11+0x10], R2 ;  /* 0x000010020b00a388 */ /* 0x0001e20000000a00 */
[----:B------:R-:W-:Y:S08]  /*2470*/  BAR.SYNC.DEFER_BLOCKING 0x0 ;  /* 0x0000000000007b1d */ /* 0x000ff00000010000 */
[----:B------:R-:W-:Y:S05]  /*2480*/  @P0 BRA `(.L_x_16) ;  /* 0x00000000006c0947 */ /* 0x000fea0003800000 */
[----:B------:R-:W1:Y:S01]  /*2490*/  S2UR UR5, SR_CgaCtaId ;  /* 0x00000000000579c3 */ /* 0x000e620000008800 */
[----:B------:R-:W-:Y:S02]  /*24a0*/  UMOV UR4, 0x400 ;  /* 0x0000040000047882 */ /* 0x000fe40000000000 */
[----:B-1----:R-:W-:-:S09]  /*24b0*/  ULEA UR4, UR5, UR4, 0x18 ;  /* 0x0000000405047291 */ /* 0x002fd2000f8ec0ff */
[----:B------:R-:W-:Y:S04]  /*24c0*/  LDS.64 R32, [UR4+0x18] ;  /* 0x00001804ff207984 */ /* 0x000fe80008000a00 */
[----:B------:R-:W1:Y:S04]  /*24d0*/  LDS.128 R28, [UR4+0x20] ;  /* 0x00002004ff1c7984 */ /* 0x000e680008000c00 */
[----:B------:R-:W2:Y:S04]  /*24e0*/  LDS.128 R24, [UR4+0x30] ;  /* 0x00003004ff187984 */ /* 0x000ea80008000c00 */
[----:B------:R-:W3:Y:S04]  /*24f0*/  LDS.128 R20, [UR4+0x40] ;  /* 0x00004004ff147984 */ /* 0x000ee80008000c00 */
[----:B------:R-:W4:Y:S04]  /*2500*/  LDS.128 R16, [UR4+0x50] ;  /* 0x00005004ff107984 */ /* 0x000f280008000c00 */
[----:B------:R-:W5:Y:S04]  /*2510*/  LDS.128 R12, [UR4+0x60] ;  /* 0x00006004ff0c7984 */ /* 0x000f680008000c00 */
[----:B0-----:R-:W0:Y:S04]  /*2520*/  LDS.128 R8, [UR4+0x70] ;  /* 0x00007004ff087984 */ /* 0x001e280008000c00 */
[----:B------:R-:W0:Y:S01]  /*2530*/  LDS.128 R4, [UR4+0x80] ;  /* 0x00008004ff047984 */ /* 0x000e220008000c00 */
[----:B-1----:R-:W-:-:S04]  /*2540*/  IADD3 R35, P1, P2, R28, R32, R2 ;  /* 0x000000201c237210 */ /* 0x002fc80007a3e002 */
[----:B--2---:R-:W-:Y:S02]  /*2550*/  IADD3 R35, P3, P4, R24, R35, R30 ;  /* 0x0000002318237210 */ /* 0x004fe40007c7e01e */
[----:B------:R-:W-:Y:S02]  /*2560*/  IADD3.X R29, PT, PT, R29, R33, R3, P1, P2 ;  /* 0x000000211d1d7210 */ /* 0x000fe40000fe4403 */
[----:B---3--:R-:W-:Y:S02]  /*2570*/  IADD3 R3, P1, P2, R20, R35, R26 ;  /* 0x0000002314037210 */ /* 0x008fe40007a3e01a */
[----:B------:R-:W-:Y:S02]  /*2580*/  IADD3.X R25, PT, PT, R25, R29, R31, P3, P4 ;  /* 0x0000001d19197210 */ /* 0x000fe40001fe841f */
[----:B----4-:R-:W-:Y:S02]  /*2590*/  IADD3 R3, P3, P4, R16, R3, R22 ;  /* 0x0000000310037210 */ /* 0x010fe40007c7e016 */
[----:B------:R-:W-:-:S02]  /*25a0*/  IADD3.X R21, PT, PT, R21, R25, R27, P1, P2 ;  /* 0x0000001915157210 */ /* 0x000fc40000fe441b */
[----:B-----5:R-:W-:Y:S02]  /*25b0*/  IADD3 R3, P1, P2, R12, R3, R18 ;  /* 0x000000030c037210 */ /* 0x020fe40007a3e012 */
[----:B------:R-:W-:Y:S02]  /*25c0*/  IADD3.X R17, PT, PT, R17, R21, R23, P3, P4 ;  /* 0x0000001511117210 */ /* 0x000fe40001fe8417 */
[----:B0-----:R-:W-:Y:S02]  /*25d0*/  IADD3 R3, P3, P4, R8, R3, R14 ;  /* 0x0000000308037210 */ /* 0x001fe40007c7e00e */
[----:B------:R-:W-:Y:S02]  /*25e0*/  IADD3.X R13, PT, PT, R13, R17, R19, P1, P2 ;  /* 0x000000110d0d7210 */ /* 0x000fe40000fe4413 */
[----:B------:R-:W-:Y:S02]  /*25f0*/  IADD3 R3, P1, P2, R4, R3, R10 ;  /* 0x0000000304037210 */ /* 0x000fe40007a3e00a */
[----:B------:R-:W-:-:S02]  /*2600*/  IADD3.X R9, PT, PT, R9, R13, R15, P3, P4 ;  /* 0x0000000d09097210 */ /* 0x000fc40001fe840f */
[----:B------:R-:W-:Y:S02]  /*2610*/  IADD3 R2, P3, PT, R3, R6, RZ ;  /* 0x0000000603027210 */ /* 0x000fe40007f7e0ff */
[----:B------:R-:W-:-:S05]  /*2620*/  IADD3.X R3, PT, PT, R5, R9, R11, P1, P2 ;  /* 0x0000000905037210 */ /* 0x000fca0000fe440b */
[----:B------:R-:W-:-:S07]  /*2630*/  IMAD.X R3, R3, 0x1, R7, P3 ;  /* 0x0000000103037824 */ /* 0x000fce00018e0607 */
.L_x_16:
[----:B------:R-:W-:Y:S05]  /*2640*/  BSYNC.RECONVERGENT B0 ;  /* 0x0000000000007941 */ /* 0x000fea0003800200 */
.L_x_1:
[----:B------:R-:W-:Y:S05]  /*2650*/  @P0 EXIT ;  /* 0x000000000000094d */ /* 0x000fea0003800000 */
[----:B------:R-:W0:Y:S01]  /*2660*/  LDCU.64 UR4, c[0x0][0x398] ;  /* 0x00007300ff0477ac */ /* 0x000e220008000a00 */
[----:B------:R-:W3:Y:S01]  /*2670*/  LDC.64 R4, c[0x0][0x388] ;  /* 0x0000e200ff047b82 */ /* 0x000ee20000000a00 */
[----:B012---:R-:W-:-:S04]  /*2680*/  IADD3 R2, P0, PT, R2, UR4, RZ ;  /* 0x0000000402027c10 */ /* 0x007fc8000ff1e0ff */
[----:B------:R-:W-:-:S05]  /*2690*/  IADD3.X R3, PT, PT, R3, UR5, RZ, P0, !PT ;  /* 0x0000000503037c10 */ /* 0x000fca00087fe4ff */
[----:B---3--:R-:W-:Y:S01]  /*26a0*/  STG.E.64 desc[UR6][R4.64], R2 ;  /* 0x0000000204007986 */ /* 0x008fe2000c101b06 */
[----:B------:R-:W-:Y:S05]  /*26b0*/  EXIT ;  /* 0x000000000000794d */ /* 0x000fea0003800000 */
.L_x_29:
[----:B------:R-:W-:-:S00]  /*26c0*/  BRA `(.L_x_29) ;  /* 0xfffffffc00fc7947 */ /* 0x000fc0000383ffff */
[----:B------:R-:W-:-:S00]  /*26d0*/  NOP ;  /* 0x0000000000007918 */ /* 0x000fc00000000000 */
        /* <DEDUP_REMOVED lines=10> */
.L_x_226:


//--------------------- .text._ZN3cub18CUB_300001_SM_10006detail6reduce18DeviceReduceKernelINS2_10policy_hubIyyN4cuda3std3__44plusIyEEE10Policy1000EN6thrust24THRUST_300001_SM_1000_NS6detail15normal_iteratorINSD_10device_ptrIyEEEEyS9_yNS7_10__identityEEEvT0_PT3_T1_NS0_13GridEvenShareISN_EET2_T4_ --------------------------
	.section	.text._ZN3cub18CUB_300001_SM_10006detail6reduce18DeviceReduceKernelINS2_10policy_hubIyyN4cuda3std3__44plusIyEEE10Policy1000EN6thrust24THRUST_300001_SM_1000_NS6detail15normal_iteratorINSD_10device_ptrIyEEEEyS9_yNS7_10__identityEEEvT0_PT3_T1_NS0_13GridEvenShareISN_EET2_T4_,"ax",@progbits
	.align	128
        .global         _ZN3cub18CUB_300001_SM_10006detail6reduce18DeviceReduceKernelINS2_10policy_hubIyyN4cuda3std3__44plusIyEEE10Policy1000EN6thrust24THRUST_300001_SM_1000_NS6detail15normal_iteratorINSD_10device_ptrIyEEEEyS9_yNS7_10__identityEEEvT0_PT3_T1_NS0_13GridEvenShareISN_EET2_T4_
        .type           _ZN3cub18CUB_300001_SM_10006detail6reduce18DeviceReduceKernelINS2_10policy_hubIyyN4cuda3std3__44plusIyEEE10Policy1000EN6thrust24THRUST_300001_SM_1000_NS6detail15normal_iteratorINSD_10device_ptrIyEEEEyS9_yNS7_10__identityEEEvT0_PT3_T1_NS0_13GridEvenShareISN_EET2_T4_,@function
        .size           _ZN3cub18CUB_300001_SM_10006detail6reduce18DeviceReduceKernelINS2_10policy_hubIyyN4cuda3std3__44plusIyEEE10Policy1000EN6thrust24THRUST_300001_SM_1000_NS6detail15normal_iteratorINSD_10device_ptrIyEEEEyS9_yNS7_10__identityEEEvT0_PT3_T1_NS0_13GridEvenShareISN_EET2_T4_,(.L_x_227 - _ZN3cub18CUB_300001_SM_10006detail6reduce18DeviceReduceKernelINS2_10policy_hubIyyN4cuda3std3__44plusIyEEE10Policy1000EN6thrust24THRUST_300001_SM_1000_NS6detail15normal_iteratorINSD_10device_ptrIyEEEEyS9_yNS7_10__identityEEEvT0_PT3_T1_NS0_13GridEvenShareISN_EET2_T4_)
        .other          _ZN3cub18CUB_300001_SM_10006detail6reduce18DeviceReduceKernelINS2_10policy_hubIyyN4cuda3std3__44plusIyEEE10Policy1000EN6thrust24THRUST_300001_SM_1000_NS6detail15normal_iteratorINSD_10device_ptrIyEEEEyS9_yNS7_10__identityEEEvT0_PT3_T1_NS0_13GridEvenShareISN_EET2_T4_,@"STO_CUDA_ENTRY STV_DEFAULT"
_ZN3cub18CUB_300001_SM_10006detail6reduce18DeviceReduceKernelINS2_10policy_hubIyyN4cuda3std3__44plusIyEEE10Policy1000EN6thrust24THRUST_300001_SM_1000_NS6detail15normal_iteratorINSD_10device_ptrIyEEEEyS9_yNS7_10__identityEEEvT0_PT3_T1_NS0_13GridEvenShareISN_EET2_T4_:
.text._ZN3cub18CUB_300001_SM_10006detail6reduce18DeviceReduceKernelINS2_10policy_hubIyyN4cuda3std3__44plusIyEEE10Policy1000EN6thrust24THRUST_300001_SM_1000_NS6detail15normal_iteratorINSD_10device_ptrIyEEEEyS9_yNS7_10__identityEEEvT0_PT3_T1_NS0_13GridEvenShareISN_EET2_T4_:
[----:B------:R-:W-:Y:S08]  /*0000*/  LDC R1, c[0x0][0x37c] ;  /* 0x0000df00ff017b82 */ /* 0x000ff00000000800 */
[----:B------:R-:W0:Y:S01]  /*0010*/  S2UR UR18, SR_CTAID.X ;  /* 0x00000000001279c3 */ /* 0x000e220000002500 */
[----:B------:R-:W1:Y:S01]  /*0020*/  LDCU.64 UR4, c[0x0][0x3b8] ;  /* 0x00007700ff0477ac */ /* 0x000e620008000a00 */
[----:B------:R-:W-:Y:S01]  /*0030*/  BSSY.RECONVERGENT B0, `(.L_x_30) ;  /* 0x0000293000007945 */ /* 0x000fe20003800200 */
[----:B------:R-:W2:Y:S01]  /*0040*/  LDCU UR11, c[0x0][0x3c0] ;  /* 0x00007800ff0b77ac */ /* 0x000ea20008000800 */
[----:B------:R-:W3:Y:S01]  /*0050*/  LDCU.64 UR16, c[0x0][0x358] ;  /* 0x00006b00ff1077ac */ /* 0x000ee20008000a00 */
[----:B-1----:R-:W-:-:S02]  /*0060*/  IMAD.U32 R4, RZ, RZ, UR4 ;  /* 0x00000004ff047e24 */ /* 0x002fc4000f8e00ff */
[----:B------:R-:W-:Y:S01]  /*0070*/  IMAD.U32 R5, RZ, RZ, UR5 ;  /* 0x00000005ff057e24 */ /* 0x000fe2000f8e00ff */
[----:B--2---:R-:W-:Y:S02]  /*0080*/  UIMAD UR5, UR11, 0xe00, URZ ;  /* 0x00000e000b0578a4 */ /* 0x004fe4000f8e02ff */
[----:B0-----:R-:W-:Y:S02]  /*0090*/  UIMAD UR9, UR18, 0xe00, URZ ;  /* 0x00000e00120978a4 */ /* 0x001fe4000f8e02ff */
[----:B------:R-:W-:-:S04]  /*00a0*/  USHF.R.S32.HI UR4, URZ, 0x1f, UR5 ;  /* 0x0000001fff047899 */ /* 0x000fc80008011405 */
[----:B------:R-:W-:-:S04]  /*00b0*/  IADD3 R0, P1, PT, R4, -UR9, RZ ;  /* 0x8000000904007c10 */ /* 0x000fc8000ff3e0ff */
[----:B------:R-:W-:Y:S02]  /*00c0*/  ISETP.GT.U32.AND P0, PT, R0, 0xdff, PT ;  /* 0x00000dff0000780c */ /* 0x000fe40003f04070 */
[----:B------:R-:W-:-:S04]  /*00d0*/  IADD3.X R3, PT, PT, R5, -0x1, RZ, P1, !PT ;  /* 0xffffffff05037810 */ /* 0x000fc80000ffe4ff */
[----:B------:R-:W-:-:S13]  /*00e0*/  ISETP.GT.U32.AND.EX P0, PT, R3, RZ, PT, P0 ;  /* 0x000000ff0300720c */ /* 0x000fda0003f04100 */
[----:B---3--:R-:W-:Y:S05]  /*00f0*/  @P0 BRA `(.L_x_31) ;  /* 0x00000014006c0947 */ /* 0x008fea0003800000 */
[----:B------:R-:W0:Y:S01]  /*0100*/  S2R R5, SR_TID.X ;  /* 0x0000000000057919 */ /* 0x000e220000002100 */
[----:B------:R-:W-:Y:S01]  /*0110*/  VIADD R2, R4, -UR9 ;  /* 0x8000000904027c36 */ /* 0x000fe20008000000 */
[----:B------:R-:W-:Y:S01]  /*0120*/  BSSY.RECONVERGENT B1, `(.L_x_32) ;  /* 0x000000a000017945 */ /* 0x000fe20003800200 */
[----:B------:R-:W-:-:S03]  /*0130*/  CS2R R20, SRZ ;  /* 0x0000000000147805 */ /* 0x000fc6000001ff00 */
[----:B0-----:R-:W-:Y:S01]  /*0140*/  ISETP.GE.AND P0, PT, R5, R2, PT ;  /* 0x000000020500720c */ /* 0x001fe20003f06270 */
[----:B------:R-:W-:-:S12]  /*0150*/  IMAD.MOV.U32 R3, RZ, RZ, R5 ;  /* 0x000000ffff037224 */ /* 0x000fd800078e0005 */
[----:B------:R-:W-:Y:S05]  /*0160*/  @P0 BRA `(.L_x_33) ;  /* 0x0000000000140947 */ /* 0x000fea0003800000 */
[----:B------:R-:W0:Y:S01]  /*0170*/  LDC.64 R20, c[0x0][0x380] ;  /* 0x0000e000ff147b82 */ /* 0x000e220000000a00 */
[----:B------:R-:W-:-:S04]  /*0180*/  VIADD R3, R5, UR9 ;  /* 0x0000000905037c36 */ /* 0x000fc80008000000 */
[----:B0-----:R-:W-:-:S06]  /*0190*/  IMAD.WIDE.U32 R20, R3, 0x8, R20 ;  /* 0x0000000803147825 */ /* 0x001fcc00078e0014 */
[----:B------:R-:W5:Y:S01]  /*01a0*/  LDG.E.64 R20, desc[UR16][R20.64] ;  /* 0x0000001014147981 */ /* 0x000f62000c1e1b00 */
[----:B------:R-:W-:-:S07]  /*01b0*/  VIADD R3, R5, 0x200 ;  /* 0x0000020005037836 */ /* 0x000fce0000000000 */
.L_x_33:
[----:B------:R-:W-:Y:S05]  /*01c0*/  BSYNC.RECONVERGENT B1 ;  /* 0x0000000000017941 */ /* 0x000fea0003800200 */
.L_x_32:
[----:B------:R-:W-:Y:S01]  /*01d0*/  ISETP.GE.AND P0, PT, R3, R2, PT ;  /* 0x000000020300720c */ /* 0x000fe20003f06270 */
[----:B------:R-:W-:-:S12]  /*01e0*/  BSSY.RECONVERGENT B1, `(.L_x_34) ;  /* 0x000007a000017945 */ /* 0x000fd80003800200 */
[----:B------:R-:W-:Y:S05]  /*01f0*/  @P0 BRA `(.L_x_35) ;  /* 0x0000000400e00947 */ /* 0x000fea0003800000 */
[----:B------:R-:W-:Y:S01]  /*0200*/  LOP3.LUT R7, RZ, R3, RZ, 0x33, !PT ;  /* 0x00000003ff077212 */ /* 0x000fe200078e33ff */
[----:B------:R-:W-:Y:S03]  /*0210*/  BSSY.RECONVERGENT B2, `(.L_x_36) ;  /* 0x0000037000027945 */ /* 0x000fe60003800200 */
[----:B------:R-:W-:-:S04]  /*0220*/  IADD3 R7, PT, PT, R4, -UR9, R7 ;  /* 0x8000000904077c10 */ /* 0x000fc8000fffe007 */
[C---:B------:R-:W-:Y:S02]  /*0230*/  ISETP.GE.U32.AND P1, PT, R7.reuse, 0x1e00, PT ;  /* 0x00001e000700780c */ /* 0x040fe40003f26070 */
[----:B------:R-:W-:-:S04]  /*0240*/  LEA.HI R0, R7, 0x1, RZ, 0x17 ;  /* 0x0000000107007811 */ /* 0x000fc800078fb8ff */
[----:B------:R-:W-:-:S04]  /*0250*/  LOP3.LUT R4, R0, 0xf, RZ, 0xc0, !PT ;  /* 0x0000000f00047812 */ /* 0x000fc800078ec0ff */
[----:B------:R-:W-:-:S03]  /*0260*/  ISETP.NE.AND P0, PT, R4, RZ, PT ;  /* 0x000000ff0400720c */ /* 0x000fc60003f05270 */
[----:B------:R-:W-:Y:S10]  /*0270*/  @!P1 BRA `(.L_x_37) ;  /* 0x0000000000c09947 */ /* 0x000ff40003800000 */
[----:B------:R-:W0:Y:S01]  /*0280*/  LDCU.64 UR4, c[0x0][0x380] ;  /* 0x00007000ff0477ac */ /* 0x000e220008000a00 */
[----:B------:R-:W-:Y:S01]  /*0290*/  IMAD.WIDE.U32 R6, R3, 0x8, RZ ;  /* 0x0000000803067825 */ /* 0x000fe200078e00ff */
[----:B------:R-:W-:-:S03]  /*02a0*/  LOP3.LUT R24, R0, 0xfffff0, RZ, 0xc0, !PT ;  /* 0x00fffff000187812 */ /* 0x000fc600078ec0ff */
[----:B------:R-:W-:Y:S02]  /*02b0*/  IMAD.U32 R9, RZ, RZ, UR18 ;  /* 0x00000012ff097e24 */ /* 0x000fe4000f8e00ff */
[----:B------:R-:W-:Y:S02]  /*02c0*/  IMAD.MOV R24, RZ, RZ, -R24 ;  /* 0x000000ffff187224 */ /* 0x000fe400078e0a18 */
[----:B------:R-:W-:-:S03]  /*02d0*/  IMAD.WIDE.U32 R6, R9, 0x7000, R6 ;  /* 0x0000700009067825 */ /* 0x000fc600078e0006 */
[----:B0-----:R-:W-:-:S04]  /*02e0*/  IADD3 R8, P1, PT, R6, UR4, RZ ;  /* 0x0000000406087c10 */ /* 0x001fc8000ff3e0ff */
[----:B------:R-:W-:-:S04]  /*02f0*/  IADD3 R8, P2, PT, R8, 0x8000, RZ ;  /* 0x0000800008087810 */ /* 0x000fc80007f5e0ff */
[----:B------:R-:W-:-:S09]  /*0300*/  IADD3.X R7, PT, PT, RZ, UR5, R7, P2, P1 ;  /* 0x00000005ff077c10 */ /* 0x000fd200097e2407 */
.L_x_38:
[----:B------:R-:W-:-:S05]  /*0310*/  IMAD.MOV.U32 R6, RZ, RZ, R8 ;  /* 0x000000ffff067224 */ /* 0x000fca00078e0008 */
[----:B------:R-:W2:Y:S04]  /*0320*/  LDG.E.64 R26, desc[UR16][R6.64+-0x8000] ;  /* 0xff800010061a7981 */ /* 0x000ea8000c1e1b00 */
[----:B------:R-:W2:Y:S04]  /*0330*/  LDG.E.64 R22, desc[UR16][R6.64+-0x7000] ;  /* 0xff90001006167981 */ /* 0x000ea8000c1e1b00 */
[----:B------:R-:W3:Y:S04]  /*0340*/  LDG.E.64 R8, desc[UR16][R6.64+-0x6000] ;  /* 0xffa0001006087981 */ /* 0x000ee8000c1e1b00 */
[----:B------:R-:W3:Y:S04]  /*0350*/  LDG.E.64 R10, desc[UR16][R6.64+-0x5000] ;  /* 0xffb00010060a7981 */ /* 0x000ee8000c1e1b00 */
[----:B------:R-:W4:Y:S04]  /*0360*/  LDG.E.64 R12, desc[UR16][R6.64+-0x4000] ;  /* 0xffc00010060c7981 */ /* 0x000f28000c1e1b00 */
[----:B------:R-:W4:Y:S04]  /*0370*/  LDG.E.64 R14, desc[UR16][R6.64+-0x3000] ;  /* 0xffd00010060e7981 */ /* 0x000f28000c1e1b00 */
[----:B------:R-:W4:Y:S04]  /*0380*/  LDG.E.64 R16, desc[UR16][R6.64+-0x2000] ;  /* 0xffe0001006107981 */ /* 0x000f28000c1e1b00 */
[----:B------:R-:W4:Y:S01]  /*0390*/  LDG.E.64 R18, desc[UR16][R6.64+-0x1000] ;  /* 0xfff0001006127981 */ /* 0x000f22000c1e1b00 */
[----:B--2--5:R-:W-:-:S04]  /*03a0*/  IADD3 R25, P1, P2, R22, R26, R20 ;  /* 0x0000001a16197210 */ /* 0x024fc80007a3e014 */
[----:B------:R-:W-:Y:S02]  /*03b0*/  IADD3.X R27, PT, PT, R23, R27, R21, P1, P2 ;  /* 0x0000001b171b7210 */ /* 0x000fe40000fe4415 */
[----:B------:R-:W2:Y:S01]  /*03c0*/  LDG.E.64 R20, desc[UR16][R6.64+0x6000] ;  /* 0x0060001006147981 */ /* 0x000ea2000c1e1b00 */
[----:B---3--:R-:W-:-:S03]  /*03d0*/  IADD3 R25, P1, P2, R10, R8, R25 ;  /* 0x000000080a197210 */ /* 0x008fc60007a3e019 */
[----:B------:R-:W2:Y:S01]  /*03e0*/  LDG.E.64 R22, desc[UR16][R6.64+0x7000] ;  /* 0x0070001006167981 */ /* 0x000ea2000c1e1b00 */
[----:B------:R-:W-:-:S03]  /*03f0*/  IADD3.X R27, PT, PT, R11, R9, R27, P1, P2 ;  /* 0x000000090b1b7210 */ /* 0x000fc60000fe441b */
[----:B------:R-:W3:Y:S01]  /*0400*/  LDG.E.64 R8, desc[UR16][R6.64] ;  /* 0x0000001006087981 */ /* 0x000ee2000c1e1b00 */
[----:B----4-:R-:W-:-:S03]  /*0410*/  IADD3 R25, P1, P2, R14, R12, R25 ;  /* 0x0000000c0e197210 */ /* 0x010fc60007a3e019 */
[----:B------:R-:W3:Y:S01]  /*0420*/  LDG.E.64 R10, desc[UR16][R6.64+0x1000] ;  /* 0x00100010060a7981 */ /* 0x000ee2000c1e1b00 */
[----:B------:R-:W-:-:S03]  /*0430*/  IADD3.X R27, PT, PT, R15, R13, R27, P1, P2 ;  /* 0x0000000d0f1b7210 */ /* 0x000fc60000fe441b */
[----:B------:R-:W4:Y:S04]  /*0440*/  LDG.E.64 R12, desc[UR16][R6.64+0x2000] ;  /* 0x00200010060c7981 */ /* 0x000f28000c1e1b00 */
[----:B------:R-:W4:Y:S01]  /*0450*/  LDG.E.64 R14, desc[UR16][R6.64+0x3000] ;  /* 0x00300010060e7981 */ /* 0x000f22000c1e1b00 */
[----:B------:R-:W-:-:S04]  /*0460*/  IADD3 R25, P1, P2, R18, R16, R25 ;  /* 0x0000001012197210 */ /* 0x000fc80007a3e019 */
[----:B------:R-:W-:Y:S02]  /*0470*/  IADD3.X R27, PT, PT, R19, R17, R27, P1, P2 ;  /* 0x00000011131b7210 */ /* 0x000fe40000fe441b */
[----:B------:R-:W2:Y:S04]  /*0480*/  LDG.E.64 R16, desc[UR16][R6.64+0x4000] ;  /* 0x0040001006107981 */ /* 0x000ea8000c1e1b00 */
[----:B------:R-:W2:Y:S01]  /*0490*/  LDG.E.64 R18, desc[UR16][R6.64+0x5000] ;  /* 0x0050001006127981 */ /* 0x000ea2000c1e1b00 */
[----:B------:R-:W-:Y:S02]  /*04a0*/  VIADD R24, R24, 0x10 ;  /* 0x0000001018187836 */ /* 0x000fe40000000000 */
[----:B------:R-:W-:Y:S01]  /*04b0*/  VIADD R3, R3, 0x2000 ;  /* 0x0000200003037836 */ /* 0x000fe20000000000 */
[----:B---3--:R-:W-:-:S04]  /*04c0*/  IADD3 R25, P1, P2, R10, R8, R25 ;  /* 0x000000080a197210 */ /* 0x008fc80007a3e019 */
[----:B------:R-:W-:Y:S02]  /*04d0*/  IADD3.X R11, PT, PT, R11, R9, R27, P1, P2 ;  /* 0x000000090b0b7210 */ /* 0x000fe40000fe441b */
[----:B----4-:R-:W-:-:S04]  /*04e0*/  IADD3 R9, P3, P4, R14, R12, R25 ;  /* 0x0000000c0e097210 */ /* 0x010fc80007c7e019 */
[----:B------:R-:W-:Y:S02]  /*04f0*/  IADD3.X R13, PT, PT, R15, R13, R11, P3, P4 ;  /* 0x0000000d0f0d7210 */ /* 0x000fe40001fe840b */
[----:B------:R-:W-:Y:S02]  /*0500*/  ISETP.NE.AND P3, PT, R24, RZ, PT ;  /* 0x000000ff1800720c */ /* 0x000fe40003f65270 */
[----:B------:R-:W-:Y:S02]  /*0510*/  IADD3 R8, P6, PT, R6, 0x10000, RZ ;  /* 0x0001000006087810 */ /* 0x000fe40007fde0ff */
[----:B--2---:R-:W-:-:S04]  /*0520*/  IADD3 R9, P2, P1, R18, R16, R9 ;  /* 0x0000001012097210 */ /* 0x004fc8000795e009 */
[----:B------:R-:W-:Y:S02]  /*0530*/  IADD3 R20, P4, P5, R22, R20, R9 ;  /* 0x0000001416147210 */ /* 0x000fe40007d9e009 */
[----:B------:R-:W-:Y:S01]  /*0540*/  IADD3.X R17, PT, PT, R19, R17, R13, P2, P1 ;  /* 0x0000001113117210 */ /* 0x000fe200017e240d */
[----:B------:R-:W-:-:S03]  /*0550*/  IMAD.X R7, RZ, RZ, R7, P6 ;  /* 0x000000ffff077224 */ /* 0x000fc600030e0607 */
[----:B------:R-:W-:Y:S01]  /*0560*/  IADD3.X R21, PT, PT, R23, R21, R17, P4, P5 ;  /* 0x0000001517157210 */ /* 0x000fe200027ea411 */
[----:B------:R-:W-:Y:S06]  /*0570*/  @P3 BRA `(.L_x_38) ;  /* 0xfffffffc00643947 */ /* 0x000fec000383ffff */
.L_x_37:
[----:B------:R-:W-:Y:S05]  /*0580*/  BSYNC.RECONVERGENT B2 ;  /* 0x0000000000027941 */ /* 0x000fea0003800200 */
.L_x_36:
[----:B------:R-:W-:Y:S05]  /*0590*/  @!P0 BRA `(.L_x_35) ;  /* 0x0000000000f88947 */ /* 0x000fea0003800000 */
[----:B------:R-:W-:Y:S01]  /*05a0*/  ISETP.GE.U32.AND P1, PT, R4, 0x8, PT ;  /* 0x000000080400780c */ /* 0x000fe20003f26070 */
[----:B------:R-:W-:Y:S01]  /*05b0*/  BSSY.RECONVERGENT B2, `(.L_x_39) ;  /* 0x000001a000027945 */ /* 0x000fe20003800200 */
[----:B------:R-:W-:-:S04]  /*05c0*/  LOP3.LUT R26, R0, 0x7, RZ, 0xc0, !PT ;  /* 0x00000007001a7812 */ /* 0x000fc800078ec0ff */
[----:B------:R-:W-:-:S07]  /*05d0*/  ISETP.NE.AND P0, PT, R26, RZ, PT ;  /* 0x000000ff1a00720c */ /* 0x000fce0003f05270 */
[----:B------:R-:W-:Y:S06]  /*05e0*/  @!P1 BRA `(.L_x_40) ;  /* 0x0000000000589947 */ /* 0x000fec0003800000 */
[----:B------:R-:W0:Y:S01]  /*05f0*/  LDCU.64 UR4, c[0x0][0x380] ;  /* 0x00007000ff0477ac */ /* 0x000e220008000a00 */
[----:B------:R-:W-:-:S04]  /*0600*/  IADD3 R4, P1, PT, R3, UR9, RZ ;  /* 0x0000000903047c10 */ /* 0x000fc8000ff3e0ff */
[----:B------:R-:W-:Y:S02]  /*0610*/  LEA.HI.X.SX32 R7, R3, RZ, 0x1, P1 ;  /* 0x000000ff03077211 */ /* 0x000fe400008f0eff */
[----:B0-----:R-:W-:-:S04]  /*0620*/  LEA R24, P1, R4, UR4, 0x3 ;  /* 0x0000000404187c11 */ /* 0x001fc8000f8218ff */
[----:B------:R-:W-:-:S05]  /*0630*/  LEA.HI.X R25, R4, UR5, R7, 0x3, P1 ;  /* 0x0000000504197c11 */ /* 0x000fca00088f1c07 */
        /* <DEDUP_REMOVED lines=16> */
[----:B------:R-:W-:-:S09]  /*0740*/  IADD3.X R21, PT, PT, R17, R7, R9, P3, P4 ;  /* 0x0000000711157210 */ /* 0x000fd20001fe8409 */
.L_x_40:
[----:B------:R-:W-:Y:S05]  /*0750*/  BSYNC.RECONVERGENT B2 ;  /* 0x0000000000027941 */ /* 0x000fea0003800200 */
.L_x_39:
        /* <DEDUP_REMOVED lines=14> */
[----:B------:R-:W3:Y:S01]  /*0840*/  LDG.E.64 R14, desc[UR16][R6.64+0x3000] ;  /* 0x00300010060e7981 */ /* 0x000ee2000c1e1b00 */
[----:B------:R-:W-:Y:S01]  /*0850*/  VIADD R3, R3, 0x800 ;  /* 0x0000080003037836 */ /* 0x000fe20000000000 */
[----:B--2--5:R-:W-:-:S04]  /*0860*/  IADD3 R17, P1, P2, R10, R8, R20 ;  /* 0x000000080a117210 */ /* 0x024fc80007a3e014 */
[----:B------:R-:W-:Y:S02]  /*0870*/  IADD3.X R21, PT, PT, R11, R9, R21, P1, P2 ;  /* 0x000000090b157210 */ /* 0x000fe40000fe4415 */
[----:B---3--:R-:W-:-:S04]  /*0880*/  IADD3 R20, P3, P4, R14, R12, R17 ;  /* 0x0000000c0e147210 */ /* 0x008fc80007c7e011 */
[----:B------:R-:W-:-:S09]  /*0890*/  IADD3.X R21, PT, PT, R15, R13, R21, P3, P4 ;  /* 0x0000000d0f157210 */ /* 0x000fd20001fe8415 */
.L_x_42:
[----:B------:R-:W-:Y:S05]  /*08a0*/  BSYNC.RECONVERGENT B2 ;  /* 0x0000000000027941 */ /* 0x000fea0003800200 */
.L_x_41:
[----:B------:R-:W-:Y:S05]  /*08b0*/  @!P0 BRA `(.L_x_35) ;  /* 0x0000000000308947 */ /* 0x000fea0003800000 */
[----:B------:R-:W0:Y:S01]  /*08c0*/  LDC.64 R6, c[0x0][0x380] ;  /* 0x0000e000ff067b82 */ /* 0x000e220000000a00 */
[----:B------:R-:W-:Y:S02]  /*08d0*/  IMAD.U32 R9, RZ, RZ, UR18 ;  /* 0x00000012ff097e24 */ /* 0x000fe4000f8e00ff */
[----:B------:R-:W-:Y:S02]  /*08e0*/  IMAD.MOV R0, RZ, RZ, -R0 ;  /* 0x000000ffff007224 */ /* 0x000fe400078e0a00 */
[----:B0-----:R-:W-:-:S07]  /*08f0*/  IMAD.WIDE.U32 R6, R9, 0x7000, R6 ;  /* 0x0000700009067825 */ /* 0x001fce00078e0006 */
.L_x_43:
[----:B------:R-:W-:-:S06]  /*0900*/  IMAD.WIDE R8, R3, 0x8, R6 ;  /* 0x0000000803087825 */ /* 0x000fcc00078e0206 */
[----:B------:R-:W2:Y:S01]  /*0910*/  LDG.E.64 R8, desc[UR16][R8.64] ;  /* 0x0000001008087981 */ /* 0x000ea2000c1e1b00 */
[----:B------:R-:W-:Y:S02]  /*0920*/  VIADD R0, R0, 0x1 ;  /* 0x0000000100007836 */ /* 0x000fe40000000000 */
[----:B------:R-:W-:-:S03]  /*0930*/  VIADD R3, R3, 0x200 ;  /* 0x0000020003037836 */ /* 0x000fc60000000000 */
[----:B------:R-:W-:Y:S02]  /*0940*/  ISETP.NE.AND P0, PT, R0, RZ, PT ;  /* 0x000000ff0000720c */ /* 0x000fe40003f05270 */
[----:B--2--5:R-:W-:-:S05]  /*0950*/  IADD3 R20, P1, PT, R8, R20, RZ ;  /* 0x0000001408147210 */ /* 0x024fca0007f3e0ff */
[----:B------:R-:W-:-:S06]  /*0960*/  IMAD.X R21, R9, 0x1, R21, P1 ;  /* 0x0000000109157824 */ /* 0x000fcc00008e0615 */
[----:B------:R-:W-:Y:S05]  /*0970*/  @P0 BRA `(.L_x_43) ;  /* 0xfffffffc00e00947 */ /* 0x000fea000383ffff */
.L_x_35:
[----:B------:R-:W-:Y:S05]  /*0980*/  BSYNC.RECONVERGENT B1 ;  /* 0x0000000000017941 */ /* 0x000fea0003800200 */
.L_x_34:
        /* <DEDUP_REMOVED lines=31> */
[----:B------:R-:W-:Y:S02]  /*0b80*/  @!P1 SHF.R.U32.HI R3, RZ, 0x2, R5 ;  /* 0x00000002ff039819 */ /* 0x000fe40000011605 */
[----:B-1----:R-:W-:Y:S01]  /*0b90*/  SEL R2, R2, RZ, !P0 ;  /* 0x000000ff02027207 */ /* 0x002fe20004000000 */
[----:B------:R-:W0:Y:S01]  /*0ba0*/  SHFL.DOWN PT, R0, R9, 0x10, 0x1f ;  /* 0x0a001f0009007f89 */ /* 0x000e2200000e0000 */
[----:B------:R-:W-:Y:S02]  /*0bb0*/  ISETP.GT.AND P0, PT, R4, 0xf, PT ;  /* 0x0000000f0400780c */ /* 0x000fe40003f04270 */
[----:B------:R-:W-:Y:S01]  /*0bc0*/  @!P1 MOV R4, 0x400 ;  /* 0x0000040000049802 */ /* 0x000fe20000000f00 */
[----:B------:R-:W-:-:S05]  /*0bd0*/  IMAD.X R11, R2, 0x1, R13, P2 ;  /* 0x00000001020b7824 */ /* 0x000fca00010e060d */
[----:B------:R-:W1:Y:S01]  /*0be0*/  SHFL.DOWN PT, R2, R11, 0x10, 0x1f ;  /* 0x0a001f000b027f89 */ /* 0x000e6200000e0000 */
[----:B--2---:R-:W-:Y:S02]  /*0bf0*/  @!P1 LEA R7, R7, R4, 0x18 ;  /* 0x0000000407079211 */ /* 0x004fe400078ec0ff */
[----:B0-----:R-:W-:-:S04]  /*0c00*/  SEL R0, R0, RZ, !P0 ;  /* 0x000000ff00007207 */ /* 0x001fc80004000000 */
[----:B------:R-:W-:Y:S02]  /*0c10*/  IADD3 R0, P2, PT, R0, R9, RZ ;  /* 0x0000000900007210 */ /* 0x000fe40007f5e0ff */
[----:B-1----:R-:W-:Y:S02]  /*0c20*/  SEL R4, R2, RZ, !P0 ;  /* 0x000000ff02047207 */ /* 0x002fe40004000000 */
[----:B------:R-:W-:Y:S02]  /*0c30*/  @!P1 LOP3.LUT R2, R3, 0xf8, RZ, 0xc0, !PT ;  /* 0x000000f803029812 */ /* 0x000fe400078ec0ff */
[----:B------:R-:W-:Y:S01]  /*0c40*/  ISETP.NE.AND P0, PT, R5, RZ, PT ;  /* 0x000000ff0500720c */ /* 0x000fe20003f05270 */
[----:B------:R-:W-:Y:S02]  /*0c50*/  IMAD.X R3, R4, 0x1, R11, P2 ;  /* 0x0000000104037824 */ /* 0x000fe400010e060b */
[----:B------:R-:W-:Y:S02]  /*0c60*/  @!P1 IMAD.IADD R7, R2, 0x1, R7 ;  /* 0x0000000102079824 */ /* 0x000fe400078e0207 */
[----:B------:R-:W-:-:S05]  /*0c70*/  @!P1 IMAD.MOV.U32 R2, RZ, RZ, R0 ;  /* 0x000000ffff029224 */ /* 0x000fca00078e0000 */
        /* <DEDUP_REMOVED lines=8> */
[----:B--2---:R-:W1:Y:S04]  /*0d00*/  LDS.128 R4, [UR4+0x30] ;  /* 0x00003004ff047984 */ /* 0x004e680008000c00 */
[----:B------:R-:W2:Y:S04]  /*0d10*/  LDS.128 R20, [UR4+0x40] ;  /* 0x00004004ff147984 */ /* 0x000ea80008000c00 */
[----:B------:R-:W3:Y:S04]  /*0d20*/  LDS.128 R16, [UR4+0x50] ;  /* 0x00005004ff107984 */ /* 0x000ee80008000c00 */
[----:B------:R-:W4:Y:S01]  /*0d30*/  LDS.128 R12, [UR4+0x60] ;  /* 0x00006004ff0c7984 */ /* 0x000f220008000c00 */
[----:B0-----:R-:W-:-:S04]  /*0d40*/  IADD3 R11, P1, P2, R24, R8, R0 ;  /* 0x00000008180b7210 */ /* 0x001fc80007a3e000 */
[----:B------:R-:W-:Y:S02]  /*0d50*/  IADD3.X R25, PT, PT, R25, R9, R3, P1, P2 ;  /* 0x0000000919197210 */ /* 0x000fe40000fe4403 */
[----:B-1----:R-:W-:Y:S02]  /*0d60*/  IADD3 R3, P1, P2, R4, R11, R26 ;  /* 0x0000000b04037210 */ /* 0x002fe40007a3e01a */
[----:B------:R-:W0:Y:S02]  /*0d70*/  LDS.128 R8, [UR4+0x70] ;  /* 0x00007004ff087984 */ /* 0x000e240008000c00 */
[----:B------:R-:W-:Y:S02]  /*0d80*/  IADD3.X R5, PT, PT, R5, R25, R27, P1, P2 ;  /* 0x0000001905057210 */ /* 0x000fe40000fe441b */
[----:B------:R-:W1:Y:S01]  /*0d90*/  LDS.128 R24, [UR4+0x80] ;  /* 0x00008004ff187984 */ /* 0x000e620008000c00 */
[----:B--2---:R-:W-:-:S04]  /*0da0*/  IADD3 R3, P1, P2, R20, R3, R6 ;  /* 0x0000000314037210 */ /* 0x004fc80007a3e006 */
[----:B---3--:R-:W-:Y:S02]  /*0db0*/  IADD3 R3, P3, P4, R16, R3, R22 ;  /* 0x0000000310037210 */ /* 0x008fe40007c7e016 */
[----:B------:R-:W-:Y:S02]  /*0dc0*/  IADD3.X R7, PT, PT, R21, R5, R7, P1, P2 ;  /* 0x0000000515077210 */ /* 0x000fe40000fe4407 */
[----:B----4-:R-:W-:Y:S02]  /*0dd0*/  IADD3 R3, P1, P2, R12, R3, R18 ;  /* 0x000000030c037210 */ /* 0x010fe40007a3e012 */
[----:B------:R-:W-:-:S04]  /*0de0*/  IADD3.X R17, PT, PT, R17, R7, R23, P3, P4 ;  /* 0x0000000711117210 */ /* 0x000fc80001fe8417 */
[----:B------:R-:W-:Y:S02]  /*0df0*/  IADD3.X R13, PT, PT, R13, R17, R19, P1, P2 ;  /* 0x000000110d0d7210 */ /* 0x000fe40000fe4413 */
[----:B0-----:R-:W-:-:S04]  /*0e00*/  IADD3 R3, P3, P4, R8, R3, R14 ;  /* 0x0000000308037210 */ /* 0x001fc80007c7e00e */
[----:B-1----:R-:W-:Y:S02]  /*0e10*/  IADD3 R3, P1, P2, R24, R3, R10 ;  /* 0x0000000318037210 */ /* 0x002fe40007a3e00a */
[----:B------:R-:W-:Y:S02]  /*0e20*/  IADD3.X R9, PT, PT, R9, R13, R15, P3, P4 ;  /* 0x0000000d09097210 */ /* 0x000fe40001fe840f */
[----:B------:R-:W-:Y:S02]  /*0e30*/  IADD3 R0, P3, PT, R3, R26, RZ ;  /* 0x0000001a03007210 */ /* 0x000fe40007f7e0ff */
[----:B------:R-:W-:-:S05]  /*0e40*/  IADD3.X R3, PT, PT, R25, R9, R11, P1, P2 ;  /* 0x0000000919037210 */ /* 0x000fca0000fe440b */
[----:B------:R-:W-:Y:S01]  /*0e50*/  IMAD.X R3, R3, 0x1, R27, P3 ;  /* 0x0000000103037824 */ /* 0x000fe200018e061b */
[----:B------:R-:W-:Y:S06]  /*0e60*/  BRA `(.L_x_45) ;  /* 0x0000001800bc7947 */ /* 0x000fec0003800000 */
.L_x_44:
[----:B------:R-:W-:-:S04]  /*0e70*/  LOP3.LUT R0, R5, 0x3e0, RZ, 0xc0, !PT ;  /* 0x000003e005007812 */ /* 0x000fc800078ec0ff */
[----:B------:R-:W-:Y:S01]  /*0e80*/  LOP3.LUT R7, RZ, R0, RZ, 0x33, !PT ;  /* 0x00000000ff077212 */ /* 0x000fe200078e33ff */
[----:B------:R-:W-:Y:S02]  /*0e90*/  VIADD R3, R0, 0x20 ;  /* 0x0000002000037836 */ /* 0x000fe40000000000 */
[----:B------:R-:W0:Y:S02]  /*0ea0*/  S2R R0, SR_LANEID ;  /* 0x0000000000007919 */ /* 0x000e240000000000 */
        /* <DEDUP_REMOVED lines=13> */
[----:B------:R-:W-:Y:S01]  /*0f80*/  ISETP.GT.AND P0, PT, R6, R7, PT ;  /* 0x000000070600720c */ /* 0x000fe20003f04270 */
[----:B------:R-:W-:Y:S02]  /*0f90*/  VIADD R6, R0, 0x4 ;  /* 0x0000000400067836 */ /* 0x000fe40000000000 */
[----:B------:R-:W1:Y:S01]  /*0fa0*/  SHFL.DOWN PT, R4, R9, 0x2, R7 ;  /* 0x0840000009047989 */ /* 0x000e6200000e0007 */
[----:B0-----:R-:W-:-:S04]  /*0fb0*/  SEL R3, R3, RZ, !P0 ;  /* 0x000000ff03037207 */ /* 0x001fc80004000000 */
[----:B------:R-:W-:Y:S02]  /*0fc0*/  IADD3 R8, P1, PT, R3, R10, RZ ;  /* 0x0000000a03087210 */ /* 0x000fe40007f3e0ff */
[----:B-1----:R-:W-:Y:S02]  /*0fd0*/  SEL R4, R4, RZ, !P0 ;  /* 0x000000ff04047207 */ /* 0x002fe40004000000 */
[----:B------:R-:W-:Y:S01]  /*0fe0*/  ISETP.GT.AND P0, PT, R6, R7, PT ;  /* 0x000000070600720c */ /* 0x000fe20003f04270 */
[----:B------:R-:W0:Y:S01]  /*0ff0*/  SHFL.DOWN PT, R3, R8, 0x4, R7 ;  /* 0x0880000008037989 */ /* 0x000e2200000e0007 */
[----:B------:R-:W-:Y:S02]  /*1000*/  VIADD R6, R0, 0x8 ;  /* 0x0000000800067836 */ /* 0x000fe40000000000 */
[----:B------:R-:W-:Y:S02]  /*1010*/  IMAD.X R11, R4, 0x1, R9, P1 ;  /* 0x00000001040b7824 */ /* 0x000fe400008e0609 */
[----:B------:R-:W-:-:S03]  /*1020*/  VIADD R0, R0, 0x10 ;  /* 0x0000001000007836 */ /* 0x000fc60000000000 */
[----:B------:R-:W1:Y:S01]  /*1030*/  SHFL.DOWN PT, R4, R11, 0x4, R7 ;  /* 0x088000000b047989 */ /* 0x000e6200000e0007 */
[----:B0-----:R-:W-:-:S04]  /*1040*/  SEL R3, R3, RZ, !P0 ;  /* 0x000000ff03037207 */ /* 0x001fc80004000000 */
[----:B------:R-:W-:Y:S02]  /*1050*/  IADD3 R10, P1, PT, R3, R8, RZ ;  /* 0x00000008030a7210 */ /* 0x000fe40007f3e0ff */
[----:B-1----:R-:W-:-:S03]  /*1060*/  SEL R4, R4, RZ, !P0 ;  /* 0x000000ff04047207 */ /* 0x002fc60004000000 */
[----:B------:R-:W0:Y:S01]  /*1070*/  SHFL.DOWN PT, R3, R10, 0x8, R7 ;  /* 0x090000000a037989 */ /* 0x000e2200000e0007 */
[----:B------:R-:W-:Y:S01]  /*1080*/  ISETP.GT.AND P0, PT, R6, R7, PT ;  /* 0x000000070600720c */ /* 0x000fe20003f04270 */
[----:B------:R-:W-:Y:S02]  /*1090*/  IMAD.X R9, R4, 0x1, R11, P1 ;  /* 0x0000000104097824 */ /* 0x000fe400008e060b */
[----:B------:R-:W1:Y:S03]  /*10a0*/  @!P2 S2R R11, SR_CgaCtaId ;  /* 0x00000000000ba919 */ /* 0x000e660000008800 */
[----:B------:R-:W2:Y:S01]  /*10b0*/  SHFL.DOWN PT, R4, R9, 0x8, R7 ;  /* 0x0900000009047989 */ /* 0x000ea200000e0007 */
[----:B0-----:R-:W-:-:S04]  /*10c0*/  SEL R3, R3, RZ, !P0 ;  /* 0x000000ff03037207 */ /* 0x001fc80004000000 */
[----:B------:R-:W-:-:S05]  /*10d0*/  IADD3 R6, P1, PT, R3, R10, RZ ;  /* 0x0000000a03067210 */ /* 0x000fca0007f3e0ff */
[----:B------:R-:W0:Y:S01]  /*10e0*/  SHFL.DOWN PT, R3, R6, 0x10, R7 ;  /* 0x0a00000006037989 */ /* 0x000e2200000e0007 */
[----:B--2---:R-:W-:Y:S02]  /*10f0*/  SEL R4, R4, RZ, !P0 ;  /* 0x000000ff04047207 */ /* 0x004fe40004000000 */
[----:B------:R-:W-:Y:S02]  /*1100*/  ISETP.GT.AND P0, PT, R0, R7, PT ;  /* 0x000000070000720c */ /* 0x000fe40003f04270 */
[----:B------:R-:W-:Y:S01]  /*1110*/  @!P2 MOV R0, 0x400 ;  /* 0x000004000000a802 */ /* 0x000fe20000000f00 */
[----:B------:R-:W-:Y:S01]  /*1120*/  IMAD.X R8, R4, 0x1, R9, P1 ;  /* 0x0000000104087824 */ /* 0x000fe200008e0609 */
[----:B------:R-:W-:Y:S02]  /*1130*/  @!P2 SHF.R.U32.HI R9, RZ, 0x2, R5 ;  /* 0x00000002ff09a819 */ /* 0x000fe40000011605 */
[----:B-1----:R-:W-:Y:S02]  /*1140*/  @!P2 LEA R10, R11, R0, 0x18 ;  /* 0x000000000b0aa211 */ /* 0x002fe400078ec0ff */
[----:B------:R-:W1:Y:S01]  /*1150*/  SHFL.DOWN PT, R4, R8, 0x10, R7 ;  /* 0x0a00000008047989 */ /* 0x000e6200000e0007 */
[----:B------:R-:W-:-:S05]  /*1160*/  @!P2 LOP3.LUT R9, R9, 0xf8, RZ, 0xc0, !PT ;  /* 0x000000f80909a812 */ /* 0x000fca00078ec0ff */
[----:B------:R-:W-:Y:S01]  /*1170*/  @!P2 IMAD.IADD R9, R9, 0x1, R10 ;  /* 0x000000010909a824 */ /* 0x000fe200078e020a */
[----:B0-----:R-:W-:-:S04]  /*1180*/  SEL R3, R3, RZ, !P0 ;  /* 0x000000ff03037207 */ /* 0x001fc80004000000 */
[----:B------:R-:W-:-:S05]  /*1190*/  IADD3 R0, P1, PT, R3, R6, RZ ;  /* 0x0000000603007210 */ /* 0x000fca0007f3e0ff */
[----:B------:R-:W-:Y:S01]  /*11a0*/  @!P2 IMAD.MOV.U32 R6, RZ, RZ, R0 ;  /* 0x000000ffff06a224 */ /* 0x000fe200078e0000 */
[----:B-1----:R-:W-:Y:S02]  /*11b0*/  SEL R4, R4, RZ, !P0 ;  /* 0x000000ff04047207 */ /* 0x002fe40004000000 */
[----:B------:R-:W-:-:S03]  /*11c0*/  ISETP.NE.AND P0, PT, R5, RZ, PT ;  /* 0x000000ff0500720c */ /* 0x000fc60003f05270 */
[----:B------:R-:W-:-:S04]  /*11d0*/  IMAD.X R3, R4, 0x1, R8, P1 ;  /* 0x0000000104037824 */ /* 0x000fc800008e0608 */
[----:B------:R-:W-:-:S05]  /*11e0*/  @!P2 IMAD.MOV.U32 R7, RZ, RZ, R3 ;  /* 0x000000ffff07a224 */ /* 0x000fca00078e0003 */
[----:B------:R1:W-:Y:S01]  /*11f0*/  @!P2 STS.64 [R9+0x10], R6 ;  /* 0x000010060900a388 */ /* 0x0003e20000000a00 */
[----:B------:R-:W-:Y:S06]  /*1200*/  BAR.SYNC.DEFER_BLOCKING 0x0 ;  /* 0x0000000000007b1d */ /* 0x000fec0000010000 */
[----:B------:R-:W-:Y:S05]  /*1210*/  @P0 BRA `(.L_x_45) ;  /* 0x0000001400d00947 */ /* 0x000fea0003800000 */
[----:B------:R-:W0:Y:S01]  /*1220*/  S2UR UR5, SR_CgaCtaId ;  /* 0x00000000000579c3 */ /* 0x000e220000008800 */
[----:B------:R-:W-:Y:S01]  /*1230*/  UMOV UR4, 0x400 ;  /* 0x0000040000047882 */ /* 0x000fe20000000000 */
[C---:B------:R-:W-:Y:S02]  /*1240*/  ISETP.GT.AND P1, PT, R2.reuse, 0x20, PT ;  /* 0x000000200200780c */ /* 0x040fe40003f24270 */
[C---:B------:R-:W-:Y:S02]  /*1250*/  ISETP.GT.AND P2, PT, R2.reuse, 0x40, PT ;  /* 0x000000400200780c */ /* 0x040fe40003f44270 */
[----:B------:R-:W-:Y:S01]  /*1260*/  ISETP.GT.AND P6, PT, R2, 0x1a0, PT ;  /* 0x000001a00200780c */ /* 0x000fe20003fc4270 */
[----:B0-----:R-:W-:-:S09]  /*1270*/  ULEA UR4, UR5, UR4, 0x18 ;  /* 0x0000000405047291 */ /* 0x001fd2000f8ec0ff */
[----:B------:R-:W0:Y:S04]  /*1280*/  LDS.64 R20, [UR4+0x18] ;  /* 0x00001804ff147984 */ /* 0x000e280008000a00 */
[----:B------:R-:W2:Y:S04]  /*1290*/  LDS.128 R16, [UR4+0x20] ;  /* 0x00002004ff107984 */ /* 0x000ea80008000c00 */
[----:B-1----:R-:W1:Y:S04]  /*12a0*/  LDS.128 R4, [UR4+0x30] ;  /* 0x00003004ff047984 */ /* 0x002e680008000c00 */
[----:B------:R-:W3:Y:S04]  /*12b0*/  LDS.128 R12, [UR4+0x40] ;  /* 0x00004004ff0c7984 */ /* 0x000ee80008000c00 */
[----:B------:R-:W4:Y:S04]  /*12c0*/  LDS.128 R8, [UR4+0x50] ;  /* 0x00005004ff087984 */ /* 0x000f280008000c00 */
[----:B------:R-:W-:Y:S01]  /*12d0*/  LDS.128 R24, [UR4+0x70] ;  /* 0x00007004ff187984 */ /* 0x000fe20008000c00 */
[----:B0-----:R-:W-:-:S02]  /*12e0*/  SEL R20, R20, RZ, P1 ;  /* 0x000000ff14147207 */ /* 0x001fc40000800000 */
[----:B------:R-:W-:Y:S02]  /*12f0*/  SEL R21, R21, RZ, P1 ;  /* 0x000000ff15157207 */ /* 0x000fe40000800000 */
[----:B--2---:R-:W-:Y:S02]  /*1300*/  SEL R23, R16, RZ, P2 ;  /* 0x000000ff10177207 */ /* 0x004fe40001000000 */
[----:B------:R-:W-:Y:S02]  /*1310*/  SEL R16, R17, RZ, P2 ;  /* 0x000000ff11107207 */ /* 0x000fe40001000000 */
[----:B------:R-:W-:Y:S02]  /*1320*/  IADD3 R0, P3, P4, R23, R20, R0 ;  /* 0x0000001417007210 */ /* 0x000fe40007c7e000 */
[C---:B------:R-:W-:Y:S02]  /*1330*/  ISETP.GT.AND P1, PT, R2.reuse, 0x60, PT ;  /* 0x000000600200780c */ /* 0x040fe40003f24270 */
[----:B------:R-:W-:-:S02]  /*1340*/  ISETP.GT.AND P2, PT, R2, 0x80, PT ;  /* 0x000000800200780c */ /* 0x000fc40003f44270 */
[----:B------:R-:W-:Y:S02]  /*1350*/  IADD3.X R3, PT, PT, R16, R21, R3, P3, P4 ;  /* 0x0000001510037210 */ /* 0x000fe40001fe8403 */
[----:B------:R-:W0:Y:S01]  /*1360*/  LDS.128 R20, [UR4+0x60] ;  /* 0x00006004ff147984 */ /* 0x000e220008000c00 */
[----:B------:R-:W-:Y:S02]  /*1370*/  SEL R17, R18, RZ, P1 ;  /* 0x000000ff12117207 */ /* 0x000fe40000800000 */
[----:B-1----:R-:W-:Y:S02]  /*1380*/  SEL R4, R4, RZ, P2 ;  /* 0x000000ff04047207 */ /* 0x002fe40001000000 */
[----:B------:R-:W-:Y:S02]  /*1390*/  SEL R18, R19, RZ, P1 ;  /* 0x000000ff13127207 */ /* 0x000fe40000800000 */
[----:B------:R-:W-:Y:S02]  /*13a0*/  SEL R16, R5, RZ, P2 ;  /* 0x000000ff05107207 */ /* 0x000fe40001000000 */
[----:B------:R-:W-:-:S02]  /*13b0*/  IADD3 R4, P3, P4, R4, R0, R17 ;  /* 0x0000000004047210 */ /* 0x000fc40007c7e011 */
[----:B------:R-:W-:Y:S02]  /*13c0*/  ISETP.GT.AND P2, PT, R2, 0xa0, PT ;  /* 0x000000a00200780c */ /* 0x000fe40003f44270 */
[----:B------:R-:W-:Y:S02]  /*13d0*/  IADD3.X R3, PT, PT, R16, R3, R18, P3, P4 ;  /* 0x0000000310037210 */ /* 0x000fe40001fe8412 */
[----:B------:R-:W1:Y:S01]  /*13e0*/  LDS.128 R16, [UR4+0x80] ;  /* 0x00008004ff107984 */ /* 0x000e620008000c00 */
[----:B------:R-:W-:Y:S02]  /*13f0*/  ISETP.GT.AND P1, PT, R2, 0xc0, PT ;  /* 0x000000c00200780c */ /* 0x000fe40003f24270 */
[----:B------:R-:W-:Y:S02]  /*1400*/  SEL R5, R6, RZ, P2 ;  /* 0x000000ff06057207 */ /* 0x000fe40001000000 */
[----:B---3--:R-:W-:Y:S02]  /*1410*/  SEL R0, R12, RZ, P1 ;  /* 0x000000ff0c007207 */ /* 0x008fe40000800000 */
[----:B------:R-:W-:-:S02]  /*1420*/  SEL R6, R7, RZ, P2 ;  /* 0x000000ff07067207 */ /* 0x000fc40001000000 */
[C---:B------:R-:W-:Y:S02]  /*1430*/  ISETP.GT.AND P2, PT, R2.reuse, 0xe0, PT ;  /* 0x000000e00200780c */ /* 0x040fe40003f44270 */
[----:B------:R-:W-:Y:S02]  /*1440*/  ISETP.GT.AND P3, PT, R2, 0x100, PT ;  /* 0x000001000200780c */ /* 0x000fe40003f64270 */
[----:B------:R-:W-:Y:S02]  /*1450*/  IADD3 R0, P4, P5, R0, R4, R5 ;  /* 0x0000000400007210 */ /* 0x000fe40007d9e005 */
[----:B------:R-:W-:Y:S02]  /*1460*/  SEL R12, R13, RZ, P1 ;  /* 0x000000ff0d0c7207 */ /* 0x000fe40000800000 */
[----:B------:R-:W-:Y:S02]  /*1470*/  ISETP.GT.AND P1, PT, R2, 0x120, PT ;  /* 0x000001200200780c */ /* 0x000fe40003f24270 */
[----:B------:R-:W-:-:S02]  /*1480*/  SEL R4, R14, RZ, P2 ;  /* 0x000000ff0e047207 */ /* 0x000fc40001000000 */
[----:B----4-:R-:W-:Y:S02]  /*1490*/  SEL R5, R8, RZ, P3 ;  /* 0x000000ff08057207 */ /* 0x010fe40001800000 */
[----:B------:R-:W-:Y:S02]  /*14a0*/  SEL R15, R15, RZ, P2 ;  /* 0x000000ff0f0f7207 */ /* 0x000fe40001000000 */
[----:B------:R-:W-:Y:S02]  /*14b0*/  IADD3.X R3, PT, PT, R12, R3, R6, P4, P5 ;  /* 0x000000030c037210 */ /* 0x000fe400027ea406 */
[----:B------:R-:W-:Y:S02]  /*14c0*/  ISETP.GT.AND P2, PT, R2, 0x140, PT ;  /* 0x000001400200780c */ /* 0x000fe40003f44270 */
[----:B------:R-:W-:Y:S02]  /*14d0*/  SEL R6, R9, RZ, P3 ;  /* 0x000000ff09067207 */ /* 0x000fe40001800000 */
[----:B------:R-:W-:-:S02]  /*14e0*/  SEL R7, R10, RZ, P1 ;  /* 0x000000ff0a077207 */ /* 0x000fc40000800000 */
[----:B------:R-:W-:Y:S02]  /*14f0*/  IADD3 R4, P3, P4, R5, R0, R4 ;  /* 0x0000000005047210 */ /* 0x000fe40007c7e004 */
[----:B------:R-:W-:Y:S02]  /*1500*/  SEL R10, R11, RZ, P1 ;  /* 0x000000ff0b0a7207 */ /* 0x000fe40000800000 */
[----:B------:R-:W-:Y:S02]  /*1510*/  ISETP.GT.AND P1, PT, R2, 0x160, PT ;  /* 0x000001600200780c */ /* 0x000fe40003f24270 */
[----:B0-----:R-:W-:Y:S02]  /*1520*/  SEL R0, R20, RZ, P2 ;  /* 0x000000ff14007207 */ /* 0x001fe40001000000 */
[----:B------:R-:W-:Y:S02]  /*1530*/  ISETP.GT.AND P5, PT, R2, 0x180, PT ;  /* 0x000001800200780c */ /* 0x000fe40003fa4270 */
[----:B------:R-:W-:-:S02]  /*1540*/  IADD3.X R6, PT, PT, R6, R3, R15, P3, P4 ;  /* 0x0000000306067210 */ /* 0x000fc40001fe840f */
[----:B------:R-:W-:Y:S02]  /*1550*/  SEL R3, R22, RZ, P1 ;  /* 0x000000ff16037207 */ /* 0x000fe40000800000 */
[----:B------:R-:W-:Y:S02]  /*1560*/  SEL R23, R23, RZ, P1 ;  /* 0x000000ff17177207 */ /* 0x000fe40000800000 */
[----:B------:R-:W-:Y:S02]  /*1570*/  SEL R5, R21, RZ, P2 ;  /* 0x000000ff15057207 */ /* 0x000fe40001000000 */
[----:B------:R-:W-:Y:S02]  /*1580*/  IADD3 R0, P1, P3, R0, R4, R7 ;  /* 0x0000000400007210 */ /* 0x000fe40007b3e007 */
[----:B------:R-:W-:Y:S02]  /*1590*/  SEL R4, R24, RZ, P5 ;  /* 0x000000ff18047207 */ /* 0x000fe40002800000 */
[----:B------:R-:W-:-:S02]  /*15a0*/  ISETP.GT.AND P2, PT, R2, 0x1c0, PT ;  /* 0x000001c00200780c */ /* 0x000fc40003f44270 */
[----:B------:R-:W-:Y:S02]  /*15b0*/  IADD3.X R5, PT, PT, R5, R6, R10, P1, P3 ;  /* 0x0000000605057210 */ /* 0x000fe40000fe640a */
[----:B------:R-:W-:Y:S02]  /*15c0*/  IADD3 R4, P3, P4, R4, R0, R3 ;  /* 0x0000000004047210 */ /* 0x000fe40007c7e003 */
[----:B------:R-:W-:Y:S02]  /*15d0*/  SEL R0, R26, RZ, P6 ;  /* 0x000000ff1a007207 */ /* 0x000fe40003000000 */
[----:B-1----:R-:W-:Y:S02]  /*15e0*/  SEL R3, R16, RZ, P2 ;  /* 0x000000ff10037207 */ /* 0x002fe40001000000 */
[----:B------:R-:W-:Y:S02]  /*15f0*/  ISETP.GT.AND P1, PT, R2, 0x1e0, PT ;  /* 0x000001e00200780c */ /* 0x000fe40003f24270 */
[----:B------:R-:W-:-:S02]  /*1600*/  SEL R24, R25, RZ, P5 ;  /* 0x000000ff19187207 */ /* 0x000fc40002800000 */
[----:B------:R-:W-:Y:S02]  /*1610*/  SEL R27, R27, RZ, P6 ;  /* 0x000000ff1b1b7207 */ /* 0x000fe40003000000 */
[----:B------:R-:W-:Y:S02]  /*1620*/  IADD3 R3, P5, P6, R3, R4, R0 ;  /* 0x0000000403037210 */ /* 0x000fe40007ebe000 */
[----:B------:R-:W-:Y:S02]  /*1630*/  SEL R0, R18, RZ, P1 ;  /* 0x000000ff12007207 */ /* 0x000fe40000800000 */
[----:B------:R-:W-:Y:S02]  /*1640*/  IADD3.X R4, PT, PT, R24, R5, R23, P3, P4 ;  /* 0x0000000518047210 */ /* 0x000fe40001fe8417 */
[----:B------:R-:W-:Y:S02]  /*1650*/  SEL R2, R17, RZ, P2 ;  /* 0x000000ff11027207 */ /* 0x000fe40001000000 */
[----:B------:R-:W-:-:S02]  /*1660*/  IADD3 R0, P2, PT, R0, R3, RZ ;  /* 0x0000000300007210 */ /* 0x000fc40007f5e0ff */
[----:B------:R-:W-:Y:S02]  /*1670*/  SEL R3, R19, RZ, P1 ;  /* 0x000000ff13037207 */ /* 0x000fe40000800000 */
[----:B------:R-:W-:-:S05]  /*1680*/  IADD3.X R2, PT, PT, R2, R4, R27, P5, P6 ;  /* 0x0000000402027210 */ /* 0x000fca0002fec41b */
[----:B------:R-:W-:Y:S01]  /*1690*/  IMAD.X R3, R3, 0x1, R2, P2 ;  /* 0x0000000103037824 */ /* 0x000fe200010e0602 */
[----:B------:R-:W-:Y:S06]  /*16a0*/  BRA `(.L_x_45) ;  /* 0x0000001000ac7947 */ /* 0x000fec0003800000 */
.L_x_31:
[----:B------:R-:W0:Y:S01]  /*16b0*/  S2R R2, SR_TID.X ;  /* 0x0000000000027919 */ /* 0x000e220000002100 */
[----:B------:R-:W1:Y:S01]  /*16c0*/  LDC.64 R6, c[0x0][0x380] ;  /* 0x0000e000ff067b82 */ /* 0x000e620000000a00 */
[----:B0-----:R-:W-:-:S04]  /*16d0*/  VIADD R23, R2, UR9 ;  /* 0x0000000902177c36 */ /* 0x001fc80008000000 */
[----:B-1----:R-:W-:-:S05]  /*16e0*/  IMAD.WIDE.U32 R22, R23, 0x8, R6 ;  /* 0x0000000817167825 */ /* 0x002fca00078e0006 */
[----:B------:R-:W2:Y:S04]  /*16f0*/  LDG.E.64 R14, desc[UR16][R22.64] ;  /* 0x00000010160e7981 */ /* 0x000ea8000c1e1b00 */
[----:B------:R-:W2:Y:S04]  /*1700*/  LDG.E.64 R16, desc[UR16][R22.64+0x1000] ;  /* 0x0010001016107981 */ /* 0x000ea8000c1e1b00 */
[----:B------:R-:W2:Y:S04]  /*1710*/  LDG.E.64 R18, desc[UR16][R22.64+0x2000] ;  /* 0x0020001016127981 */ /* 0x000ea8000c1e1b00 */
[----:B------:R-:W3:Y:S04]  /*1720*/  LDG.E.64 R12, desc[UR16][R22.64+0x3000] ;  /* 0x00300010160c7981 */ /* 0x000ee8000c1e1b00 */
[----:B------:R-:W3:Y:S04]  /*1730*/  LDG.E.64 R10, desc[UR16][R22.64+0x4000] ;  /* 0x00400010160a7981 */ /* 0x000ee8000c1e1b00 */
[----:B------:R-:W4:Y:S04]  /*1740*/  LDG.E.64 R6, desc[UR16][R22.64+0x5000] ;  /* 0x0050001016067981 */ /* 0x000f28000c1e1b00 */
[----:B------:R-:W4:Y:S01]  /*1750*/  LDG.E.64 R8, desc[UR16][R22.64+0x6000] ;  /* 0x0060001016087981 */ /* 0x000f22000c1e1b00 */
[----:B------:R-:W-:-:S04]  /*1760*/  ISETP.GE.U32.AND P0, PT, R0, UR5, PT ;  /* 0x0000000500007c0c */ /* 0x000fc8000bf06070 */
[----:B------:R-:W-:Y:S02]  /*1770*/  ISETP.GE.U32.AND.EX P0, PT, R3, UR4, PT, P0 ;  /* 0x0000000403007c0c */ /* 0x000fe4000bf06100 */
[----:B--2---:R-:W-:-:S04]  /*1780*/  IADD3 R21, P3, P4, R18, R16, R14 ;  /* 0x0000001012157210 */ /* 0x004fc80007c7e00e */
[----:B------:R-:W-:Y:S02]  /*1790*/  IADD3.X R15, PT, PT, R19, R17, R15, P3, P4 ;  /* 0x00000011130f7210 */ /* 0x000fe40001fe840f */
[----:B---3--:R-:W-:-:S04]  /*17a0*/  IADD3 R21, P2, P1, R10, R12, R21 ;  /* 0x0000000c0a157210 */ /* 0x008fc8000795e015 */
[----:B------:R-:W-:Y:S02]  /*17b0*/  IADD3.X R11, PT, PT, R11, R13, R15, P2, P1 ;  /* 0x0000000d0b0b7210 */ /* 0x000fe400017e240f */
[----:B----4-:R-:W-:-:S04]  /*17c0*/  IADD3 R21, P3, P4, R8, R6, R21 ;  /* 0x0000000608157210 */ /* 0x010fc80007c7e015 */
[----:B------:R-:W-:Y:S01]  /*17d0*/  IADD3.X R27, PT, PT, R9, R7, R11, P3, P4 ;  /* 0x00000007091b7210 */ /* 0x000fe20001fe840b */
[----:B------:R-:W-:Y:S08]  /*17e0*/  @!P0 BRA `(.L_x_46) ;  /* 0x0000000c002c8947 */ /* 0x000ff00003800000 */
[----:B------:R-:W-:Y:S01]  /*17f0*/  UIADD3 UR7, UP0, UPT, UR5, UR9, URZ ;  /* 0x0000000905077290 */ /* 0x000fe2000ff1e0ff */
[----:B------:R-:W-:Y:S01]  /*1800*/  IADD3 R3, P2, PT, R4, -0xe00, RZ ;  /* 0xfffff20004037810 */ /* 0x000fe20007f5e0ff */
[----:B------:R-:W0:Y:S01]  /*1810*/  LDCU.64 UR12, c[0x0][0x380] ;  /* 0x00007000ff0c77ac */ /* 0x000e220008000a00 */
[----:B------:R-:W-:Y:S02]  /*1820*/  LOP3.LUT R7, RZ, R2, RZ, 0x33, !PT ;  /* 0x00000002ff077212 */ /* 0x000fe400078e33ff */
[----:B------:R-:W-:Y:S01]  /*1830*/  IADD3.X R0, PT, PT, R5, -0x1, RZ, P2, !PT ;  /* 0xffffffff05007810 */ /* 0x000fe200017fe4ff */
[----:B------:R-:W-:Y:S01]  /*1840*/  UIADD3.X UR8, UPT, UPT, URZ, UR4, URZ, UP0, !UPT ;  /* 0x00000004ff087290 */ /* 0x000fe200087fe4ff */
[----:B------:R-:W-:Y:S01]  /*1850*/  ISETP.LT.U32.AND P0, PT, R3, UR7, PT ;  /* 0x0000000703007c0c */ /* 0x000fe2000bf01070 */
[----:B------:R-:W-:Y:S01]  /*1860*/  UMOV UR6, UR5 ;  /* 0x0000000500067c82 */ /* 0x000fe20008000000 */
[----:B------:R-:W-:Y:S01]  /*1870*/  IADD3 R9, P1, PT, R2, UR7, RZ ;  /* 0x0000000702097c10 */ /* 0x000fe2000ff3e0ff */
[----:B------:R-:W-:Y:S01]  /*1880*/  UMOV UR4, URZ ;  /* 0x000000ff00047c82 */ /* 0x000fe20008000000 */
[----:B------:R-:W-:Y:S01]  /*1890*/  IADD3 R7, PT, PT, R4, -UR5, R7 ;  /* 0x8000000504077c10 */ /* 0x000fe2000fffe007 */
[----:B------:R-:W-:Y:S01]  /*18a0*/  IMAD.U32 R11, RZ, RZ, UR8 ;  /* 0x00000008ff0b7e24 */ /* 0x000fe2000f8e00ff */
[----:B------:R-:W-:Y:S01]  /*18b0*/  UMOV UR10, UR8 ;  /* 0x00000008000a7c82 */ /* 0x000fe20008000000 */
[----:B------:R-:W-:-:S02]  /*18c0*/  IMAD.X R8, RZ, RZ, UR8, P1 ;  /* 0x00000008ff087e24 */ /* 0x000fc400088e06ff */
[----:B------:R-:W-:Y:S01]  /*18d0*/  VIADD R12, R7, -UR9 ;  /* 0x80000009070c7c36 */ /* 0x000fe20008000000 */
[----:B------:R-:W-:Y:S01]  /*18e0*/  ISETP.GT.U32.AND.EX P0, PT, R11, R0, PT, P0 ;  /* 0x000000000b00720c */ /* 0x000fe20003f04100 */
[----:B------:R-:W-:Y:S01]  /*18f0*/  UMOV UR9, UR7 ;  /* 0x0000000700097c82 */ /* 0x000fe20008000000 */
[----:B0-----:R-:W-:-:S04]  /*1900*/  LEA R6, P2, R9, UR12, 0x3 ;  /* 0x0000000c09067c11 */ /* 0x001fc8000f8418ff */
[----:B------:R-:W-:Y:S02]  /*1910*/  IADD3 R2, P1, PT, R6, 0x8000, RZ ;  /* 0x0000800006027810 */ /* 0x000fe40007f3e0ff */
[----:B------:R-:W-:-:S05]  /*1920*/  LEA.HI.X R9, R9, UR13, R8, 0x3, P2 ;  /* 0x0000000d09097c11 */ /* 0x000fca00090f1c08 */
[----:B------:R-:W-:Y:S01]  /*1930*/  IMAD.X R9, RZ, RZ, R9, P1 ;  /* 0x000000ffff097224 */ /* 0x000fe200008e0609 */
[----:B------:R-:W-:Y:S06]  /*1940*/  @P0 BRA `(.L_x_47) ;  /* 0x0000000000c00947 */ /* 0x000fec0003800000 */
[----:B------:R-:W0:Y:S01]  /*1950*/  LDC.64 R4, c[0x0][0x3b8] ;  /* 0x0000ee00ff047b82 */ /* 0x000e220000000a00 */
[----:B------:R-:W1:Y:S01]  /*1960*/  LDCU UR11, c[0x0][0x3c0] ;  /* 0x00007800ff0b77ac */ /* 0x000e620008000800 */
[----:B------:R-:W2:Y:S01]  /*1970*/  LDCU.64 UR12, c[0x0][0x380] ;  /* 0x00007000ff0c77ac */ /* 0x000ea20008000a00 */
[----:B------:R-:W-:Y:S01]  /*1980*/  NOP ;  /* 0x0000000000007918 */ /* 0x000fe20000000000 */
.L_x_48:
[----:B------:R-:W3:Y:S02]  /*1990*/  S2R R6, SR_TID.X ;  /* 0x0000000000067919 */ /* 0x000ee40000002100 */
[----:B---3--:R-:W-:-:S05]  /*19a0*/  IADD3 R6, P0, PT, R6, UR7, RZ ;  /* 0x0000000706067c10 */ /* 0x008fca000ff1e0ff */
[----:B------:R-:W-:Y:S01]  /*19b0*/  IMAD.X R7, RZ, RZ, UR8, P0 ;  /* 0x00000008ff077e24 */ /* 0x000fe200080e06ff */
[----:B--2---:R-:W-:-:S04]  /*19c0*/  LEA R28, P0, R6, UR12, 0x3 ;  /* 0x0000000c061c7c11 */ /* 0x004fc8000f8018ff */
[----:B------:R-:W-:-:S05]  /*19d0*/  LEA.HI.X R29, R6, UR13, R7, 0x3, P0 ;  /* 0x0000000d061d7c11 */ /* 0x000fca00080f1c07 */
[----:B------:R-:W2:Y:S04]  /*19e0*/  LDG.E.64 R22, desc[UR16][R28.64] ;  /* 0x000000101c167981 */ /* 0x000ea8000c1e1b00 */
[----:B------:R-:W2:Y:S04]  /*19f0*/  LDG.E.64 R24, desc[UR16][R28.64+0x1000] ;  /* 0x001000101c187981 */ /* 0x000ea8000c1e1b00 */
[----:B------:R-:W3:Y:S04]  /*1a00*/  LDG.E.64 R6, desc[UR16][R28.64+0x2000] ;  /* 0x002000101c067981 */ /* 0x000ee8000c1e1b00 */
[----:B------:R-:W3:Y:S04]  /*1a10*/  LDG.E.64 R10, desc[UR16][R28.64+0x3000] ;  /* 0x003000101c0a7981 */ /* 0x000ee8000c1e1b00 */
[----:B------:R-:W4:Y:S04]  /*1a20*/  LDG.E.64 R14, desc[UR16][R28.64+0x4000] ;  /* 0x004000101c0e7981 */ /* 0x000f28000c1e1b00 */
[----:B------:R-:W4:Y:S04]  /*1a30*/  LDG.E.64 R16, desc[UR16][R28.64+0x5000] ;  /* 0x005000101c107981 */ /* 0x000f28000c1e1b00 */
[----:B------:R-:W5:Y:S01]  /*1a40*/  LDG.E.64 R18, desc[UR16][R28.64+0x6000] ;  /* 0x006000101c127981 */ /* 0x000f62000c1e1b00 */
[----:B-1----:R-:W-:Y:S01]  /*1a50*/  UIMAD UR14, UR11, 0xe00, URZ ;  /* 0x00000e000b0e78a4 */ /* 0x002fe2000f8e02ff */
[----:B0-----:R-:W-:-:S03]  /*1a60*/  IADD3 R8, P3, PT, R4, -UR7, RZ ;  /* 0x8000000704087c10 */ /* 0x001fc6000ff7e0ff */
[----:B------:R-:W-:Y:S02]  /*1a70*/  USHF.R.S32.HI UR15, URZ, 0x1f, UR14 ;  /* 0x0000001fff0f7899 */ /* 0x000fe4000801140e */
[----:B------:R-:W-:-:S04]  /*1a80*/  UIADD3 UR5, UP0, UPT, UR14, UR9, URZ ;  /* 0x000000090e057290 */ /* 0x000fc8000ff1e0ff */
[----:B------:R-:W-:Y:S01]  /*1a90*/  UIADD3.X UR6, UPT, UPT, UR15, UR10, URZ, UP0, !UPT ;  /* 0x0000000a0f067290 */ /* 0x000fe200087fe4ff */
[----:B--2---:R-:W-:-:S04]  /*1aa0*/  IADD3 R21, P0, P1, R24, R22, R21 ;  /* 0x0000001618157210 */ /* 0x004fc8000791e015 */
[----:B------:R-:W-:Y:S02]  /*1ab0*/  IADD3.X R23, PT, PT, R25, R23, R27, P0, P1 ;  /* 0x0000001719177210 */ /* 0x000fe400007e241b */
[----:B------:R-:W-:Y:S02]  /*1ac0*/  ISETP.GE.U32.AND P0, PT, R8, UR14, PT ;  /* 0x0000000e08007c0c */ /* 0x000fe4000bf06070 */
[----:B---3--:R-:W-:Y:S02]  /*1ad0*/  IADD3 R21, P1, P2, R10, R6, R21 ;  /* 0x000000060a157210 */ /* 0x008fe40007a3e015 */
[----:B------:R-:W-:Y:S02]  /*1ae0*/  IADD3.X R6, PT, PT, R5, ~UR8, RZ, P3, !PT ;  /* 0x8000000805067c10 */ /* 0x000fe40009ffe4ff */
[----:B------:R-:W-:Y:S02]  /*1af0*/  IADD3.X R7, PT, PT, R11, R7, R23, P1, P2 ;  /* 0x000000070b077210 */ /* 0x000fe40000fe4417 */
[----:B------:R-:W-:-:S02]  /*1b00*/  ISETP.GE.U32.AND.EX P0, PT, R6, UR15, PT, P0 ;  /* 0x0000000f06007c0c */ /* 0x000fc4000bf06100 */
[----:B----4-:R-:W-:-:S04]  /*1b10*/  IADD3 R21, P3, P4, R16, R14, R21 ;  /* 0x0000000e10157210 */ /* 0x010fc80007c7e015 */
[----:B-----5:R-:W-:Y:S02]  /*1b20*/  IADD3 R21, P1, PT, R18, R21, RZ ;  /* 0x0000001512157210 */ /* 0x020fe40007f3e0ff */
[----:B------:R-:W-:-:S05]  /*1b30*/  IADD3.X R15, PT, PT, R17, R15, R7, P3, P4 ;  /* 0x0000000f110f7210 */ /* 0x000fca0001fe8407 */
[----:B------:R-:W-:Y:S01]  /*1b40*/  IMAD.X R27, R19, 0x1, R15, P1 ;  /* 0x00000001131b7824 */ /* 0x000fe200008e060f */
[----:B------:R-:W-:Y:S06]  /*1b50*/  @!P0 BRA `(.L_x_46) ;  /* 0x0000000800508947 */ /* 0x000fec0003800000 */
[----:B------:R-:W-:Y:S02]  /*1b60*/  UIADD3 UR7, UP0, UPT, UR14, UR7, URZ ;  /* 0x000000070e077290 */ /* 0x000fe4000ff1e0ff */
[----:B------:R-:W-:Y:S01]  /*1b70*/  IMAD.U32 R7, RZ, RZ, UR14 ;  /* 0x0000000eff077e24 */ /* 0x000fe2000f8e00ff */
[----:B------:R-:W-:Y:S01]  /*1b80*/  UIADD3 UR4, UPT, UPT, UR4, 0x1, URZ ;  /* 0x0000000104047890 */ /* 0x000fe2000fffe0ff */
[----:B------:R-:W-:Y:S01]  /*1b90*/  IMAD.MOV.U32 R8, RZ, RZ, R2 ;  /* 0x000000ffff087224 */ /* 0x000fe200078e0002 */
[----:B------:R-:W-:Y:S01]  /*1ba0*/  UIADD3.X UR8, UPT, UPT, UR15, UR8, URZ, UP0, !UPT ;  /* 0x000000080f087290 */ /* 0x000fe200087fe4ff */
[----:B------:R-:W-:Y:S01]  /*1bb0*/  VIADD R12, R12, -UR14 ;  /* 0x8000000e0c0c7c36 */ /* 0x000fe20008000000 */
[----:B------:R-:W-:Y:S01]  /*1bc0*/  ISETP.LT.U32.AND P0, PT, R3, UR7, PT ;  /* 0x0000000703007c0c */ /* 0x000fe2000bf01070 */
[----:B------:R-:W-:Y:S01]  /*1bd0*/  IMAD.WIDE R8, R7, 0x8, R8 ;  /* 0x0000000807087825 */ /* 0x000fe200078e0208 */
[----:B------:R-:W-:Y:S01]  /*1be0*/  UMOV UR9, UR5 ;  /* 0x0000000500097c82 */ /* 0x000fe20008000000 */
[----:B------:R-:W-:-:S02]  /*1bf0*/  UMOV UR10, UR6 ;  /* 0x00000006000a7c82 */ /* 0x000fc40008000000 */
[----:B------:R-:W-:Y:S02]  /*1c00*/  IMAD.U32 R11, RZ, RZ, UR8 ;  /* 0x00000008ff0b7e24 */ /* 0x000fe4000f8e00ff */
[----:B------:R-:W-:-:S03]  /*1c10*/  IMAD.MOV.U32 R2, RZ, RZ, R8 ;  /* 0x000000ffff027224 */ /* 0x000fc600078e0008 */
[----:B------:R-:W-:-:S13]  /*1c20*/  ISETP.GT.U32.AND.EX P0, PT, R11, R0, PT, P0 ;  /* 0x000000000b00720c */ /* 0x000fda0003f04100 */
[----:B------:R-:W-:Y:S05]  /*1c30*/  @!P0 BRA `(.L_x_48) ;  /* 0xfffffffc00548947 */ /* 0x000fea000383ffff */
[----:B------:R-:W-:-:S05]  /*1c40*/  UMOV UR6, UR14 ;  /* 0x0000000e00067c82 */ /* 0x000fca0008000000 */
.L_x_47:
[----:B------:R-:W0:Y:S01]  /*1c50*/  S2R R7, SR_TID.X ;  /* 0x0000000000077919 */ /* 0x000e220000002100 */
[C---:B------:R-:W-:Y:S01]  /*1c60*/  VIADD R0, R4.reuse, -UR7 ;  /* 0x8000000704007c36 */ /* 0x040fe20008000000 */
[----:B------:R-:W-:Y:S01]  /*1c70*/  ISETP.LE.U32.AND P1, PT, R4, UR7, PT ;  /* 0x0000000704007c0c */ /* 0x000fe2000bf23070 */
[----:B------:R-:W-:Y:S01]  /*1c80*/  IMAD.U32 R6, RZ, RZ, UR8 ;  /* 0x00000008ff067e24 */ /* 0x000fe2000f8e00ff */
[----:B------:R-:W-:Y:S02]  /*1c90*/  BSSY.RECONVERGENT B1, `(.L_x_46) ;  /* 0x0000080000017945 */ /* 0x000fe40003800200 */
[----:B0-----:R-:W-:-:S04]  /*1ca0*/  ISETP.GE.AND P0, PT, R7, R0, PT ;  /* 0x000000000700720c */ /* 0x001fc80003f06270 */
[----:B------:R-:W-:-:S13]  /*1cb0*/  ISETP.GE.U32.OR.EX P0, PT, R6, R5, P0, P1 ;  /* 0x000000050600720c */ /* 0x000fda0000706510 */
[----:B------:R-:W-:Y:S05]  /*1cc0*/  @P0 BRA `(.L_x_49) ;  /* 0x0000000400f00947 */ /* 0x000fea0003800000 */
[----:B------:R-:W-:Y:S01]  /*1cd0*/  UIMAD UR5, UR18, 0xe00, URZ ;  /* 0x00000e00120578a4 */ /* 0x000fe2000f8e02ff */
[----:B------:R-:W-:Y:S01]  /*1ce0*/  LOP3.LUT R3, RZ, R7, RZ, 0x33, !PT ;  /* 0x00000007ff037212 */ /* 0x000fe200078e33ff */
[----:B------:R-:W-:Y:S01]  /*1cf0*/  UIMAD UR14, UR4, UR11, URZ ;  /* 0x0000000b040e72a4 */ /* 0x000fe2000f8e02ff */
[----:B------:R-:W-:Y:S01]  /*1d00*/  BSSY.RECONVERGENT B2, `(.L_x_50) ;  /* 0x0000036000027945 */ /* 0x000fe20003800200 */
[----:B------:R-:W-:Y:S01]  /*1d10*/  UIADD3 UR5, UPT, UPT, UR5, UR6, URZ ;  /* 0x0000000605057290 */ /* 0x000fe2000fffe0ff */
[----:B------:R-:W-:-:S03]  /*1d20*/  IMAD.MOV.U32 R0, RZ, RZ, R7 ;  /* 0x000000ffff007224 */ /* 0x000fc600078e0007 */
[----:B------:R-:W-:Y:S02]  /*1d30*/  IMAD.U32 R5, RZ, RZ, UR14 ;  /* 0x0000000eff057e24 */ /* 0x000fe4000f8e00ff */
[----:B------:R-:W-:-:S05]  /*1d40*/  IADD3 R4, PT, PT, R4, -UR5, R3 ;  /* 0x8000000504047c10 */ /* 0x000fca000fffe003 */
[----:B------:R-:W-:-:S05]  /*1d50*/  IMAD R4, R5, -0xe00, R4 ;  /* 0xfffff20005047824 */ /* 0x000fca00078e0204 */
[C---:B------:R-:W-:Y:S02]  /*1d60*/  ISETP.GE.U32.AND P1, PT, R4.reuse, 0x1e00, PT ;  /* 0x00001e000400780c */ /* 0x040fe40003f26070 */
[----:B------:R-:W-:-:S04]  /*1d70*/  LEA.HI R13, R4, 0x1, RZ, 0x17 ;  /* 0x00000001040d7811 */ /* 0x000fc800078fb8ff */
[----:B------:R-:W-:-:S04]  /*1d80*/  LOP3.LUT R14, R13, 0xf, RZ, 0xc0, !PT ;  /* 0x0000000f0d0e7812 */ /* 0x000fc800078ec0ff */
[----:B------:R-:W-:-:S03]  /*1d90*/  ISETP.NE.AND P0, PT, R14, RZ, PT ;  /* 0x000000ff0e00720c */ /* 0x000fc60003f05270 */
[----:B------:R-:W-:Y:S10]  /*1da0*/  @!P1 BRA `(.L_x_51) ;  /* 0x0000000000ac9947 */ /* 0x000ff40003800000 */
[----:B------:R-:W-:-:S04]  /*1db0*/  LEA.HI R0, R12, 0x1, RZ, 0x17 ;  /* 0x000000010c007811 */ /* 0x000fc800078fb8ff */
[----:B------:R-:W-:Y:S01]  /*1dc0*/  LOP3.LUT R15, R0, 0xfffff0, RZ, 0xc0, !PT ;  /* 0x00fffff0000f7812 */ /* 0x000fe200078ec0ff */
[----:B------:R-:W-:-:S04]  /*1dd0*/  IMAD.MOV.U32 R0, RZ, RZ, R7 ;  /* 0x000000ffff007224 */ /* 0x000fc800078e0007 */
[----:B------:R-:W-:-:S07]  /*1de0*/  IMAD.MOV R15, RZ, RZ, -R15 ;  /* 0x000000ffff0f7224 */ /* 0x000fce00078e0a0f */
.L_x_52:
[----:B------:R-:W-:-:S05]  /*1df0*/  IMAD.MOV.U32 R8, RZ, RZ, R2 ;  /* 0x000000ffff087224 */ /* 0x000fca00078e0002 */
[----:B------:R-:W2:Y:S04]  /*1e00*/  LDG.E.64 R24, desc[UR16][R8.64+-0x8000] ;  /* 0xff80001008187981 */ /* 0x000ea8000c1e1b00 */
[----:B------:R-:W2:Y:S04]  /*1e10*/  LDG.E.64 R2, desc[UR16][R8.64+-0x7000] ;  /* 0xff90001008027981 */ /* 0x000ea8000c1e1b00 */
[----:B------:R-:W3:Y:S04]  /*1e20*/  LDG.E.64 R4, desc[UR16][R8.64+-0x6000] ;  /* 0xffa0001008047981 */ /* 0x000ee8000c1e1b00 */
[----:B------:R-:W3:Y:S04]  /*1e30*/  LDG.E.64 R22, desc[UR16][R8.64+-0x5000] ;  /* 0xffb0001008167981 */ /* 0x000ee8000c1e1b00 */
[----:B------:R-:W4:Y:S04]  /*1e40*/  LDG.E.64 R16, desc[UR16][R8.64+-0x4000] ;  /* 0xffc0001008107981 */ /* 0x000f28000c1e1b00 */
[----:B------:R-:W4:Y:S04]  /*1e50*/  LDG.E.64 R18, desc[UR16][R8.64+-0x3000] ;  /* 0xffd0001008127981 */ /* 0x000f28000c1e1b00 */
[----:B------:R-:W5:Y:S04]  /*1e60*/  LDG.E.64 R6, desc[UR16][R8.64+-0x2000] ;  /* 0xffe0001008067981 */ /* 0x000f68000c1e1b00 */
[----:B------:R-:W5:Y:S01]  /*1e70*/  LDG.E.64 R10, desc[UR16][R8.64+-0x1000] ;  /* 0xfff00010080a7981 */ /* 0x000f62000c1e1b00 */
[----:B--2---:R-:W-:-:S04]  /*1e80*/  IADD3 R21, P1, P2, R2, R24, R21 ;  /* 0x0000001802157210 */ /* 0x004fc80007a3e015 */
[----:B------:R-:W-:Y:S02]  /*1e90*/  IADD3.X R27, PT, PT, R3, R25, R27, P1, P2 ;  /* 0x00000019031b7210 */ /* 0x000fe40000fe441b */
[----:B------:R-:W2:Y:S01]  /*1ea0*/  LDG.E.64 R2, desc[UR16][R8.64] ;  /* 0x0000001008027981 */ /* 0x000ea2000c1e1b00 */
[----:B---3--:R-:W-:-:S03]  /*1eb0*/  IADD3 R25, P1, P2, R22, R4, R21 ;  /* 0x0000000416197210 */ /* 0x008fc60007a3e015 */
[----:B------:R-:W3:Y:S01]  /*1ec0*/  LDG.E.64 R20, desc[UR16][R8.64+0x3000] ;  /* 0x0030001008147981 */ /* 0x000ee2000c1e1b00 */
[----:B------:R-:W-:-:S03]  /*1ed0*/  IADD3.X R27, PT, PT, R23, R5, R27, P1, P2 ;  /* 0x00000005171b7210 */ /* 0x000fc60000fe441b */
[----:B------:R-:W2:Y:S04]  /*1ee0*/  LDG.E.64 R4, desc[UR16][R8.64+0x1000] ;  /* 0x0010001008047981 */ /* 0x000ea8000c1e1b00 */
[----:B------:R-:W3:Y:S01]  /*1ef0*/  LDG.E.64 R22, desc[UR16][R8.64+0x2000] ;  /* 0x0020001008167981 */ /* 0x000ee2000c1e1b00 */
[----:B----4-:R-:W-:-:S04]  /*1f00*/  IADD3 R25, P1, P2, R18, R16, R25 ;  /* 0x0000001012197210 */ /* 0x010fc80007a3e019 */
[----:B------:R-:W-:Y:S02]  /*1f10*/  IADD3.X R27, PT, PT, R19, R17, R27, P1, P2 ;  /* 0x00000011131b7210 */ /* 0x000fe40000fe441b */
[----:B-----5:R-:W-:Y:S01]  /*1f20*/  IADD3 R25, P1, P2, R10, R6, R25 ;  /* 0x000000060a197210 */ /* 0x020fe20007a3e019 */
[----:B------:R-:W4:Y:S04]  /*1f30*/  LDG.E.64 R16, desc[UR16][R8.64+0x4000] ;  /* 0x0040001008107981 */ /* 0x000f28000c1e1b00 */
[----:B------:R-:W4:Y:S01]  /*1f40*/  LDG.E.64 R18, desc[UR16][R8.64+0x5000] ;  /* 0x0050001008127981 */ /* 0x000f22000c1e1b00 */
[----:B------:R-:W-:-:S03]  /*1f50*/  IADD3.X R27, PT, PT, R11, R7, R27, P1, P2 ;  /* 0x000000070b1b7210 */ /* 0x000fc60000fe441b */
[----:B------:R-:W5:Y:S04]  /*1f60*/  LDG.E.64 R6, desc[UR16][R8.64+0x6000] ;  /* 0x0060001008067981 */ /* 0x000f68000c1e1b00 */
[----:B------:R-:W5:Y:S01]  /*1f70*/  LDG.E.64 R10, desc[UR16][R8.64+0x7000] ;  /* 0x00700010080a7981 */ /* 0x000f62000c1e1b00 */
[----:B------:R-:W-:Y:S02]  /*1f80*/  VIADD R15, R15, 0x10 ;  /* 0x000000100f0f7836 */ /* 0x000fe40000000000 */
[----:B------:R-:W-:Y:S01]  /*1f90*/  VIADD R0, R0, 0x2000 ;  /* 0x0000200000007836 */ /* 0x000fe20000000000 */
[----:B--2---:R-:W-:-:S04]  /*1fa0*/  IADD3 R25, P1, P2, R4, R2, R25 ;  /* 0x0000000204197210 */ /* 0x004fc80007a3e019 */
[----:B------:R-:W-:Y:S02]  /*1fb0*/  IADD3.X R5, PT, PT, R5, R3, R27, P1, P2 ;  /* 0x0000000305057210 */ /* 0x000fe40000fe441b */
[----:B---3--:R-:W-:-:S04]  /*1fc0*/  IADD3 R3, P3, P4, R20, R22, R25 ;  /* 0x0000001614037210 */ /* 0x008fc80007c7e019 */
[----:B------:R-:W-:Y:S02]  /*1fd0*/  IADD3.X R23, PT, PT, R21, R23, R5, P3, P4 ;  /* 0x0000001715177210 */ /* 0x000fe40001fe8405 */
[----:B------:R-:W-:Y:S02]  /*1fe0*/  ISETP.NE.AND P3, PT, R15, RZ, PT ;  /* 0x000000ff0f00720c */ /* 0x000fe40003f65270 */
[----:B----4-:R-:W-:Y:S02]  /*1ff0*/  IADD3 R3, P2, P1, R18, R16, R3 ;  /* 0x0000001012037210 */ /* 0x010fe4000795e003 */
[----:B------:R-:W-:Y:S02]  /*2000*/  IADD3 R2, P6, PT, R8, 0x10000, RZ ;  /* 0x0001000008027810 */ /* 0x000fe40007fde0ff */
[----:B------:R-:W-:Y:S02]  /*2010*/  IADD3.X R17, PT, PT, R19, R17, R23, P2, P1 ;  /* 0x0000001113117210 */ /* 0x000fe400017e2417 */
[----:B-----5:R-:W-:Y:S01]  /*2020*/  IADD3 R21, P4, P5, R10, R6, R3 ;  /* 0x000000060a157210 */ /* 0x020fe20007d9e003 */
[----:B------:R-:W-:-:S03]  /*2030*/  IMAD.X R9, RZ, RZ, R9, P6 ;  /* 0x000000ffff097224 */ /* 0x000fc600030e0609 */
[----:B------:R-:W-:Y:S01]  /*2040*/  IADD3.X R27, PT, PT, R11, R7, R17, P4, P5 ;  /* 0x000000070b1b7210 */ /* 0x000fe200027ea411 */
[----:B------:R-:W-:Y:S08]  /*2050*/  @P3 BRA `(.L_x_52) ;  /* 0xfffffffc00643947 */ /* 0x000ff0000383ffff */
.L_x_51:
[----:B------:R-:W-:Y:S05]  /*2060*/  BSYNC.RECONVERGENT B2 ;  /* 0x0000000000027941 */ /* 0x000fea0003800200 */
.L_x_50:
[----:B------:R-:W-:Y:S05]  /*2070*/  @!P0 BRA `(.L_x_49) ;  /* 0x0000000400048947 */ /* 0x000fea0003800000 */
[----:B------:R-:W-:Y:S01]  /*2080*/  ISETP.GE.U32.AND P1, PT, R14, 0x8, PT ;  /* 0x000000080e00780c */ /* 0x000fe20003f26070 */
[----:B------:R-:W-:Y:S01]  /*2090*/  BSSY.RECONVERGENT B2, `(.L_x_53) ;  /* 0x0000019000027945 */ /* 0x000fe20003800200 */
[----:B------:R-:W-:-:S04]  /*20a0*/  LOP3.LUT R20, R13, 0x7, RZ, 0xc0, !PT ;  /* 0x000000070d147812 */ /* 0x000fc800078ec0ff */
[----:B------:R-:W-:-:S07]  /*20b0*/  ISETP.NE.AND P0, PT, R20, RZ, PT ;  /* 0x000000ff1400720c */ /* 0x000fce0003f05270 */
[----:B------:R-:W-:Y:S06]  /*20c0*/  @!P1 BRA `(.L_x_54) ;  /* 0x0000000000549947 */ /* 0x000fec0003800000 */
[----:B------:R-:W-:-:S05]  /*20d0*/  IADD3 R2, P1, PT, R0, UR7, RZ ;  /* 0x0000000700027c10 */ /* 0x000fca000ff3e0ff */
[----:B------:R-:W-:Y:S01]  /*20e0*/  IMAD.X R3, RZ, RZ, UR8, P1 ;  /* 0x00000008ff037e24 */ /* 0x000fe200088e06ff */
[----:B------:R-:W-:-:S04]  /*20f0*/  LEA R22, P1, R2, UR12, 0x3 ;  /* 0x0000000c02167c11 */ /* 0x000fc8000f8218ff */
[----:B------:R-:W-:-:S05]  /*2100*/  LEA.HI.X R23, R2, UR13, R3, 0x3, P1 ;  /* 0x0000000d02177c11 */ /* 0x000fca00088f1c03 */
        /* <DEDUP_REMOVED lines=8> */
[----:B------:R-:W-:Y:S01]  /*2190*/  VIADD R0, R0, 0x1000 ;  /* 0x0000100000007836 */ /* 0x000fe20000000000 */
[----:B--2---:R-:W-:-:S04]  /*21a0*/  IADD3 R21, P1, P2, R16, R18, R21 ;  /* 0x0000001210157210 */ /* 0x004fc80007a3e015 */
[----:B------:R-:W-:Y:S02]  /*21b0*/  IADD3.X R17, PT, PT, R17, R19, R27, P1, P2 ;  /* 0x0000001311117210 */ /* 0x000fe40000fe441b */
[----:B---3--:R-:W-:-:S04]  /*21c0*/  IADD3 R21, P3, P4, R8, R10, R21 ;  /* 0x0000000a08157210 */ /* 0x008fc80007c7e015 */
[----:B------:R-:W-:Y:S02]  /*21d0*/  IADD3.X R9, PT, PT, R9, R11, R17, P3, P4 ;  /* 0x0000000b09097210 */ /* 0x000fe40001fe8411 */
[----:B----4-:R-:W-:-:S04]  /*21e0*/  IADD3 R21, P1, P2, R4, R6, R21 ;  /* 0x0000000604157210 */ /* 0x010fc80007a3e015 */
[----:B------:R-:W-:Y:S02]  /*21f0*/  IADD3.X R5, PT, PT, R5, R7, R9, P1, P2 ;  /* 0x0000000705057210 */ /* 0x000fe40000fe4409 */
[----:B-----5:R-:W-:-:S04]  /*2200*/  IADD3 R21, P3, P4, R14, R2, R21 ;  /* 0x000000020e157210 */ /* 0x020fc80007c7e015 */
[----:B------:R-:W-:-:S09]  /*2210*/  IADD3.X R27, PT, PT, R15, R3, R5, P3, P4 ;  /* 0x000000030f1b7210 */ /* 0x000fd20001fe8405 */
.L_x_54:
[----:B------:R-:W-:Y:S05]  /*2220*/  BSYNC.RECONVERGENT B2 ;  /* 0x0000000000027941 */ /* 0x000fea0003800200 */
.L_x_53:
[----:B------:R-:W-:Y:S05]  /*2230*/  @!P0 BRA `(.L_x_49) ;  /* 0x0000000000948947 */ /* 0x000fea0003800000 */
[----:B------:R-:W-:Y:S01]  /*2240*/  ISETP.GE.U32.AND P1, PT, R20, 0x4, PT ;  /* 0x000000041400780c */ /* 0x000fe20003f26070 */
[----:B------:R-:W-:Y:S01]  /*2250*/  BSSY.RECONVERGENT B2, `(.L_x_55) ;  /* 0x0000010000027945 */ /* 0x000fe20003800200 */
[----:B------:R-:W-:-:S11]  /*2260*/  LOP3.LUT P0, RZ, R13, 0x3, RZ, 0xc0, !PT ;  /* 0x000000030dff7812 */ /* 0x000fd6000780c0ff */
[----:B------:R-:W-:Y:S05]  /*2270*/  @!P1 BRA `(.L_x_56) ;  /* 0x0000000000349947 */ /* 0x000fea0003800000 */
[----:B------:R-:W-:-:S05]  /*2280*/  IADD3 R3, P1, PT, R0, UR7, RZ ;  /* 0x0000000700037c10 */ /* 0x000fca000ff3e0ff */
[----:B------:R-:W-:Y:S01]  /*2290*/  IMAD.X R4, RZ, RZ, UR8, P1 ;  /* 0x00000008ff047e24 */ /* 0x000fe200088e06ff */
[----:B------:R-:W-:-:S04]  /*22a0*/  LEA R2, P1, R3, UR12, 0x3 ;  /* 0x0000000c03027c11 */ /* 0x000fc8000f8218ff */
[----:B------:R-:W-:-:S05]  /*22b0*/  LEA.HI.X R3, R3, UR13, R4, 0x3, P1 ;  /* 0x0000000d03037c11 */ /* 0x000fca00088f1c04 */
[----:B------:R-:W2:Y:S04]  /*22c0*/  LDG.E.64 R4, desc[UR16][R2.64] ;  /* 0x0000001002047981 */ /* 0x000ea8000c1e1b00 */
[----:B------:R-:W2:Y:S04]  /*22d0*/  LDG.E.64 R6, desc[UR16][R2.64+0x1000] ;  /* 0x0010001002067981 */ /* 0x000ea8000c1e1b00 */
[----:B------:R-:W3:Y:S04]  /*22e0*/  LDG.E.64 R8, desc[UR16][R2.64+0x2000] ;  /* 0x0020001002087981 */ /* 0x000ee8000c1e1b00 */
[----:B------:R-:W3:Y:S01]  /*22f0*/  LDG.E.64 R10, desc[UR16][R2.64+0x3000] ;  /* 0x00300010020a7981 */ /* 0x000ee2000c1e1b00 */
[----:B------:R-:W-:Y:S01]  /*2300*/  VIADD R0, R0, 0x800 ;  /* 0x0000080000007836 */ /* 0x000fe20000000000 */
[----:B--2---:R-:W-:-:S04]  /*2310*/  IADD3 R21, P1, P2, R6, R4, R21 ;  /* 0x0000000406157210 */ /* 0x004fc80007a3e015 */
[----:B------:R-:W-:Y:S02]  /*2320*/  IADD3.X R27, PT, PT, R7, R5, R27, P1, P2 ;  /* 0x00000005071b7210 */ /* 0x000fe40000fe441b */
[----:B---3--:R-:W-:-:S04]  /*2330*/  IADD3 R21, P3, P4, R10, R8, R21 ;  /* 0x000000080a157210 */ /* 0x008fc80007c7e015 */
[----:B------:R-:W-:-:S09]  /*2340*/  IADD3.X R27, PT, PT, R11, R9, R27, P3, P4 ;  /* 0x000000090b1b7210 */ /* 0x000fd20001fe841b */
.L_x_56:
[----:B------:R-:W-:Y:S05]  /*2350*/  BSYNC.RECONVERGENT B2 ;  /* 0x0000000000027941 */ /* 0x000fea0003800200 */
.L_x_55:
[----:B------:R-:W-:Y:S05]  /*2360*/  @!P0 BRA `(.L_x_49) ;  /* 0x0000000000488947 */ /* 0x000fea0003800000 */
[----:B------:R-:W-:Y:S02]  /*2370*/  LOP3.LUT R12, R12, 0xffff, RZ, 0xc0, !PT ;  /* 0x0000ffff0c0c7812 */ /* 0x000fe400078ec0ff */
[----:B------:R-:W-:Y:S02]  /*2380*/  IADD3 R5, P0, PT, R0, UR9, RZ ;  /* 0x0000000900057c10 */ /* 0x000fe4000ff1e0ff */
[----:B------:R-:W-:Y:S02]  /*2390*/  LEA.HI R0, R12, 0x1, RZ, 0x17 ;  /* 0x000000010c007811 */ /* 0x000fe400078fb8ff */
[----:B------:R-:W-:Y:S01]  /*23a0*/  LEA R4, P1, R5, UR12, 0x3 ;  /* 0x0000000c05047c11 */ /* 0x000fe2000f8218ff */
[----:B------:R-:W-:Y:S01]  /*23b0*/  IMAD.X R2, RZ, RZ, UR10, P0 ;  /* 0x0000000aff027e24 */ /* 0x000fe200080e06ff */
[----:B------:R-:W-:-:S04]  /*23c0*/  LOP3.LUT R0, R0, 0x3, RZ, 0xc0, !PT ;  /* 0x0000000300007812 */ /* 0x000fc800078ec0ff */
[----:B------:R-:W-:Y:S01]  /*23d0*/  LEA.HI.X R5, R5, UR13, R2, 0x3, P1 ;  /* 0x0000000d05057c11 */ /* 0x000fe200088f1c02 */
[----:B------:R-:W-:-:S07]  /*23e0*/  IMAD.MOV R0, RZ, RZ, -R0 ;  /* 0x000000ffff007224 */ /* 0x000fce00078e0a00 */
.L_x_57:
[----:B------:R-:W-:Y:S02]  /*23f0*/  IMAD.MOV.U32 R2, RZ, RZ, R4 ;  /* 0x000000ffff027224 */ /* 0x000fe400078e0004 */
[----:B------:R-:W-:-:S06]  /*2400*/  IMAD.MOV.U32 R3, RZ, RZ, R5 ;  /* 0x000000ffff037224 */ /* 0x000fcc00078e0005 */
[----:B------:R-:W2:Y:S01]  /*2410*/  LDG.E.64 R2, desc[UR16][R2.64] ;  /* 0x0000001002027981 */ /* 0x000ea2000c1e1b00 */
[----:B------:R-:W-:Y:S01]  /*2420*/  VIADD R0, R0, 0x1 ;  /* 0x0000000100007836 */ /* 0x000fe20000000000 */
[----:B------:R-:W-:-:S04]  /*2430*/  IADD3 R4, P2, PT, R4, 0x1000, RZ ;  /* 0x0000100004047810 */ /* 0x000fc80007f5e0ff */
[----:B------:R-:W-:Y:S01]  /*2440*/  ISETP.NE.AND P0, PT, R0, RZ, PT ;  /* 0x000000ff0000720c */ /* 0x000fe20003f05270 */
[----:B------:R-:W-:Y:S01]  /*2450*/  IMAD.X R5, RZ, RZ, R5, P2 ;  /* 0x000000ffff057224 */ /* 0x000fe200010e0605 */
[----:B--2---:R-:W-:-:S05]  /*2460*/  IADD3 R21, P1, PT, R2, R21, RZ ;  /* 0x0000001502157210 */ /* 0x004fca0007f3e0ff */
[----:B------:R-:W-:-:S06]  /*2470*/  IMAD.X R27, R3, 0x1, R27, P1 ;  /* 0x00000001031b7824 */ /* 0x000fcc00008e061b */
[----:B------:R-:W-:Y:S05]  /*2480*/  @P0 BRA `(.L_x_57) ;  /* 0xfffffffc00d80947 */ /* 0x000fea000383ffff */
.L_x_49:
[----:B------:R-:W-:Y:S05]  /*2490*/  BSYNC.RECONVERGENT B1 ;  /* 0x0000000000017941 */ /* 0x000fea0003800200 */
.L_x_46:
[----:B------:R-:W0:Y:S01]  /*24a0*/  S2R R4, SR_LANEID ;  /* 0x0000000000047919 */ /* 0x000e220000000000 */
[----:B------:R-:W1:Y:S04]  /*24b0*/  SHFL.DOWN PT, R0, R21, 0x1, 0x1f ;  /* 0x08201f0015007f89 */ /* 0x000e6800000e0000 */
[----:B------:R-:W2:Y:S01]  /*24c0*/  SHFL.DOWN PT, R2, R27, 0x1, 0x1f ;  /* 0x08201f001b027f89 */ /* 0x000ea200000e0000 */
[----:B------:R-:W3:Y:S01]  /*24d0*/  S2R R6, SR_TID.X ;  /* 0x0000000000067919 */ /* 0x000ee20000002100 */
[C---:B0-----:R-:W-:Y:S02]  /*24e0*/  ISETP.GT.AND P1, PT, R4.reuse, 0x1e, PT ;  /* 0x0000001e0400780c */ /* 0x041fe40003f24270 */
[----:B------:R-:W-:Y:S02]  /*24f0*/  ISETP.NE.AND P2, PT, R4, RZ, PT ;  /* 0x000000ff0400720c */ /* 0x000fe40003f45270 */
[----:B-1----:R-:W-:-:S02]  /*2500*/  SEL R0, R0, RZ, !P1 ;  /* 0x000000ff00007207 */ /* 0x002fc40004800000 */
[----:B--2---:R-:W-:Y:S02]  /*2510*/  SEL R2, R2, RZ, !P1 ;  /* 0x000000ff02027207 */ /* 0x004fe40004800000 */
[----:B------:R-:W-:Y:S02]  /*2520*/  IADD3 R3, P0, PT, R21, R0, RZ ;  /* 0x0000000015037210 */ /* 0x000fe40007f1e0ff */
[----:B------:R-:W-:-:S03]  /*2530*/  ISETP.GT.AND P1, PT, R4, 0x1d, PT ;  /* 0x0000001d0400780c */ /* 0x000fc60003f24270 */
[----:B------:R-:W-:Y:S01]  /*2540*/  IMAD.X R9, R27, 0x1, R2, P0 ;  /* 0x000000011b097824 */ /* 0x000fe200000e0602 */
[----:B------:R-:W0:Y:S04]  /*2550*/  SHFL.DOWN PT, R0, R3, 0x2, 0x1f ;  /* 0x08401f0003007f89 */ /* 0x000e2800000e0000 */
[----:B------:R-:W1:Y:S01]  /*2560*/  SHFL.DOWN PT, R2, R9, 0x2, 0x1f ;  /* 0x08401f0009027f89 */ /* 0x000e6200000e0000 */
        /* <DEDUP_REMOVED lines=17> */
[----:B---3--:R-:W-:Y:S02]  /*2680*/  @!P2 SHF.R.U32.HI R3, RZ, 0x2, R6 ;  /* 0x00000002ff03a819 */ /* 0x008fe40000011606 */
[----:B-1----:R-:W-:Y:S01]  /*2690*/  SEL R2, R2, RZ, !P1 ;  /* 0x000000ff02027207 */ /* 0x002fe20004800000 */
[----:B------:R-:W0:Y:S01]  /*26a0*/  SHFL.DOWN PT, R0, R5, 0x10, 0x1f ;  /* 0x0a001f0005007f89 */ /* 0x000e2200000e0000 */
[----:B------:R-:W-:Y:S02]  /*26b0*/  ISETP.GT.AND P1, PT, R4, 0xf, PT ;  /* 0x0000000f0400780c */ /* 0x000fe40003f24270 */
[----:B------:R-:W-:Y:S01]  /*26c0*/  @!P2 MOV R4, 0x400 ;  /* 0x000004000004a802 */ /* 0x000fe20000000f00 */
[----:B------:R-:W-:-:S03]  /*26d0*/  IMAD.X R7, R2, 0x1, R9, P0 ;  /* 0x0000000102077824 */ /* 0x000fc600000e0609 */
[----:B--2---:R-:W-:Y:S02]  /*26e0*/  @!P2 LEA R11, R11, R4, 0x18 ;  /* 0x000000040b0ba211 */ /* 0x004fe400078ec0ff */
[----:B------:R-:W1:Y:S01]  /*26f0*/  SHFL.DOWN PT, R2, R7, 0x10, 0x1f ;  /* 0x0a001f0007027f89 */ /* 0x000e6200000e0000 */
[----:B------:R-:W-:-:S05]  /*2700*/  @!P2 LOP3.LUT R4, R3, 0xf8, RZ, 0xc0, !PT ;  /* 0x000000f80304a812 */ /* 0x000fca00078ec0ff */
[----:B------:R-:W-:Y:S01]  /*2710*/  @!P2 IMAD.IADD R11, R4, 0x1, R11 ;  /* 0x00000001040ba824 */ /* 0x000fe200078e020b */
[----:B0-----:R-:W-:-:S04]  /*2720*/  SEL R0, R0, RZ, !P1 ;  /* 0x000000ff00007207 */ /* 0x001fc80004800000 */
[----:B------:R-:W-:Y:S02]  /*2730*/  IADD3 R0, P0, PT, R0, R5, RZ ;  /* 0x0000000500007210 */ /* 0x000fe40007f1e0ff */
[----:B-1----:R-:W-:-:S05]  /*2740*/  SEL R2, R2, RZ, !P1 ;  /* 0x000000ff02027207 */ /* 0x002fca0004800000 */
[----:B------:R-:W-:Y:S01]  /*2750*/  IMAD.X R3, R2, 0x1, R7, P0 ;  /* 0x0000000102037824 */ /* 0x000fe200000e0607 */
[----:B------:R-:W-:Y:S01]  /*2760*/  ISETP.NE.AND P0, PT, R6, RZ, PT ;  /* 0x000000ff0600720c */ /* 0x000fe20003f05270 */
[----:B------:R-:W-:-:S05]  /*2770*/  @!P2 IMAD.MOV.U32 R2, RZ, RZ, R0 ;  /* 0x000000ffff02a224 */ /* 0x000fca00078e0000 */
[----:B------:R0:W-:Y:S01]  /*2780*/  @!P2 STS.64 [R11+0x10], R2 ;  /* 0x000010020b00a388 */ /* 0x0001e20000000a00 */
[----:B------:R-:W-:Y:S06]  /*2790*/  BAR.SYNC.DEFER_BLOCKING 0x0 ;  /* 0x0000000000007b1d */ /* 0x000fec0000010000 */
[----:B------:R-:W-:Y:S05]  /*27a0*/  @P0 BRA `(.L_x_45) ;  /* 0x00000000006c0947 */ /* 0x000fea0003800000 */
[----:B------:R-:W1:Y:S01]  /*27b0*/  S2UR UR5, SR_CgaCtaId ;  /* 0x00000000000579c3 */ /* 0x000e620000008800 */
[----:B------:R-:W-:Y:S02]  /*27c0*/  UMOV UR4, 0x400 ;  /* 0x0000040000047882 */ /* 0x000fe40000000000 */
[----:B-1----:R-:W-:-:S09]  /*27d0*/  ULEA UR4, UR5, UR4, 0x18 ;  /* 0x0000000405047291 */ /* 0x002fd2000f8ec0ff */
[----:B------:R-:W-:Y:S04]  /*27e0*/  LDS.64 R8, [UR4+0x18] ;  /* 0x00001804ff087984 */ /* 0x000fe80008000a00 */
[----:B------:R-:W0:Y:S04]  /*27f0*/  LDS.128 R24, [UR4+0x20] ;  /* 0x00002004ff187984 */ /* 0x000e280008000c00 */
[----:B------:R-:W1:Y:S04]  /*2800*/  LDS.128 R4, [UR4+0x30] ;  /* 0x00003004ff047984 */ /* 0x000e680008000c00 */
        /* <DEDUP_REMOVED lines=20> */
[----:B------:R-:W-:-:S07]  /*2950*/  IMAD.X R3, R3, 0x1, R27, P3 ;  /* 0x0000000103037824 */ /* 0x000fce00018e061b */
.L_x_45:
[----:B------:R-:W-:Y:S05]  /*2960*/  BSYNC.RECONVERGENT B0 ;  /* 0x0000000000007941 */ /* 0x000fea0003800200 */
.L_x_30:
[----:B------:R-:W-:Y:S05]  /*2970*/  @P0 EXIT ;  /* 0x000000000000094d */ /* 0x000fea0003800000 */
[----:B------:R-:W3:Y:S01]  /*2980*/  LDCU.64 UR4, c[0x0][0x388] ;  /* 0x00007100ff0477ac */ /* 0x000ee20008000a00 */
[----:B0-2---:R-:W-:Y:S01]  /*2990*/  IMAD.MOV.U32 R2, RZ, RZ, R0 ;  /* 0x000000ffff027224 */ /* 0x005fe200078e0000 */
[----:B---3--:R-:W-:-:S06]  /*29a0*/  UIMAD.WIDE.U32 UR4, UR18, 0x8, UR4 ;  /* 0x00000008120478a5 */ /* 0x008fcc000f8e0004 */
[----:B------:R-:W-:Y:S02]  /*29b0*/  IMAD.U32 R4, RZ, RZ, UR4 ;  /* 0x00000004ff047e24 */ /* 0x000fe4000f8e00ff */
[----:B------:R-:W-:-:S05]  /*29c0*/  IMAD.U32 R5, RZ, RZ, UR5 ;  /* 0x00000005ff057e24 */ /* 0x000fca000f8e00ff */
[----:B------:R-:W-:Y:S01]  /*29d0*/  STG.E.64 desc[UR16][R4.64], R2 ;  /* 0x0000000204007986 */ /* 0x000fe2000c101b10 */
[----:B------:R-:W-:Y:S05]  /*29e0*/  EXIT ;  /* 0x000000000000794d */ /* 0x000fea0003800000 */
.L_x_58:
        /* <DEDUP_REMOVED lines=9> */
.L_x_227:


//--------------------- .text._ZN3cub18CUB_300001_SM_10006detail6reduce28DeviceReduceSingleTileKernelINS2_10policy_hubIyyN4cuda3std3__44plusIyEEE10Policy1000EN6thrust24THRUST_300001_SM_1000_NS6detail15normal_iteratorINSD_10device_ptrIyEEEEPyyS9_yyNS7_10__identityEEEvT0_T1_T2_T3_T4_T6_ --------------------------
	.section	.text._ZN3cub18CUB_300001_SM_10006detail6reduce28DeviceReduceSingleTileKernelINS2_10policy_hubIyyN4cuda3std3__44plusIyEEE10Policy1000EN6thrust24THRUST_300001_SM_1000_NS6detail15normal_iteratorINSD_10device_ptrIyEEEEPyyS9_yyNS7_10__identityEEEvT0_T1_T2_T3_T4_T6_,"ax",@progbits
	.align	128
        .global         _ZN3cub18CUB_300001_SM_10006detail6reduce28DeviceReduceSingleTileKernelINS2_10policy_hubIyyN4cuda3std3__44plusIyEEE10Policy1000EN6thrust24THRUST_300001_SM_1000_NS6detail15normal_iteratorINSD_10device_ptrIyEEEEPyyS9_yyNS7_10__identityEEEvT0_T1_T2_T3_T4_T6_
        .type           _ZN3cub18CUB_300001_SM_10006detail6reduce28DeviceReduceSingleTileKernelINS2_10policy_hubIyyN4cuda3std3__44plusIyEEE10Policy1000EN6thrust24THRUST_300001_SM_1000_NS6detail15normal_iteratorINSD_10device_ptrIyEEEEPyyS9_yyNS7_10__identityEEEvT0_T1_T2_T3_T4_T6_,@function
        .size           _ZN3cub18CUB_300001_SM_10006detail6reduce28DeviceReduceSingleTileKernelINS2_10policy_hubIyyN4cuda3std3__44plusIyEEE10Policy1000EN6thrust24THRUST_300001_SM_1000_NS6detail15normal_iteratorINSD_10device_ptrIyEEEEPyyS9_yyNS7_10__identityEEEvT0_T1_T2_T3_T4_T6_,(.L_x_228 - _ZN3cub18CUB_300001_SM_10006detail6reduce28DeviceReduceSingleTileKernelINS2_10policy_hubIyyN4cuda3std3__44plusIyEEE10Policy1000EN6thrust24THRUST_300001_SM_1000_NS6detail15normal_iteratorINSD_10device_ptrIyEEEEPyyS9_yyNS7_10__identityEEEvT0_T1_T2_T3_T4_T6_)
        .other          _ZN3cub18CUB_300001_SM_10006detail6reduce28DeviceReduceSingleTileKernelINS2_10policy_hubIyyN4cuda3std3__44plusIyEEE10Policy1000EN6thrust24THRUST_300001_SM_1000_NS6detail15normal_iteratorINSD_10device_ptrIyEEEEPyyS9_yyNS7_10__identityEEEvT0_T1_T2_T3_T4_T6_,@"STO_CUDA_ENTRY STV_DEFAULT"
_ZN3cub18CUB_300001_SM_10006detail6reduce28DeviceReduceSingleTileKernelINS2_10policy_hubIyyN4cuda3std3__44plusIyEEE10Policy1000EN6thrust24THRUST_300001_SM_1000_NS6detail15normal_iteratorINSD_10device_ptrIyEEEEPyyS9_yyNS7_10__identityEEEvT0_T1_T2_T3_T4_T6_:
.text._ZN3cub18CUB_300001_SM_10006detail6reduce28DeviceReduceSingleTileKernelINS2_10policy_hubIyyN4cuda3std3__44plusIyEEE10Policy1000EN6thrust24THRUST_300001_SM_1000_NS6detail15normal_iteratorINSD_10device_ptrIyEEEEPyyS9_yyNS7_10__identityEEEvT0_T1_T2_T3_T4_T6_:
[----:B------:R-:W-:Y:S01]  /*0000*/  LDC R1, c[0x0][0x37c] ;  /* 0x0000df00ff017b82 */ /* 0x000fe20000000800 */
[----:B------:R-:W0:Y:S01]  /*0010*/  LDCU.64 UR4, c[0x0][0x390] ;  /* 0x00007200ff0477ac */ /* 0x000e220008000a00 */
[----:B------:R-:W1:Y:S01]  /*0020*/  LDCU.64 UR6, c[0x0][0x358] ;  /* 0x00006b00ff0677ac */ /* 0x000e620008000a00 */
[----:B0-----:R-:W-:Y:S02]  /*0030*/  IMAD.U32 R2, RZ, RZ, UR4 ;  /* 0x00000004ff027e24 */ /* 0x001fe4000f8e00ff */
[----:B------:R-:W-:-:S03]  /*0040*/  IMAD.U32 R0, RZ, RZ, UR5 ;  /* 0x00000005ff007e24 */ /* 0x000fc6000f8e00ff */
[----:B------:R-:W-:-:S04]  /*0050*/  ISETP.NE.U32.AND P0, PT, R2, RZ, PT ;  /* 0x000000ff0200720c */ /* 0x000fc80003f05070 */
[----:B------:R-:W-:-:S13]  /*0060*/  ISETP.NE.AND.EX P0, PT, R0, RZ, PT, P0 ;  /* 0x000000ff0000720c */ /* 0x000fda0003f05300 */
        /* <DEDUP_REMOVED lines=8> */
.L_x_59:
[----:B------:R-:W-:Y:S01]  /*00f0*/  ISETP.GT.U32.AND P0, PT, R2, 0xdff, PT ;  /* 0x00000dff0200780c */ /* 0x000fe20003f04070 */
[----:B------:R-:W-:Y:S03]  /*0100*/  BSSY.RECONVERGENT B0, `(.L_x_60) ;  /* 0x0000262000007945 */ /* 0x000fe60003800200 */
[----:B------:R-:W-:-:S13]  /*0110*/  ISETP.GT.U32.AND.EX P0, PT, R0, RZ, PT, P0 ;  /* 0x000000ff0000720c */ /* 0x000fda0003f04100 */
[----:B------:R-:W-:Y:S05]  /*0120*/  @P0 BRA `(.L_x_61) ;  /* 0x0000001400680947 */ /* 0x000fea0003800000 */
[----:B------:R-:W0:Y:S01]  /*0130*/  S2R R3, SR_TID.X ;  /* 0x0000000000037919 */ /* 0x000e220000002100 */
[----:B------:R-:W-:Y:S01]  /*0140*/  BSSY.RECONVERGENT B1, `(.L_x_62) ;  /* 0x0000009000017945 */ /* 0x000fe20003800200 */
[----:B------:R-:W-:Y:S02]  /*0150*/  CS2R R4, SRZ ;  /* 0x0000000000047805 */ /* 0x000fe4000001ff00 */
[----:B0-----:R-:W-:Y:S01]  /*0160*/  ISETP.GE.U32.AND P0, PT, R3, R2, PT ;  /* 0x000000020300720c */ /* 0x001fe20003f06070 */
[----:B------:R-:W-:-:S12]  /*0170*/  IMAD.MOV.U32 R41, RZ, RZ, R3 ;  /* 0x000000ffff297224 */ /* 0x000fd800078e0003 */
[----:B------:R-:W-:Y:S05]  /*0180*/  @P0 BRA `(.L_x_63) ;  /* 0x0000000000100947 */ /* 0x000fea0003800000 */
[----:B------:R-:W0:Y:S02]  /*0190*/  LDC.64 R4, c[0x0][0x380] ;  /* 0x0000e000ff047b82 */ /* 0x000e240000000a00 */
[----:B0-----:R-:W-:-:S06]  /*01a0*/  IMAD.WIDE.U32 R4, R3, 0x8, R4 ;  /* 0x0000000803047825 */ /* 0x001fcc00078e0004 */
[----:B------:R-:W5:Y:S01]  /*01b0*/  LDG.E.64 R4, desc[UR6][R4.64] ;  /* 0x0000000604047981 */ /* 0x000f62000c1e1b00 */
[----:B------:R-:W-:-:S07]  /*01c0*/  VIADD R41, R3, 0x200 ;  /* 0x0000020003297836 */ /* 0x000fce0000000000 */
.L_x_63:
[----:B------:R-:W-:Y:S05]  /*01d0*/  BSYNC.RECONVERGENT B1 ;  /* 0x0000000000017941 */ /* 0x000fea0003800200 */
.L_x_62:
[----:B------:R-:W-:Y:S01]  /*01e0*/  ISETP.GE.U32.AND P0, PT, R41, R2, PT ;  /* 0x000000022900720c */ /* 0x000fe20003f06070 */
[----:B------:R-:W-:-:S12]  /*01f0*/  BSSY.RECONVERGENT B1, `(.L_x_64) ;  /* 0x000006e000017945 */ /* 0x000fd80003800200 */
[----:B------:R-:W-:Y:S05]  /*0200*/  @P0 BRA `(.L_x_65) ;  /* 0x0000000400b00947 */ /* 0x000fea0003800000 */
[----:B------:R-:W-:Y:S01]  /*0210*/  LOP3.LUT R7, RZ, R41, RZ, 0x33, !PT ;  /* 0x00000029ff077212 */ /* 0x000fe200078e33ff */
[----:B------:R-:W-:Y:S04]  /*0220*/  BSSY.RECONVERGENT B2, `(.L_x_66) ;  /* 0x0000033000027945 */ /* 0x000fe80003800200 */
[----:B------:R-:W-:-:S05]  /*0230*/  IMAD.IADD R7, R7, 0x1, R2 ;  /* 0x0000000107077824 */ /* 0x000fca00078e0202 */
[C---:B------:R-:W-:Y:S02]  /*0240*/  ISETP.GE.U32.AND P1, PT, R7.reuse, 0x1e00, PT ;  /* 0x00001e000700780c */ /* 0x040fe40003f26070 */
[----:B------:R-:W-:-:S04]  /*0250*/  LEA.HI R40, R7, 0x1, RZ, 0x17 ;  /* 0x0000000107287811 */ /* 0x000fc800078fb8ff */
[----:B------:R-:W-:-:S04]  /*0260*/  LOP3.LUT R43, R40, 0xf, RZ, 0xc0, !PT ;  /* 0x0000000f282b7812 */ /* 0x000fc800078ec0ff */
[----:B------:R-:W-:-:S03]  /*0270*/  ISETP.NE.AND P0, PT, R43, RZ, PT ;  /* 0x000000ff2b00720c */ /* 0x000fc60003f05270 */
[----:B------:R-:W-:Y:S10]  /*0280*/  @!P1 BRA `(.L_x_67) ;  /* 0x0000000000b09947 */ /* 0x000ff40003800000 */
[----:B------:R-:W0:Y:S01]  /*0290*/  LDC.64 R6, c[0x0][0x380] ;  /* 0x0000e000ff067b82 */ /* 0x000e220000000a00 */
[----:B------:R-:W-:-:S05]  /*02a0*/  LOP3.LUT R42, R40, 0xfffff0, RZ, 0xc0, !PT ;  /* 0x00fffff0282a7812 */ /* 0x000fca00078ec0ff */
[----:B------:R-:W-:Y:S02]  /*02b0*/  IMAD.MOV R42, RZ, RZ, -R42 ;  /* 0x000000ffff2a7224 */ /* 0x000fe400078e0a2a */
[----:B0-----:R-:W-:-:S03]  /*02c0*/  IMAD.WIDE.U32 R6, R41, 0x8, R6 ;  /* 0x0000000829067825 */ /* 0x001fc600078e0006 */
[----:B------:R-:W-:-:S05]  /*02d0*/  IADD3 R6, P1, PT, R6, 0x8000, RZ ;  /* 0x0000800006067810 */ /* 0x000fca0007f3e0ff */
[----:B------:R-:W-:-:S08]  /*02e0*/  IMAD.X R7, RZ, RZ, R7, P1 ;  /* 0x000000ffff077224 */ /* 0x000fd000008e0607 */
.L_x_68:
[----:B------:R-:W2:Y:S04]  /*02f0*/  LDG.E.64 R8, desc[UR6][R6.64+-0x8000] ;  /* 0xff80000606087981 */ /* 0x000ea8000c1e1b00 */
[----:B------:R-:W2:Y:S04]  /*0300*/  LDG.E.64 R10, desc[UR6][R6.64+-0x7000] ;  /* 0xff900006060a7981 */ /* 0x000ea8000c1e1b00 */
[----:B------:R-:W3:Y:S04]  /*0310*/  LDG.E.64 R12, desc[UR6][R6.64+-0x6000] ;  /* 0xffa00006060c7981 */ /* 0x000ee8000c1e1b00 */
[----:B------:R-:W3:Y:S04]  /*0320*/  LDG.E.64 R14, desc[UR6][R6.64+-0x5000] ;  /* 0xffb00006060e7981 */ /* 0x000ee8000c1e1b00 */
[----:B------:R-:W4:Y:S04]  /*0330*/  LDG.E.64 R16, desc[UR6][R6.64+-0x4000] ;  /* 0xffc0000606107981 */ /* 0x000f28000c1e1b00 */
        /* <DEDUP_REMOVED lines=10> */
[----:B------:R0:W4:Y:S01]  /*03e0*/  LDG.E.64 R38, desc[UR6][R6.64+0x7000] ;  /* 0x0070000606267981 */ /* 0x000122000c1e1b00 */
[----:B------:R-:W-:-:S02]  /*03f0*/  VIADD R42, R42, 0x10 ;  /* 0x000000102a2a7836 */ /* 0x000fc40000000000 */
[----:B------:R-:W-:Y:S01]  /*0400*/  VIADD R41, R41, 0x2000 ;  /* 0x0000200029297836 */ /* 0x000fe20000000000 */
[----:B0-----:R-:W-:-:S05]  /*0410*/  IADD3 R6, P6, PT, R6, 0x10000, RZ ;  /* 0x0001000006067810 */ /* 0x001fca0007fde0ff */
[----:B------:R-:W-:Y:S01]  /*0420*/  IMAD.X R7, RZ, RZ, R7, P6 ;  /* 0x000000ffff077224 */ /* 0x000fe200030e0607 */
        /* <DEDUP_REMOVED lines=12> */
[----:B------:R-:W-:Y:S02]  /*04f0*/  ISETP.NE.AND P3, PT, R42, RZ, PT ;  /* 0x000000ff2a00720c */ /* 0x000fe40003f65270 */
[----:B------:R-:W-:-:S04]  /*0500*/  IADD3 R5, P2, P1, R34, R32, R5 ;  /* 0x0000002022057210 */ /* 0x000fc8000795e005 */
[----:B------:R-:W-:Y:S02]  /*0510*/  IADD3 R4, P4, P5, R38, R36, R5 ;  /* 0x0000002426047210 */ /* 0x000fe40007d9e005 */
[----:B------:R-:W-:-:S04]  /*0520*/  IADD3.X R5, PT, PT, R35, R33, R29, P2, P1 ;  /* 0x0000002123057210 */ /* 0x000fc800017e241d */
[----:B------:R-:W-:Y:S01]  /*0530*/  IADD3.X R5, PT, PT, R39, R37, R5, P4, P5 ;  /* 0x0000002527057210 */ /* 0x000fe200027ea405 */
[----:B------:R-:W-:Y:S06]  /*0540*/  @P3 BRA `(.L_x_68) ;  /* 0xfffffffc00683947 */ /* 0x000fec000383ffff */
.L_x_67:
[----:B------:R-:W-:Y:S05]  /*0550*/  BSYNC.RECONVERGENT B2 ;  /* 0x0000000000027941 */ /* 0x000fea0003800200 */
.L_x_66:
[----:B------:R-:W-:Y:S05]  /*0560*/  @!P0 BRA `(.L_x_65) ;  /* 0x0000000000d88947 */ /* 0x000fea0003800000 */
[----:B------:R-:W-:Y:S01]  /*0570*/  ISETP.GE.U32.AND P1, PT, R43, 0x8, PT ;  /* 0x000000082b00780c */ /* 0x000fe20003f26070 */
[----:B------:R-:W-:Y:S01]  /*0580*/  BSSY.RECONVERGENT B2, `(.L_x_69) ;  /* 0x0000017000027945 */ /* 0x000fe20003800200 */
[----:B------:R-:W-:-:S04]  /*0590*/  LOP3.LUT R24, R40, 0x7, RZ, 0xc0, !PT ;  /* 0x0000000728187812 */ /* 0x000fc800078ec0ff */
[----:B------:R-:W-:-:S07]  /*05a0*/  ISETP.NE.AND P0, PT, R24, RZ, PT ;  /* 0x000000ff1800720c */ /* 0x000fce0003f05270 */
[----:B------:R-:W-:Y:S06]  /*05b0*/  @!P1 BRA `(.L_x_70) ;  /* 0x00000000004c9947 */ /* 0x000fec0003800000 */
[----:B------:R-:W0:Y:S02]  /*05c0*/  LDC.64 R6, c[0x0][0x380] ;  /* 0x0000e000ff067b82 */ /* 0x000e240000000a00 */
[----:B0-----:R-:W-:-:S05]  /*05d0*/  IMAD.WIDE R6, R41, 0x8, R6 ;  /* 0x0000000829067825 */ /* 0x001fca00078e0206 */
        /* <DEDUP_REMOVED lines=14> */
[----:B------:R-:W-:Y:S02]  /*06c0*/  IADD3 R4, P3, P4, R22, R20, R5 ;  /* 0x0000001416047210 */ /* 0x000fe40007c7e005 */
[----:B------:R-:W-:-:S04]  /*06d0*/  IADD3.X R5, PT, PT, R19, R17, R13, P1, P2 ;  /* 0x0000001113057210 */ /* 0x000fc80000fe440d */
[----:B------:R-:W-:-:S07]  /*06e0*/  IADD3.X R5, PT, PT, R23, R21, R5, P3, P4 ;  /* 0x0000001517057210 */ /* 0x000fce0001fe8405 */
.L_x_70:
[----:B------:R-:W-:Y:S05]  /*06f0*/  BSYNC.RECONVERGENT B2 ;  /* 0x0000000000027941 */ /* 0x000fea0003800200 */
.L_x_69:
        /* <DEDUP_REMOVED lines=17> */
.L_x_72:
[----:B------:R-:W-:Y:S05]  /*0810*/  BSYNC.RECONVERGENT B2 ;  /* 0x0000000000027941 */ /* 0x000fea0003800200 */
.L_x_71:
[----:B------:R-:W-:Y:S05]  /*0820*/  @!P1 BRA `(.L_x_65) ;  /* 0x0000000000289947 */ /* 0x000fea0003800000 */
[----:B------:R-:W0:Y:S01]  /*0830*/  LDC.64 R8, c[0x0][0x380] ;  /* 0x0000e000ff087b82 */ /* 0x000e220000000a00 */
[----:B------:R-:W-:-:S07]  /*0840*/  IMAD.MOV R10, RZ, RZ, -R40 ;  /* 0x000000ffff0a7224 */ /* 0x000fce00078e0a28 */
.L_x_73:
[----:B0-----:R-:W-:-:S06]  /*0850*/  IMAD.WIDE R6, R41, 0x8, R8 ;  /* 0x0000000829067825 */ /* 0x001fcc00078e0208 */
[----:B------:R-:W2:Y:S01]  /*0860*/  LDG.E.64 R6, desc[UR6][R6.64] ;  /* 0x0000000606067981 */ /* 0x000ea2000c1e1b00 */
[----:B------:R-:W-:Y:S02]  /*0870*/  VIADD R10, R10, 0x1 ;  /* 0x000000010a0a7836 */ /* 0x000fe40000000000 */
[----:B------:R-:W-:-:S03]  /*0880*/  VIADD R41, R41, 0x200 ;  /* 0x0000020029297836 */ /* 0x000fc60000000000 */
[----:B------:R-:W-:Y:S02]  /*0890*/  ISETP.NE.AND P0, PT, R10, RZ, PT ;  /* 0x000000ff0a00720c */ /* 0x000fe40003f05270 */
[----:B--2--5:R-:W-:-:S05]  /*08a0*/  IADD3 R4, P1, PT, R6, R4, RZ ;  /* 0x0000000406047210 */ /* 0x024fca0007f3e0ff */
[----:B------:R-:W-:-:S06]  /*08b0*/  IMAD.X R5, R7, 0x1, R5, P1 ;  /* 0x0000000107057824 */ /* 0x000fcc00008e0605 */
[----:B------:R-:W-:Y:S05]  /*08c0*/  @P0 BRA `(.L_x_73) ;  /* 0xfffffffc00e00947 */ /* 0x000fea000383ffff */
.L_x_65:
[----:B------:R-:W-:Y:S05]  /*08d0*/  BSYNC.RECONVERGENT B1 ;  /* 0x0000000000017941 */ /* 0x000fea0003800200 */
.L_x_64:
[----:B------:R-:W-:-:S04]  /*08e0*/  ISETP.GE.U32.AND P0, PT, R2, 0x200, PT ;  /* 0x000002000200780c */ /* 0x000fc80003f06070 */
[----:B------:R-:W-:-:S13]  /*08f0*/  ISETP.GE.U32.AND.EX P0, PT, R0, RZ, PT, P0 ;  /* 0x000000ff0000720c */ /* 0x000fda0003f06100 */
[----:B------:R-:W-:Y:S05]  /*0900*/  @!P0 BRA `(.L_x_74) ;  /* 0x00000004002c8947 */ /* 0x000fea0003800000 */
[----:B------:R-:W0:Y:S01]  /*0910*/  S2R R8, SR_LANEID ;  /* 0x0000000000087919 */ /* 0x000e220000000000 */
[----:B------:R-:W-:Y:S01]  /*0920*/  ISETP.NE.AND P5, PT, R3, RZ, PT ;  /* 0x000000ff0300720c */ /* 0x000fe20003fa5270 */
        /* <DEDUP_REMOVED lines=26> */
[----:B------:R-:W-:-:S02]  /*0ad0*/  @!P1 MOV R4, 0x400 ;  /* 0x0000040000049802 */ /* 0x000fc40000000f00 */
[----:B0-----:R-:W-:-:S04]  /*0ae0*/  SEL R0, R0, RZ, !P0 ;  /* 0x000000ff00007207 */ /* 0x001fc80004000000 */
[----:B------:R-:W-:Y:S02]  /*0af0*/  IADD3 R6, P2, PT, R0, R5, RZ ;  /* 0x0000000500067210 */ /* 0x000fe40007f5e0ff */
[----:B-1----:R-:W-:-:S03]  /*0b00*/  SEL R2, R2, RZ, !P0 ;  /* 0x000000ff02027207 */ /* 0x002fc60004000000 */
[----:B------:R-:W0:Y:S01]  /*0b10*/  SHFL.DOWN PT, R0, R6, 0x10, 0x1f ;  /* 0x0a001f0006007f89 */ /* 0x000e2200000e0000 */
[----:B------:R-:W-:Y:S01]  /*0b20*/  ISETP.GT.AND P0, PT, R8, 0xf, PT ;  /* 0x0000000f0800780c */ /* 0x000fe20003f04270 */
[----:B------:R-:W-:-:S05]  /*0b30*/  IMAD.X R9, R2, 0x1, R11, P2 ;  /* 0x0000000102097824 */ /* 0x000fca00010e060b */
[----:B------:R-:W1:Y:S01]  /*0b40*/  SHFL.DOWN PT, R2, R9, 0x10, 0x1f ;  /* 0x0a001f0009027f89 */ /* 0x000e6200000e0000 */
[----:B--2---:R-:W-:Y:S02]  /*0b50*/  @!P1 LEA R7, R7, R4, 0x18 ;  /* 0x0000000407079211 */ /* 0x004fe400078ec0ff */
[----:B0-----:R-:W-:Y:S02]  /*0b60*/  SEL R5, R0, RZ, !P0 ;  /* 0x000000ff00057207 */ /* 0x001fe40004000000 */
[----:B------:R-:W-:Y:S02]  /*0b70*/  @!P1 SHF.R.U32.HI R0, RZ, 0x2, R3 ;  /* 0x00000002ff009819 */ /* 0x000fe40000011603 */
[----:B------:R-:W-:Y:S02]  /*0b80*/  IADD3 R4, P2, PT, R5, R6, RZ ;  /* 0x0000000605047210 */ /* 0x000fe40007f5e0ff */
[----:B------:R-:W-:Y:S02]  /*0b90*/  @!P1 LOP3.LUT R0, R0, 0xf8, RZ, 0xc0, !PT ;  /* 0x000000f800009812 */ /* 0x000fe400078ec0ff */
[----:B-1----:R-:W-:-:S03]  /*0ba0*/  SEL R2, R2, RZ, !P0 ;  /* 0x000000ff02027207 */ /* 0x002fc60004000000 */
        /* <DEDUP_REMOVED lines=9> */
[----:B------:R-:W1:Y:S04]  /*0c40*/  LDS.128 R32, [UR4+0x20] ;  /* 0x00002004ff207984 */ /* 0x000e680008000c00 */
[----:B------:R-:W0:Y:S04]  /*0c50*/  LDS.128 R28, [UR4+0x30] ;  /* 0x00003004ff1c7984 */ /* 0x000e280008000c00 */
[----:B------:R-:W2:Y:S04]  /*0c60*/  LDS.128 R24, [UR4+0x40] ;  /* 0x00004004ff187984 */ /* 0x000ea80008000c00 */
[----:B------:R-:W3:Y:S04]  /*0c70*/  LDS.128 R20, [UR4+0x50] ;  /* 0x00005004ff147984 */ /* 0x000ee80008000c00 */
[----:B------:R-:W4:Y:S04]  /*0c80*/  LDS.128 R16, [UR4+0x60] ;  /* 0x00006004ff107984 */ /* 0x000f280008000c00 */
[----:B------:R-:W5:Y:S04]  /*0c90*/  LDS.128 R12, [UR4+0x70] ;  /* 0x00007004ff0c7984 */ /* 0x000f680008000c00 */
[----:B------:R-:W5:Y:S01]  /*0ca0*/  LDS.128 R8, [UR4+0x80] ;  /* 0x00008004ff087984 */ /* 0x000f620008000c00 */
[----:B-1----:R-:W-:-:S04]  /*0cb0*/  IADD3 R7, P0, P1, R32, R2, R4 ;  /* 0x0000000220077210 */ /* 0x002fc8000791e004 */
[----:B0-----:R-:W-:Y:S02]  /*0cc0*/  IADD3 R7, P2, P3, R28, R7, R34 ;  /* 0x000000071c077210 */ /* 0x001fe40007b5e022 */
[----:B------:R-:W-:Y:S02]  /*0cd0*/  IADD3.X R5, PT, PT, R33, R3, R5, P0, P1 ;  /* 0x0000000321057210 */ /* 0x000fe400007e2405 */
[----:B--2---:R-:W-:Y:S02]  /*0ce0*/  IADD3 R3, P0, P1, R24, R7, R30 ;  /* 0x0000000718037210 */ /* 0x004fe4000791e01e */
[----:B------:R-:W-:Y:S02]  /*0cf0*/  IADD3.X R5, PT, PT, R29, R5, R35, P2, P3 ;  /* 0x000000051d057210 */ /* 0x000fe400017e6423 */
[----:B---3--:R-:W-:Y:S02]  /*0d00*/  IADD3 R3, P2, P3, R20, R3, R26 ;  /* 0x0000000314037210 */ /* 0x008fe40007b5e01a */
[----:B------:R-:W-:-:S02]  /*0d10*/  IADD3.X R5, PT, PT, R25, R5, R31, P0, P1 ;  /* 0x0000000519057210 */ /* 0x000fc400007e241f */
[----:B----4-:R-:W-:Y:S02]  /*0d20*/  IADD3 R3, P0, P1, R16, R3, R22 ;  /* 0x0000000310037210 */ /* 0x010fe4000791e016 */
[----:B------:R-:W-:Y:S02]  /*0d30*/  IADD3.X R5, PT, PT, R21, R5, R27, P2, P3 ;  /* 0x0000000515057210 */ /* 0x000fe400017e641b */
[----:B-----5:R-:W-:Y:S02]  /*0d40*/  IADD3 R3, P2, P3, R12, R3, R18 ;  /* 0x000000030c037210 */ /* 0x020fe40007b5e012 */
[----:B------:R-:W-:Y:S02]  /*0d50*/  IADD3.X R5, PT, PT, R17, R5, R23, P0, P1 ;  /* 0x0000000511057210 */ /* 0x000fe400007e2417 */
[----:B------:R-:W-:Y:S02]  /*0d60*/  IADD3 R3, P0, P1, R8, R3, R14 ;  /* 0x0000000308037210 */ /* 0x000fe4000791e00e */
[----:B------:R-:W-:-:S02]  /*0d70*/  IADD3.X R5, PT, PT, R13, R5, R19, P2, P3 ;  /* 0x000000050d057210 */ /* 0x000fc400017e6413 */
[----:B------:R-:W-:Y:S02]  /*0d80*/  IADD3 R4, P2, PT, R3, R10, RZ ;  /* 0x0000000a03047210 */ /* 0x000fe40007f5e0ff */
[----:B------:R-:W-:-:S05]  /*0d90*/  IADD3.X R5, PT, PT, R9, R5, R15, P0, P1 ;  /* 0x0000000509057210 */ /* 0x000fca00007e240f */
[----:B------:R-:W-:Y:S01]  /*0da0*/  IMAD.X R5, R5, 0x1, R11, P2 ;  /* 0x0000000105057824 */ /* 0x000fe200010e060b */
[----:B------:R-:W-:Y:S06]  /*0db0*/  BRA `(.L_x_75) ;  /* 0x0000001800587947 */ /* 0x000fec0003800000 */
.L_x_74:
[C---:B------:R-:W-:Y:S01]  /*0dc0*/  LOP3.LUT R6, R3.reuse, 0x3e0, RZ, 0xc0, !PT ;  /* 0x000003e003067812 */ /* 0x040fe200078ec0ff */
[----:B------:R-:W0:Y:S01]  /*0dd0*/  S2R R16, SR_LANEID ;  /* 0x0000000000107919 */ /* 0x000e220000000000 */
[----:B------:R-:W-:Y:S02]  /*0de0*/  ISETP.NE.AND P5, PT, R3, RZ, PT ;  /* 0x000000ff0300720c */ /* 0x000fe40003fa5270 */
[----:B------:R-:W-:Y:S01]  /*0df0*/  LOP3.LUT R9, RZ, R6, RZ, 0x33, !PT ;  /* 0x00000006ff097212 */ /* 0x000fe200078e33ff */
[----:B------:R-:W-:-:S04]  /*0e00*/  VIADD R7, R6, 0x20 ;  /* 0x0000002006077836 */ /* 0x000fc80000000000 */
[----:B------:R-:W-:Y:S01]  /*0e10*/  IMAD.IADD R9, R9, 0x1, R2 ;  /* 0x0000000109097824 */ /* 0x000fe200078e0202 */
[----:B------:R-:W-:-:S04]  /*0e20*/  ISETP.GT.U32.AND P0, PT, R7, R2, PT ;  /* 0x000000020700720c */ /* 0x000fc80003f04070 */
        /* <DEDUP_REMOVED lines=8> */
[----:B------:R-:W-:-:S07]  /*0eb0*/  IADD3 R10, P0, PT, R4, R11, RZ ;  /* 0x0000000b040a7210 */ /* 0x000fce0007f1e0ff */
[----:B------:R-:W0:Y:S01]  /*0ec0*/  @!P2 S2R R11, SR_CgaCtaId ;  /* 0x00000000000ba919 */ /* 0x000e220000008800 */
[----:B------:R-:W-:Y:S01]  /*0ed0*/  IMAD.X R12, R5, 0x1, R12, P0 ;  /* 0x00000001050c7824 */ /* 0x000fe200000e060c */
[----:B------:R-:W1:Y:S01]  /*0ee0*/  SHFL.DOWN PT, R6, R10, 0x2, R9 ;  /* 0x084000000a067989 */ /* 0x000e6200000e0009 */
[----:B------:R-:W-:-:S03]  /*0ef0*/  ISETP.GT.AND P0, PT, R8, R9, PT ;  /* 0x000000090800720c */ /* 0x000fc60003f04270 */
[----:B------:R-:W2:Y:S01]  /*0f00*/  SHFL.DOWN PT, R7, R12, 0x2, R9 ;  /* 0x084000000c077989 */ /* 0x000ea200000e0009 */
[----:B-1----:R-:W-:-:S04]  /*0f10*/  SEL R6, R6, RZ, !P0 ;  /* 0x000000ff06067207 */ /* 0x002fc80004000000 */
[----:B------:R-:W-:Y:S01]  /*0f20*/  IADD3 R8, P1, PT, R6, R10, RZ ;  /* 0x0000000a06087210 */ /* 0x000fe20007f3e0ff */
[----:B------:R-:W-:Y:S01]  /*0f30*/  VIADD R6, R16, 0x4 ;  /* 0x0000000410067836 */ /* 0x000fe20000000000 */
[----:B--2---:R-:W-:-:S03]  /*0f40*/  SEL R7, R7, RZ, !P0 ;  /* 0x000000ff07077207 */ /* 0x004fc60004000000 */
[----:B------:R-:W1:Y:S01]  /*0f50*/  SHFL.DOWN PT, R4, R8, 0x4, R9 ;  /* 0x0880000008047989 */ /* 0x000e6200000e0009 */
[----:B------:R-:W-:Y:S01]  /*0f60*/  ISETP.GT.AND P0, PT, R6, R9, PT ;  /* 0x000000090600720c */ /* 0x000fe20003f04270 */
[----:B------:R-:W-:Y:S02]  /*0f70*/  IMAD.X R14, R7, 0x1, R12, P1 ;  /* 0x00000001070e7824 */ /* 0x000fe400008e060c */
[----:B------:R-:W-:-:S03]  /*0f80*/  VIADD R6, R16, 0x8 ;  /* 0x0000000810067836 */ /* 0x000fc60000000000 */
[----:B------:R-:W2:Y:S01]  /*0f90*/  SHFL.DOWN PT, R5, R14, 0x4, R9 ;  /* 0x088000000e057989 */ /* 0x000ea200000e0009 */
[----:B-1----:R-:W-:-:S04]  /*0fa0*/  SEL R4, R4, RZ, !P0 ;  /* 0x000000ff04047207 */ /* 0x002fc80004000000 */
[----:B------:R-:W-:Y:S02]  /*0fb0*/  IADD3 R10, P1, PT, R4, R8, RZ ;  /* 0x00000008040a7210 */ /* 0x000fe40007f3e0ff */
[----:B--2---:R-:W-:-:S03]  /*0fc0*/  SEL R5, R5, RZ, !P0 ;  /* 0x000000ff05057207 */ /* 0x004fc60004000000 */
[----:B------:R-:W1:Y:S01]  /*0fd0*/  SHFL.DOWN PT, R4, R10, 0x8, R9 ;  /* 0x090000000a047989 */ /* 0x000e6200000e0009 */
[----:B------:R-:W-:Y:S01]  /*0fe0*/  ISETP.GT.AND P0, PT, R6, R9, PT ;  /* 0x000000090600720c */ /* 0x000fe20003f04270 */
[----:B------:R-:W-:Y:S02]  /*0ff0*/  VIADD R6, R16, 0x10 ;  /* 0x0000001010067836 */ /* 0x000fe40000000000 */
[----:B------:R-:W-:-:S05]  /*1000*/  IMAD.X R12, R5, 0x1, R14, P1 ;  /* 0x00000001050c7824 */ /* 0x000fca00008e060e */
[----:B------:R-:W2:Y:S01]  /*1010*/  SHFL.DOWN PT, R5, R12, 0x8, R9 ;  /* 0x090000000c057989 */ /* 0x000ea200000e0009 */
[----:B-1----:R-:W-:-:S04]  /*1020*/  SEL R4, R4, RZ, !P0 ;  /* 0x000000ff04047207 */ /* 0x002fc80004000000 */
[----:B------:R-:W-:Y:S02]  /*1030*/  IADD3 R7, P1, PT, R4, R10, RZ ;  /* 0x0000000a04077210 */ /* 0x000fe40007f3e0ff */
[----:B------:R-:W-:Y:S02]  /*1040*/  @!P2 MOV R10, 0x400 ;  /* 0x00000400000aa802 */ /* 0x000fe40000000f00 */
[----:B--2---:R-:W-:Y:S01]  /*1050*/  SEL R5, R5, RZ, !P0 ;  /* 0x000000ff05057207 */ /* 0x004fe20004000000 */
[----:B------:R-:W1:Y:S01]  /*1060*/  SHFL.DOWN PT, R4, R7, 0x10, R9 ;  /* 0x0a00000007047989 */ /* 0x000e6200000e0009 */
[----:B------:R-:W-:Y:S02]  /*1070*/  ISETP.GT.AND P0, PT, R6, R9, PT ;  /* 0x000000090600720c */ /* 0x000fe40003f04270 */
[----:B------:R-:W-:Y:S01]  /*1080*/  @!P2 SHF.R.U32.HI R6, RZ, 0x2, R3 ;  /* 0x00000002ff06a819 */ /* 0x000fe20000011603 */
[----:B------:R-:W-:Y:S01]  /*1090*/  IMAD.X R8, R5, 0x1, R12, P1 ;  /* 0x0000000105087824 */ /* 0x000fe200008e060c */
[----:B0-----:R-:W-:-:S02]  /*10a0*/  @!P2 LEA R11, R11, R10, 0x18 ;  /* 0x0000000a0b0ba211 */ /* 0x001fc400078ec0ff */
[----:B------:R-:W-:Y:S02]  /*10b0*/  @!P2 LOP3.LUT R6, R6, 0xf8, RZ, 0xc0, !PT ;  /* 0x000000f80606a812 */ /* 0x000fe400078ec0ff */
[----:B------:R-:W0:Y:S03]  /*10c0*/  SHFL.DOWN PT, R5, R8, 0x10, R9 ;  /* 0x0a00000008057989 */ /* 0x000e2600000e0009 */
[----:B------:R-:W-:Y:S01]  /*10d0*/  @!P2 IMAD.IADD R11, R6, 0x1, R11 ;  /* 0x00000001060ba824 */ /* 0x000fe200078e020b */
[----:B-1----:R-:W-:-:S04]  /*10e0*/  SEL R4, R4, RZ, !P0 ;  /* 0x000000ff04047207 */ /* 0x002fc80004000000 */
[----:B------:R-:W-:Y:S02]  /*10f0*/  IADD3 R4, P1, PT, R4, R7, RZ ;  /* 0x0000000704047210 */ /* 0x000fe40007f3e0ff */
[----:B0-----:R-:W-:-:S05]  /*1100*/  SEL R5, R5, RZ, !P0 ;  /* 0x000000ff05057207 */ /* 0x001fca0004000000 */
[----:B------:R-:W-:-:S05]  /*1110*/  IMAD.X R5, R5, 0x1, R8, P1 ;  /* 0x0000000105057824 */ /* 0x000fca00008e0608 */
[----:B------:R0:W-:Y:S01]  /*1120*/  @!P2 STS.64 [R11+0x10], R4 ;  /* 0x000010040b00a388 */ /* 0x0001e20000000a00 */
[----:B------:R-:W-:Y:S06]  /*1130*/  BAR.SYNC.DEFER_BLOCKING 0x0 ;  /* 0x0000000000007b1d */ /* 0x000fec0000010000 */
[----:B------:R-:W-:Y:S05]  /*1140*/  @P5 BRA `(.L_x_75) ;  /* 0x0000001400745947 */ /* 0x000fea0003800000 */
[----:B------:R-:W1:Y:S01]  /*1150*/  S2UR UR5, SR_CgaCtaId ;  /* 0x00000000000579c3 */ /* 0x000e620000008800 */
[----:B------:R-:W-:Y:S01]  /*1160*/  UMOV UR4, 0x400 ;  /* 0x0000040000047882 */ /* 0x000fe20000000000 */
[C---:B------:R-:W-:Y:S02]  /*1170*/  ISETP.GT.U32.AND P0, PT, R2.reuse, 0x20, PT ;  /* 0x000000200200780c */ /* 0x040fe40003f04070 */
[----:B------:R-:W-:Y:S02]  /*1180*/  ISETP.GT.U32.AND P1, PT, R2, 0x40, PT ;  /* 0x000000400200780c */ /* 0x000fe40003f24070 */
[C---:B------:R-:W-:Y:S02]  /*1190*/  ISETP.GT.U32.AND.EX P0, PT, R0.reuse, RZ, PT, P0 ;  /* 0x000000ff0000720c */ /* 0x040fe40003f04100 */
[----:B------:R-:W-:Y:S02]  /*11a0*/  ISETP.GT.U32.AND.EX P1, PT, R0, RZ, PT, P1 ;  /* 0x000000ff0000720c */ /* 0x000fe40003f24110 */
[----:B------:R-:W-:-:S02]  /*11b0*/  ISETP.GT.U32.AND P2, PT, R2, 0x60, PT ;  /* 0x000000600200780c */ /* 0x000fc40003f44070 */
[----:B------:R-:W-:-:S04]  /*11c0*/  ISETP.GT.U32.AND P6, PT, R2, 0x140, PT ;  /* 0x000001400200780c */ /* 0x000fc80003fc4070 */
[----:B------:R-:W-:Y:S01]  /*11d0*/  ISETP.GT.U32.AND.EX P6, PT, R0, RZ, PT, P6 ;  /* 0x000000ff0000720c */ /* 0x000fe20003fc4160 */
[----:B-1----:R-:W-:-:S09]  /*11e0*/  ULEA UR4, UR5, UR4, 0x18 ;  /* 0x0000000405047291 */ /* 0x002fd2000f8ec0ff */
[----:B------:R-:W1:Y:S04]  /*11f0*/  LDS.64 R6, [UR4+0x18] ;  /* 0x00001804ff067984 */ /* 0x000e680008000a00 */
[----:B------:R-:W2:Y:S04]  /*1200*/  LDS.128 R20, [UR4+0x20] ;  /* 0x00002004ff147984 */ /* 0x000ea80008000c00 */
[----:B------:R-:W3:Y:S04]  /*1210*/  LDS.128 R16, [UR4+0x30] ;  /* 0x00003004ff107984 */ /* 0x000ee80008000c00 */
[----:B0-----:R-:W0:Y:S04]  /*1220*/  LDS.128 R8, [UR4+0x40] ;  /* 0x00004004ff087984 */ /* 0x001e280008000c00 */
[----:B------:R-:W4:Y:S01]  /*1230*/  LDS.128 R12, [UR4+0x50] ;  /* 0x00005004ff0c7984 */ /* 0x000f220008000c00 */
[----:B-1----:R-:W-:-:S02]  /*1240*/  SEL R6, R6, RZ, P0 ;  /* 0x000000ff06067207 */ /* 0x002fc40000000000 */
[----:B------:R-:W-:Y:S02]  /*1250*/  SEL R28, R7, RZ, P0 ;  /* 0x000000ff071c7207 */ /* 0x000fe40000000000 */
[----:B--2---:R-:W-:Y:S02]  /*1260*/  SEL R25, R20, RZ, P1 ;  /* 0x000000ff14197207 */ /* 0x004fe40000800000 */
[----:B------:R-:W-:Y:S02]  /*1270*/  ISETP.GT.U32.AND.EX P0, PT, R0, RZ, PT, P2 ;  /* 0x000000ff0000720c */ /* 0x000fe40003f04120 */
[----:B------:R-:W-:Y:S02]  /*1280*/  SEL R20, R21, RZ, P1 ;  /* 0x000000ff15147207 */ /* 0x000fe40000800000 */
[----:B------:R-:W-:Y:S02]  /*1290*/  ISETP.GT.U32.AND P1, PT, R2, 0x80, PT ;  /* 0x000000800200780c */ /* 0x000fe40003f24070 */
[----:B------:R-:W-:-:S02]  /*12a0*/  SEL R3, R22, RZ, P0 ;  /* 0x000000ff16037207 */ /* 0x000fc40000000000 */
[----:B------:R-:W-:Y:S02]  /*12b0*/  SEL R7, R23, RZ, P0 ;  /* 0x000000ff17077207 */ /* 0x000fe40000000000 */
[----:B------:R-:W-:Y:S02]  /*12c0*/  IADD3 R4, P2, P3, R25, R6, R4 ;  /* 0x0000000619047210 */ /* 0x000fe40007b5e004 */
[----:B------:R-:W-:Y:S01]  /*12d0*/  ISETP.GT.U32.AND.EX P0, PT, R0, RZ, PT, P1 ;  /* 0x000000ff0000720c */ /* 0x000fe20003f04110 */
[----:B------:R-:W1:Y:S01]  /*12e0*/  LDS.128 R24, [UR4+0x60] ;  /* 0x00006004ff187984 */ /* 0x000e620008000c00 */
[----:B------:R-:W-:Y:S02]  /*12f0*/  ISETP.GT.U32.AND P1, PT, R2, 0xa0, PT ;  /* 0x000000a00200780c */ /* 0x000fe40003f24070 */
[----:B------:R-:W-:Y:S02]  /*1300*/  IADD3.X R5, PT, PT, R20, R28, R5, P2, P3 ;  /* 0x0000001c14057210 */ /* 0x000fe400017e6405 */
[----:B---3--:R-:W-:Y:S01]  /*1310*/  SEL R28, R16, RZ, P0 ;  /* 0x000000ff101c7207 */ /* 0x008fe20000000000 */
[----:B------:R-:W2:Y:S01]  /*1320*/  LDS.128 R20, [UR4+0x70] ;  /* 0x00007004ff147984 */ /* 0x000ea20008000c00 */
[----:B------:R-:W-:-:S02]  /*1330*/  SEL R16, R17, RZ, P0 ;  /* 0x000000ff11107207 */ /* 0x000fc40000000000 */
[----:B------:R-:W-:Y:S02]  /*1340*/  ISETP.GT.U32.AND.EX P0, PT, R0, RZ, PT, P1 ;  /* 0x000000ff0000720c */ /* 0x000fe40003f04110 */
[----:B------:R-:W-:Y:S02]  /*1350*/  IADD3 R28, P2, P3, R28, R4, R3 ;  /* 0x000000041c1c7210 */ /* 0x000fe40007b5e003 */
[----:B------:R-:W-:Y:S02]  /*1360*/  SEL R3, R18, RZ, P0 ;  /* 0x000000ff12037207 */ /* 0x000fe40000000000 */
[----:B------:R-:W-:Y:S02]  /*1370*/  SEL R18, R19, RZ, P0 ;  /* 0x000000ff13127207 */ /* 0x000fe40000000000 */
[----:B------:R-:W-:Y:S02]  /*1380*/  IADD3.X R19, PT, PT, R16, R5, R7, P2, P3 ;  /* 0x0000000510137210 */ /* 0x000fe400017e6407 */
[----:B------:R-:W3:Y:S01]  /*1390*/  LDS.128 R4, [UR4+0x80] ;  /* 0x00008004ff047984 */ /* 0x000ee20008000c00 */
[----:B------:R-:W-:-:S02]  /*13a0*/  ISETP.GT.U32.AND P1, PT, R2, 0xc0, PT ;  /* 0x000000c00200780c */ /* 0x000fc40003f24070 */
[----:B------:R-:W-:Y:S02]  /*13b0*/  ISETP.GT.U32.AND P2, PT, R2, 0x100, PT ;  /* 0x000001000200780c */ /* 0x000fe40003f44070 */
[----:B------:R-:W-:Y:S02]  /*13c0*/  ISETP.GT.U32.AND.EX P0, PT, R0, RZ, PT, P1 ;  /* 0x000000ff0000720c */ /* 0x000fe40003f04110 */
[----:B------:R-:W-:Y:S02]  /*13d0*/  ISETP.GT.U32.AND P1, PT, R2, 0xe0, PT ;  /* 0x000000e00200780c */ /* 0x000fe40003f24070 */
[----:B0-----:R-:W-:Y:S02]  /*13e0*/  SEL R16, R8, RZ, P0 ;  /* 0x000000ff08107207 */ /* 0x001fe40000000000 */
[----:B------:R-:W-:Y:S02]  /*13f0*/  SEL R17, R9, RZ, P0 ;  /* 0x000000ff09117207 */ /* 0x000fe40000000000 */
[----:B------:R-:W-:-:S02]  /*1400*/  ISETP.GT.U32.AND.EX P0, PT, R0, RZ, PT, P1 ;  /* 0x000000ff0000720c */ /* 0x000fc40003f04110 */
[----:B------:R-:W-:Y:S02]  /*1410*/  ISETP.GT.U32.AND.EX P1, PT, R0, RZ, PT, P2 ;  /* 0x000000ff0000720c */ /* 0x000fe40003f24120 */
[----:B------:R-:W-:Y:S02]  /*1420*/  ISETP.GT.U32.AND P2, PT, R2, 0x120, PT ;  /* 0x000001200200780c */ /* 0x000fe40003f44070 */
[----:B------:R-:W-:Y:S02]  /*1430*/  IADD3 R16, P3, P4, R16, R28, R3 ;  /* 0x0000001c10107210 */ /* 0x000fe40007c7e003 */
[----:B------:R-:W-:Y:S02]  /*1440*/  SEL R3, R10, RZ, P0 ;  /* 0x000000ff0a037207 */ /* 0x000fe40000000000 */
[----:B------:R-:W-:Y:S02]  /*1450*/  SEL R9, R11, RZ, P0 ;  /* 0x000000ff0b097207 */ /* 0x000fe40000000000 */
[----:B----4-:R-:W-:-:S02]  /*1460*/  SEL R8, R12, RZ, P1 ;  /* 0x000000ff0c087207 */ /* 0x010fc40000800000 */
[----:B------:R-:W-:Y:S02]  /*1470*/  ISETP.GT.U32.AND.EX P0, PT, R0, RZ, PT, P2 ;  /* 0x000000ff0000720c */ /* 0x000fe40003f04120 */
[----:B------:R-:W-:Y:S02]  /*1480*/  SEL R10, R13, RZ, P1 ;  /* 0x000000ff0d0a7207 */ /* 0x000fe40000800000 */
[----:B------:R-:W-:Y:S02]  /*1490*/  IADD3.X R12, PT, PT, R17, R19, R18, P3, P4 ;  /* 0x00000013110c7210 */ /* 0x000fe40001fe8412 */
[----:B------:R-:W-:Y:S02]  /*14a0*/  IADD3 R8, P1, P2, R8, R16, R3 ;  /* 0x0000001008087210 */ /* 0x000fe40007a3e003 */
[----:B------:R-:W-:Y:S02]  /*14b0*/  SEL R11, R14, RZ, P0 ;  /* 0x000000ff0e0b7207 */ /* 0x000fe40000000000 */
[----:B------:R-:W-:-:S02]  /*14c0*/  ISETP.GT.U32.AND P4, PT, R2, 0x160, PT ;  /* 0x000001600200780c */ /* 0x000fc40003f84070 */
[----:B------:R-:W-:Y:S02]  /*14d0*/  SEL R14, R15, RZ, P0 ;  /* 0x000000ff0f0e7207 */ /* 0x000fe40000000000 */
[----:B------:R-:W-:Y:S02]  /*14e0*/  ISETP.GT.U32.AND P0, PT, R2, 0x180, PT ;  /* 0x000001800200780c */ /* 0x000fe40003f04070 */
[----:B------:R-:W-:Y:S02]  /*14f0*/  IADD3.X R10, PT, PT, R10, R12, R9, P1, P2 ;  /* 0x0000000c0a0a7210 */ /* 0x000fe40000fe4409 */
[C---:B------:R-:W-:Y:S02]  /*1500*/  ISETP.GT.U32.AND P3, PT, R2.reuse, 0x1a0, PT ;  /* 0x000001a00200780c */ /* 0x040fe40003f64070 */
[C---:B------:R-:W-:Y:S02]  /*1510*/  ISETP.GT.U32.AND P1, PT, R2.reuse, 0x1c0, PT ;  /* 0x000001c00200780c */ /* 0x040fe40003f24070 */
[----:B------:R-:W-:-:S02]  /*1520*/  ISETP.GT.U32.AND P2, PT, R2, 0x1e0, PT ;  /* 0x000001e00200780c */ /* 0x000fc40003f44070 */
[----:B------:R-:W-:Y:S02]  /*1530*/  ISETP.GT.U32.AND.EX P4, PT, R0, RZ, PT, P4 ;  /* 0x000000ff0000720c */ /* 0x000fe40003f84140 */
[----:B-1----:R-:W-:Y:S02]  /*1540*/  SEL R2, R24, RZ, P6 ;  /* 0x000000ff18027207 */ /* 0x002fe40003000000 */
[----:B------:R-:W-:Y:S02]  /*1550*/  ISETP.GT.U32.AND.EX P0, PT, R0, RZ, PT, P0 ;  /* 0x000000ff0000720c */ /* 0x000fe40003f04100 */
[----:B------:R-:W-:Y:S02]  /*1560*/  SEL R9, R25, RZ, P6 ;  /* 0x000000ff19097207 */ /* 0x000fe40003000000 */
[----:B------:R-:W-:Y:S02]  /*1570*/  SEL R3, R26, RZ, P4 ;  /* 0x000000ff1a037207 */ /* 0x000fe40002000000 */
[----:B------:R-:W-:-:S02]  /*1580*/  SEL R27, R27, RZ, P4 ;  /* 0x000000ff1b1b7207 */ /* 0x000fc40002000000 */
[----:B------:R-:W-:Y:S02]  /*1590*/  IADD3 R2, P6, P4, R2, R8, R11 ;  /* 0x0000000802027210 */ /* 0x000fe40007cde00b */
[----:B--2---:R-:W-:Y:S02]  /*15a0*/  SEL R8, R20, RZ, P0 ;  /* 0x000000ff14087207 */ /* 0x004fe40000000000 */
[C---:B------:R-:W-:Y:S02]  /*15b0*/  ISETP.GT.U32.AND.EX P3, PT, R0.reuse, RZ, PT, P3 ;  /* 0x000000ff0000720c */ /* 0x040fe40003f64130 */
[----:B------:R-:W-:Y:S02]  /*15c0*/  ISETP.GT.U32.AND.EX P1, PT, R0, RZ, PT, P1 ;  /* 0x000000ff0000720c */ /* 0x000fe40003f24110 */
[----:B------:R-:W-:Y:S02]  /*15d0*/  IADD3.X R9, PT, PT, R9, R10, R14, P6, P4 ;  /* 0x0000000a09097210 */ /* 0x000fe400037e840e */
[----:B------:R-:W-:-:S02]  /*15e0*/  IADD3 R8, P6, P4, R8, R2, R3 ;  /* 0x0000000208087210 */ /* 0x000fc40007cde003 */
[----:B------:R-:W-:Y:S02]  /*15f0*/  SEL R2, R22, RZ, P3 ;  /* 0x000000ff16027207 */ /* 0x000fe40001800000 */
[----:B---3--:R-:W-:Y:S02]  /*1600*/  SEL R3, R4, RZ, P1 ;  /* 0x000000ff04037207 */ /* 0x008fe40000800000 */
[----:B------:R-:W-:Y:S02]  /*1610*/  ISETP.GT.U32.AND.EX P2, PT, R0, RZ, PT, P2 ;  /* 0x000000ff0000720c */ /* 0x000fe40003f44120 */
[----:B------:R-:W-:Y:S02]  /*1620*/  SEL R20, R21, RZ, P0 ;  /* 0x000000ff15147207 */ /* 0x000fe40000000000 */
[----:B------:R-:W-:Y:S02]  /*1630*/  SEL R23, R23, RZ, P3 ;  /* 0x000000ff17177207 */ /* 0x000fe40001800000 */
[----:B------:R-:W-:-:S02]  /*1640*/  IADD3 R3, P0, P3, R3, R8, R2 ;  /* 0x0000000803037210 */ /* 0x000fc40007b1e002 */
[----:B------:R-:W-:Y:S02]  /*1650*/  SEL R4, R6, RZ, P2 ;  /* 0x000000ff06047207 */ /* 0x000fe40001000000 */
[----:B------:R-:W-:Y:S02]  /*1660*/  IADD3.X R2, PT, PT, R20, R9, R27, P6, P4 ;  /* 0x0000000914027210 */ /* 0x000fe400037e841b */
[----:B------:R-:W-:Y:S02]  /*1670*/  SEL R0, R5, RZ, P1 ;  /* 0x000000ff05007207 */ /* 0x000fe40000800000 */
[----:B------:R-:W-:Y:S02]  /*1680*/  IADD3 R4, P1, PT, R4, R3, RZ ;  /* 0x0000000304047210 */ /* 0x000fe40007f3e0ff */
[----:B------:R-:W-:Y:S02]  /*1690*/  SEL R5, R7, RZ, P2 ;  /* 0x000000ff07057207 */ /* 0x000fe40001000000 */
[----:B------:R-:W-:-:S05]  /*16a0*/  IADD3.X R0, PT, PT, R0, R2, R23, P0, P3 ;  /* 0x0000000200007210 */ /* 0x000fca00007e6417 */
[----:B------:R-:W-:Y:S01]  /*16b0*/  IMAD.X R5, R5, 0x1, R0, P1 ;  /* 0x0000000105057824 */ /* 0x000fe200008e0600 */
[----:B------:R-:W-:Y:S06]  /*16c0*/  BRA `(.L_x_75) ;  /* 0x0000001000147947 */ /* 0x000fec0003800000 */
.L_x_61:
[----:B------:R-:W0:Y:S01]  /*16d0*/  S2R R3, SR_TID.X ;  /* 0x0000000000037919 */ /* 0x000e220000002100 */
[----:B------:R-:W0:Y:S02]  /*16e0*/  LDC.64 R4, c[0x0][0x380] ;  /* 0x0000e000ff047b82 */ /* 0x000e240000000a00 */
[----:B0-----:R-:W-:-:S05]  /*16f0*/  IMAD.WIDE.U32 R4, R3, 0x8, R4 ;  /* 0x0000000803047825 */ /* 0x001fca00078e0004 */
[----:B------:R-:W2:Y:S04]  /*1700*/  LDG.E.64 R8, desc[UR6][R4.64] ;  /* 0x0000000604087981 */ /* 0x000ea8000c1e1b00 */
[----:B------:R-:W2:Y:S04]  /*1710*/  LDG.E.64 R10, desc[UR6][R4.64+0x1000] ;  /* 0x00100006040a7981 */ /* 0x000ea8000c1e1b00 */
[----:B------:R-:W2:Y:S04]  /*1720*/  LDG.E.64 R12, desc[UR6][R4.64+0x2000] ;  /* 0x00200006040c7981 */ /* 0x000ea8000c1e1b00 */
[----:B------:R-:W3:Y:S04]  /*1730*/  LDG.E.64 R14, desc[UR6][R4.64+0x3000] ;  /* 0x00300006040e7981 */ /* 0x000ee8000c1e1b00 */
[----:B------:R-:W3:Y:S04]  /*1740*/  LDG.E.64 R16, desc[UR6][R4.64+0x4000] ;  /* 0x0040000604107981 */ /* 0x000ee8000c1e1b00 */
[----:B------:R-:W4:Y:S04]  /*1750*/  LDG.E.64 R18, desc[UR6][R4.64+0x5000] ;  /* 0x0050000604127981 */ /* 0x000f28000c1e1b00 */
[----:B------:R-:W4:Y:S01]  /*1760*/  LDG.E.64 R20, desc[UR6][R4.64+0x6000] ;  /* 0x0060000604147981 */ /* 0x000f22000c1e1b00 */
[----:B------:R-:W-:Y:S01]  /*1770*/  IADD3 R6, P1, PT, R2, -0xe00, RZ ;  /* 0xfffff20002067810 */ /* 0x000fe20007f3e0ff */
[----:B------:R-:W-:-:S02]  /*1780*/  IMAD.MOV.U32 R43, RZ, RZ, 0xe00 ;  /* 0x00000e00ff2b7424 */ /* 0x000fc400078e00ff */
[----:B------:R-:W-:Y:S01]  /*1790*/  IMAD.MOV.U32 R39, RZ, RZ, RZ ;  /* 0x000000ffff277224 */ /* 0x000fe200078e00ff */
[----:B------:R-:W-:Y:S02]  /*17a0*/  ISETP.GE.U32.AND P0, PT, R6, 0xe00, PT ;  /* 0x00000e000600780c */ /* 0x000fe40003f06070 */
[----:B--2---:R-:W-:Y:S02]  /*17b0*/  IADD3 R45, P3, P4, R12, R10, R8 ;  /* 0x0000000a0c2d7210 */ /* 0x004fe40007c7e008 */
[----:B------:R-:W-:Y:S02]  /*17c0*/  IADD3.X R8, PT, PT, R0, -0x1, RZ, P1, !PT ;  /* 0xffffffff00087810 */ /* 0x000fe40000ffe4ff */
[----:B------:R-:W-:Y:S02]  /*17d0*/  IADD3.X R9, PT, PT, R13, R11, R9, P3, P4 ;  /* 0x0000000b0d097210 */ /* 0x000fe40001fe8409 */
[----:B------:R-:W-:Y:S02]  /*17e0*/  ISETP.GE.U32.AND.EX P0, PT, R8, RZ, PT, P0 ;  /* 0x000000ff0800720c */ /* 0x000fe40003f06100 */
[----:B---3--:R-:W-:-:S04]  /*17f0*/  IADD3 R45, P2, P1, R16, R14, R45 ;  /* 0x0000000e102d7210 */ /* 0x008fc8000795e02d */
[----:B------:R-:W-:Y:S02]  /*1800*/  IADD3.X R15, PT, PT, R17, R15, R9, P2, P1 ;  /* 0x0000000f110f7210 */ /* 0x000fe400017e2409 */
[----:B----4-:R-:W-:-:S04]  /*1810*/  IADD3 R45, P3, P4, R20, R18, R45 ;  /* 0x00000012142d7210 */ /* 0x010fc80007c7e02d */
[----:B------:R-:W-:Y:S01]  /*1820*/  IADD3.X R41, PT, PT, R21, R19, R15, P3, P4 ;  /* 0x0000001315297210 */ /* 0x000fe20001fe840f */
[----:B------:R-:W-:Y:S08]  /*1830*/  @!P0 BRA `(.L_x_76) ;  /* 0x0000000000808947 */ /* 0x000ff00003800000 */
[----:B------:R-:W0:Y:S01]  /*1840*/  LDC.64 R10, c[0x0][0x390] ;  /* 0x0000e400ff0a7b82 */ /* 0x000e220000000a00 */
[----:B------:R-:W-:Y:S02]  /*1850*/  IMAD.MOV.U32 R43, RZ, RZ, 0xe00 ;  /* 0x00000e00ff2b7424 */ /* 0x000fe400078e00ff */
[----:B------:R-:W-:-:S07]  /*1860*/  IMAD.MOV.U32 R39, RZ, RZ, RZ ;  /* 0x000000ffff277224 */ /* 0x000fce00078e00ff */
.L_x_78:
[----:B------:R-:W-:-:S04]  /*1870*/  LEA R22, P0, R43, R4, 0x3 ;  /* 0x000000042b167211 */ /* 0x000fc800078018ff */
[----:B------:R-:W-:-:S05]  /*1880*/  LEA.HI.X R23, R43, R5, R39, 0x3, P0 ;  /* 0x000000052b177211 */ /* 0x000fca00000f1c27 */
[----:B------:R-:W2:Y:S04]  /*1890*/  LDG.E.64 R24, desc[UR6][R22.64] ;  /* 0x0000000616187981 */ /* 0x000ea8000c1e1b00 */
[----:B------:R-:W2:Y:S04]  /*18a0*/  LDG.E.64 R26, desc[UR6][R22.64+0x1000] ;  /* 0x00100006161a7981 */ /* 0x000ea8000c1e1b00 */
[----:B------:R-:W3:Y:S04]  /*18b0*/  LDG.E.64 R18, desc[UR6][R22.64+0x2000] ;  /* 0x0020000616127981 */ /* 0x000ee8000c1e1b00 */
[----:B------:R-:W3:Y:S04]  /*18c0*/  LDG.E.64 R20, desc[UR6][R22.64+0x3000] ;  /* 0x0030000616147981 */ /* 0x000ee8000c1e1b00 */
[----:B------:R-:W4:Y:S04]  /*18d0*/  LDG.E.64 R16, desc[UR6][R22.64+0x4000] ;  /* 0x0040000616107981 */ /* 0x000f28000c1e1b00 */
[----:B------:R-:W4:Y:S04]  /*18e0*/  LDG.E.64 R14, desc[UR6][R22.64+0x5000] ;  /* 0x00500006160e7981 */ /* 0x000f28000c1e1b00 */
[----:B------:R-:W5:Y:S01]  /*18f0*/  LDG.E.64 R12, desc[UR6][R22.64+0x6000] ;  /* 0x00600006160c7981 */ /* 0x000f62000c1e1b00 */
[----:B0-----:R-:W-:-:S02]  /*1900*/  IMAD.MOV.U32 R2, RZ, RZ, R10 ;  /* 0x000000ffff027224 */ /* 0x001fc400078e000a */
[----:B------:R-:W-:-:S03]  /*1910*/  IMAD.MOV.U32 R0, RZ, RZ, R11 ;  /* 0x000000ffff007224 */ /* 0x000fc600078e000b */
[----:B------:R-:W-:-:S04]  /*1920*/  IADD3 R7, P5, PT, -R43, R2, RZ ;  /* 0x000000022b077210 */ /* 0x000fc80007fbe1ff */
[----:B------:R-:W-:Y:S01]  /*1930*/  ISETP.GE.U32.AND P0, PT, R7, 0xe00, PT ;  /* 0x00000e000700780c */ /* 0x000fe20003f06070 */
[----:B------:R-:W-:-:S05]  /*1940*/  IMAD.X R7, R0, 0x1, ~R39, P5 ;  /* 0x0000000100077824 */ /* 0x000fca00028e0e27 */
[----:B------:R-:W-:Y:S02]  /*1950*/  ISETP.GE.U32.AND.EX P0, PT, R7, RZ, PT, P0 ;  /* 0x000000ff0700720c */ /* 0x000fe40003f06100 */
[----:B--2---:R-:W-:-:S04]  /*1960*/  IADD3 R45, P3, P4, R26, R24, R45 ;  /* 0x000000181a2d7210 */ /* 0x004fc80007c7e02d */
[----:B------:R-:W-:Y:S02]  /*1970*/  IADD3.X R25, PT, PT, R27, R25, R41, P3, P4 ;  /* 0x000000191b197210 */ /* 0x000fe40001fe8429 */
[----:B---3--:R-:W-:-:S04]  /*1980*/  IADD3 R45, P1, P2, R20, R18, R45 ;  /* 0x00000012142d7210 */ /* 0x008fc80007a3e02d */
[----:B------:R-:W-:Y:S02]  /*1990*/  IADD3.X R19, PT, PT, R21, R19, R25, P1, P2 ;  /* 0x0000001315137210 */ /* 0x000fe40000fe4419 */
[----:B----4-:R-:W-:-:S04]  /*19a0*/  IADD3 R45, P3, P4, R14, R16, R45 ;  /* 0x000000100e2d7210 */ /* 0x010fc80007c7e02d */
[----:B-----5:R-:W-:Y:S02]  /*19b0*/  IADD3 R45, P1, PT, R12, R45, RZ ;  /* 0x0000002d0c2d7210 */ /* 0x020fe40007f3e0ff */
[----:B------:R-:W-:-:S05]  /*19c0*/  IADD3.X R15, PT, PT, R15, R17, R19, P3, P4 ;  /* 0x000000110f0f7210 */ /* 0x000fca0001fe8413 */
[----:B------:R-:W-:Y:S01]  /*19d0*/  IMAD.X R41, R13, 0x1, R15, P1 ;  /* 0x000000010d297824 */ /* 0x000fe200008e060f */
[----:B------:R-:W-:Y:S06]  /*19e0*/  @!P0 BRA `(.L_x_77) ;  /* 0x0000000800248947 */ /* 0x000fec0003800000 */
[----:B------:R-:W-:-:S05]  /*19f0*/  IADD3 R43, P0, PT, R43, 0xe00, RZ ;  /* 0x00000e002b2b7810 */ /* 0x000fca0007f1e0ff */
[----:B------:R-:W-:Y:S01]  /*1a00*/  IMAD.X R39, RZ, RZ, R39, P0 ;  /* 0x000000ffff277224 */ /* 0x000fe200000e0627 */
[----:B------:R-:W-:-:S04]  /*1a10*/  ISETP.GT.U32.AND P0, PT, R43, R6, PT ;  /* 0x000000062b00720c */ /* 0x000fc80003f04070 */
[----:B------:R-:W-:-:S13]  /*1a20*/  ISETP.GT.U32.AND.EX P0, PT, R39, R8, PT, P0 ;  /* 0x000000082700720c */ /* 0x000fda0003f04100 */
[----:B------:R-:W-:Y:S05]  /*1a30*/  @!P0 BRA `(.L_x_78) ;  /* 0xfffffffc008c8947 */ /* 0x000fea000383ffff */
.L_x_76:
[----:B------:R-:W-:Y:S01]  /*1a40*/  IMAD.IADD R4, R2, 0x1, -R43 ;  /* 0x0000000102047824 */ /* 0x000fe200078e0a2b */
[----:B------:R-:W-:Y:S01]  /*1a50*/  ISETP.GE.U32.AND P1, PT, R43, R2, PT ;  /* 0x000000022b00720c */ /* 0x000fe20003f26070 */
[----:B------:R-:W-:Y:S03]  /*1a60*/  BSSY.RECONVERGENT B1, `(.L_x_77) ;  /* 0x0000081000017945 */ /* 0x000fe60003800200 */
[----:B------:R-:W-:-:S04]  /*1a70*/  ISETP.GE.AND P0, PT, R3, R4, PT ;  /* 0x000000040300720c */ /* 0x000fc80003f06270 */
[----:B------:R-:W-:-:S13]  /*1a80*/  ISETP.GE.U32.OR.EX P0, PT, R39, R0, P0, P1 ;  /* 0x000000002700720c */ /* 0x000fda0000706510 */
[----:B------:R-:W-:Y:S05]  /*1a90*/  @P0 BRA `(.L_x_79) ;  /* 0x0000000400f40947 */ /* 0x000fea0003800000 */
[----:B------:R-:W-:Y:S01]  /*1aa0*/  LOP3.LUT R0, RZ, R3, RZ, 0x33, !PT ;  /* 0x00000003ff007212 */ /* 0x000fe200078e33ff */
[----:B------:R-:W-:Y:S03]  /*1ab0*/  BSSY.RECONVERGENT B2, `(.L_x_80) ;  /* 0x0000038000027945 */ /* 0x000fe60003800200 */
[----:B------:R-:W-:-:S04]  /*1ac0*/  IADD3 R2, PT, PT, -R43, R2, R0 ;  /* 0x000000022b027210 */ /* 0x000fc80007ffe100 */
[C---:B------:R-:W-:Y:S02]  /*1ad0*/  ISETP.GE.U32.AND P1, PT, R2.reuse, 0x1e00, PT ;  /* 0x00001e000200780c */ /* 0x040fe40003f26070 */
[----:B------:R-:W-:Y:S01]  /*1ae0*/  LEA.HI R0, R2, 0x1, RZ, 0x17 ;  /* 0x0000000102007811 */ /* 0x000fe200078fb8ff */
[----:B------:R-:W-:-:S03]  /*1af0*/  IMAD.MOV.U32 R2, RZ, RZ, R3 ;  /* 0x000000ffff027224 */ /* 0x000fc600078e0003 */
[----:B------:R-:W-:-:S04]  /*1b00*/  LOP3.LUT R40, R0, 0xf, RZ, 0xc0, !PT ;  /* 0x0000000f00287812 */ /* 0x000fc800078ec0ff */
[----:B------:R-:W-:-:S03]  /*1b10*/  ISETP.NE.AND P0, PT, R40, RZ, PT ;  /* 0x000000ff2800720c */ /* 0x000fc60003f05270 */
[----:B------:R-:W-:Y:S10]  /*1b20*/  @!P1 BRA `(.L_x_81) ;  /* 0x0000000000c09947 */ /* 0x000ff40003800000 */
[----:B------:R-:W0:Y:S01]  /*1b30*/  LDCU.64 UR4, c[0x0][0x380] ;  /* 0x00007000ff0477ac */ /* 0x000e220008000a00 */
[----:B------:R-:W-:Y:S02]  /*1b40*/  IADD3 R5, P1, PT, R3, R43, RZ ;  /* 0x0000002b03057210 */ /* 0x000fe40007f3e0ff */
[----:B------:R-:W-:-:S03]  /*1b50*/  LOP3.LUT R38, R0, 0xfffff0, RZ, 0xc0, !PT ;  /* 0x00fffff000267812 */ /* 0x000fc600078ec0ff */
[----:B------:R-:W-:Y:S02]  /*1b60*/  IMAD.X R2, RZ, RZ, R39, P1 ;  /* 0x000000ffff027224 */ /* 0x000fe400008e0627 */
[----:B------:R-:W-:Y:S01]  /*1b70*/  IMAD.MOV R38, RZ, RZ, -R38 ;  /* 0x000000ffff267224 */ /* 0x000fe200078e0a26 */
[----:B0-----:R-:W-:-:S04]  /*1b80*/  LEA R4, P2, R5, UR4, 0x3 ;  /* 0x0000000405047c11 */ /* 0x001fc8000f8418ff */
[----:B------:R-:W-:Y:S02]  /*1b90*/  IADD3 R4, P1, PT, R4, 0x8000, RZ ;  /* 0x0000800004047810 */ /* 0x000fe40007f3e0ff */
[----:B------:R-:W-:Y:S01]  /*1ba0*/  LEA.HI.X R5, R5, UR5, R2, 0x3, P2 ;  /* 0x0000000505057c11 */ /* 0x000fe200090f1c02 */
[----:B------:R-:W-:-:S04]  /*1bb0*/  IMAD.MOV.U32 R2, RZ, RZ, R3 ;  /* 0x000000ffff027224 */ /* 0x000fc800078e0003 */
[----:B------:R-:W-:-:S07]  /*1bc0*/  IMAD.X R5, RZ, RZ, R5, P1 ;  /* 0x000000ffff057224 */ /* 0x000fce00008e0605 */
.L_x_82:
[----:B------:R-:W2:Y:S04]  /*1bd0*/  LDG.E.64 R6, desc[UR6][R4.64+-0x8000] ;  /* 0xff80000604067981 */ /* 0x000ea8000c1e1b00 */
[----:B------:R-:W2:Y:S04]  /*1be0*/  LDG.E.64 R8, desc[UR6][R4.64+-0x7000] ;  /* 0xff90000604087981 */ /* 0x000ea8000c1e1b00 */
[----:B------:R-:W3:Y:S04]  /*1bf0*/  LDG.E.64 R10, desc[UR6][R4.64+-0x6000] ;  /* 0xffa00006040a7981 */ /* 0x000ee8000c1e1b00 */
[----:B------:R-:W3:Y:S04]  /*1c00*/  LDG.E.64 R12, desc[UR6][R4.64+-0x5000] ;  /* 0xffb00006040c7981 */ /* 0x000ee8000c1e1b00 */
[----:B------:R-:W4:Y:S04]  /*1c10*/  LDG.E.64 R14, desc[UR6][R4.64+-0x4000] ;  /* 0xffc00006040e7981 */ /* 0x000f28000c1e1b00 */
[----:B------:R-:W4:Y:S04]  /*1c20*/  LDG.E.64 R16, desc[UR6][R4.64+-0x3000] ;  /* 0xffd0000604107981 */ /* 0x000f28000c1e1b00 */
[----:B------:R-:W5:Y:S04]  /*1c30*/  LDG.E.64 R18, desc[UR6][R4.64+-0x2000] ;  /* 0xffe0000604127981 */ /* 0x000f68000c1e1b00 */
        /* <DEDUP_REMOVED lines=8> */
[----:B------:R0:W5:Y:S01]  /*1cc0*/  LDG.E.64 R36, desc[UR6][R4.64+0x7000] ;  /* 0x0070000604247981 */ /* 0x000162000c1e1b00 */
[----:B------:R-:W-:-:S02]  /*1cd0*/  VIADD R38, R38, 0x10 ;  /* 0x0000001026267836 */ /* 0x000fc40000000000 */
[----:B------:R-:W-:Y:S01]  /*1ce0*/  VIADD R2, R2, 0x2000 ;  /* 0x0000200002027836 */ /* 0x000fe20000000000 */
[----:B0-----:R-:W-:-:S05]  /*1cf0*/  IADD3 R4, P6, PT, R4, 0x10000, RZ ;  /* 0x0001000004047810 */ /* 0x001fca0007fde0ff */
[----:B------:R-:W-:Y:S01]  /*1d00*/  IMAD.X R5, RZ, RZ, R5, P6 ;  /* 0x000000ffff057224 */ /* 0x000fe200030e0605 */
[----:B--2---:R-:W-:-:S04]  /*1d10*/  IADD3 R45, P1, P2, R8, R6, R45 ;  /* 0x00000006082d7210 */ /* 0x004fc80007a3e02d */
[----:B------:R-:W-:Y:S02]  /*1d20*/  IADD3.X R7, PT, PT, R9, R7, R41, P1, P2 ;  /* 0x0000000709077210 */ /* 0x000fe40000fe4429 */
[----:B---3--:R-:W-:-:S04]  /*1d30*/  IADD3 R45, P3, P4, R12, R10, R45 ;  /* 0x0000000a0c2d7210 */ /* 0x008fc80007c7e02d */
        /* <DEDUP_REMOVED lines=9> */
[----:B------:R-:W-:Y:S02]  /*1dd0*/  ISETP.NE.AND P3, PT, R38, RZ, PT ;  /* 0x000000ff2600720c */ /* 0x000fe40003f65270 */
[----:B------:R-:W-:-:S04]  /*1de0*/  IADD3 R45, P2, P1, R32, R30, R45 ;  /* 0x0000001e202d7210 */ /* 0x000fc8000795e02d */
[----:B------:R-:W-:Y:S02]  /*1df0*/  IADD3.X R31, PT, PT, R33, R31, R27, P2, P1 ;  /* 0x0000001f211f7210 */ /* 0x000fe400017e241b */
[----:B------:R-:W-:-:S04]  /*1e00*/  IADD3 R45, P4, P5, R36, R34, R45 ;  /* 0x00000022242d7210 */ /* 0x000fc80007d9e02d */
[----:B------:R-:W-:Y:S01]  /*1e10*/  IADD3.X R41, PT, PT, R37, R35, R31, P4, P5 ;  /* 0x0000002325297210 */ /* 0x000fe200027ea41f */
[----:B------:R-:W-:Y:S08]  /*1e20*/  @P3 BRA `(.L_x_82) ;  /* 0xfffffffc00683947 */ /* 0x000ff0000383ffff */
.L_x_81:
[----:B------:R-:W-:Y:S05]  /*1e30*/  BSYNC.RECONVERGENT B2 ;  /* 0x0000000000027941 */ /* 0x000fea0003800200 */
.L_x_80:
[----:B------:R-:W-:Y:S05]  /*1e40*/  @!P0 BRA `(.L_x_79) ;  /* 0x0000000400088947 */ /* 0x000fea0003800000 */
[----:B------:R-:W-:Y:S01]  /*1e50*/  ISETP.GE.U32.AND P1, PT, R40, 0x8, PT ;  /* 0x000000082800780c */ /* 0x000fe20003f26070 */
[----:B------:R-:W-:Y:S01]  /*1e60*/  BSSY.RECONVERGENT B2, `(.L_x_83) ;  /* 0x000001a000027945 */ /* 0x000fe20003800200 */
[----:B------:R-:W-:-:S04]  /*1e70*/  LOP3.LUT R22, R0, 0x7, RZ, 0xc0, !PT ;  /* 0x0000000700167812 */ /* 0x000fc800078ec0ff */
[----:B------:R-:W-:-:S07]  /*1e80*/  ISETP.NE.AND P0, PT, R22, RZ, PT ;  /* 0x000000ff1600720c */ /* 0x000fce0003f05270 */
[----:B------:R-:W-:Y:S06]  /*1e90*/  @!P1 BRA `(.L_x_84) ;  /* 0x0000000000589947 */ /* 0x000fec0003800000 */
[----:B------:R-:W0:Y:S01]  /*1ea0*/  LDCU.64 UR4, c[0x0][0x380] ;  /* 0x00007000ff0477ac */ /* 0x000e220008000a00 */
[----:B------:R-:W-:-:S05]  /*1eb0*/  IADD3 R4, P1, PT, R2, R43, RZ ;  /* 0x0000002b02047210 */ /* 0x000fca0007f3e0ff */
[----:B------:R-:W-:Y:S01]  /*1ec0*/  IMAD.X R5, RZ, RZ, R39, P1 ;  /* 0x000000ffff057224 */ /* 0x000fe200008e0627 */
        /* <DEDUP_REMOVED lines=19> */
.L_x_84:
[----:B------:R-:W-:Y:S05]  /*2000*/  BSYNC.RECONVERGENT B2 ;  /* 0x0000000000027941 */ /* 0x000fea0003800200 */
.L_x_83:
        /* <DEDUP_REMOVED lines=20> */
.L_x_86:
[----:B------:R-:W-:Y:S05]  /*2150*/  BSYNC.RECONVERGENT B2 ;  /* 0x0000000000027941 */ /* 0x000fea0003800200 */
.L_x_85:
[----:B------:R-:W-:Y:S05]  /*2160*/  @!P0 BRA `(.L_x_79) ;  /* 0x0000000000408947 */ /* 0x000fea0003800000 */
[----:B------:R-:W0:Y:S01]  /*2170*/  LDCU.64 UR4, c[0x0][0x380] ;  /* 0x00007000ff0477ac */ /* 0x000e220008000a00 */
[----:B------:R-:W-:Y:S01]  /*2180*/  IADD3 R7, P0, PT, R2, R43, RZ ;  /* 0x0000002b02077210 */ /* 0x000fe20007f1e0ff */
[----:B------:R-:W-:-:S04]  /*2190*/  IMAD.MOV R0, RZ, RZ, -R0 ;  /* 0x000000ffff007224 */ /* 0x000fc800078e0a00 */
[----:B------:R-:W-:Y:S01]  /*21a0*/  IMAD.X R4, RZ, RZ, R39, P0 ;  /* 0x000000ffff047224 */ /* 0x000fe200000e0627 */
[----:B0-----:R-:W-:-:S04]  /*21b0*/  LEA R2, P1, R7, UR4, 0x3 ;  /* 0x0000000407027c11 */ /* 0x001fc8000f8218ff */
[----:B------:R-:W-:-:S09]  /*21c0*/  LEA.HI.X R7, R7, UR5, R4, 0x3, P1 ;  /* 0x0000000507077c11 */ /* 0x000fd200088f1c04 */
.L_x_87:
        /* <DEDUP_REMOVED lines=10> */
.L_x_79:
[----:B------:R-:W-:Y:S05]  /*2270*/  BSYNC.RECONVERGENT B1 ;  /* 0x0000000000017941 */ /* 0x000fea0003800200 */
.L_x_77:
[----:B------:R-:W0:Y:S01]  /*2280*/  S2R R4, SR_LANEID ;  /* 0x0000000000047919 */ /* 0x000e220000000000 */
[----:B------:R-:W-:Y:S01]  /*2290*/  ISETP.NE.AND P5, PT, R3, RZ, PT ;  /* 0x000000ff0300720c */ /* 0x000fe20003fa5270 */
        /* <DEDUP_REMOVED lines=28> */
[----:B------:R-:W-:Y:S02]  /*2460*/  @!P2 SHF.R.U32.HI R5, RZ, 0x2, R3 ;  /* 0x00000002ff05a819 */ /* 0x000fe40000011603 */
[----:B-1----:R-:W-:Y:S01]  /*2470*/  SEL R2, R2, RZ, !P1 ;  /* 0x000000ff02027207 */ /* 0x002fe20004800000 */
[----:B------:R-:W0:Y:S01]  /*2480*/  SHFL.DOWN PT, R0, R7, 0x10, 0x1f ;  /* 0x0a001f0007007f89 */ /* 0x000e2200000e0000 */
[----:B------:R-:W-:Y:S02]  /*2490*/  ISETP.GT.AND P1, PT, R4, 0xf, PT ;  /* 0x0000000f0400780c */ /* 0x000fe40003f24270 */
[----:B------:R-:W-:Y:S01]  /*24a0*/  @!P2 MOV R4, 0x400 ;  /* 0x000004000004a802 */ /* 0x000fe20000000f00 */
[----:B------:R-:W-:-:S03]  /*24b0*/  IMAD.X R9, R2, 0x1, R11, P0 ;  /* 0x0000000102097824 */ /* 0x000fc600000e060b */
[----:B--2---:R-:W-:Y:S02]  /*24c0*/  @!P2 LEA R13, R13, R4, 0x18 ;  /* 0x000000040d0da211 */ /* 0x004fe400078ec0ff */
[----:B------:R-:W1:Y:S01]  /*24d0*/  SHFL.DOWN PT, R2, R9, 0x10, 0x1f ;  /* 0x0a001f0009027f89 */ /* 0x000e6200000e0000 */
[----:B0-----:R-:W-:-:S04]  /*24e0*/  SEL R0, R0, RZ, !P1 ;  /* 0x000000ff00007207 */ /* 0x001fc80004800000 */
        /* <DEDUP_REMOVED lines=17> */
[----:B--2---:R-:W2:Y:S04]  /*2600*/  LDS.128 R12, [UR4+0x70] ;  /* 0x00007004ff0c7984 */ /* 0x004ea80008000c00 */
[----:B------:R-:W2:Y:S01]  /*2610*/  LDS.128 R8, [UR4+0x80] ;  /* 0x00008004ff087984 */ /* 0x000ea20008000c00 */
        /* <DEDUP_REMOVED lines=9> */
[----:B--2---:R-:W-:Y:S02]  /*26b0*/  IADD3 R3, P2, P3, R12, R3, R18 ;  /* 0x000000030c037210 */ /* 0x004fe40007b5e012 */
[----:B------:R-:W-:Y:S02]  /*26c0*/  IADD3.X R5, PT, PT, R17, R5, R23, P0, P1 ;  /* 0x0000000511057210 */ /* 0x000fe400007e2417 */
[----:B------:R-:W-:Y:S02]  /*26d0*/  IADD3 R3, P0, P1, R8, R3, R14 ;  /* 0x0000000308037210 */ /* 0x000fe4000791e00e */
[----:B------:R-:W-:-:S02]  /*26e0*/  IADD3.X R5, PT, PT, R13, R5, R19, P2, P3 ;  /* 0x000000050d057210 */ /* 0x000fc400017e6413 */
[----:B------:R-:W-:Y:S02]  /*26f0*/  IADD3 R4, P2, PT, R3, R10, RZ ;  /* 0x0000000a03047210 */ /* 0x000fe40007f5e0ff */
[----:B------:R-:W-:-:S05]  /*2700*/  IADD3.X R5, PT, PT, R9, R5, R15, P0, P1 ;  /* 0x0000000509057210 */ /* 0x000fca00007e240f */
[----:B------:R-:W-:-:S07]  /*2710*/  IMAD.X R5, R5, 0x1, R11, P2 ;  /* 0x0000000105057824 */ /* 0x000fce00010e060b */
.L_x_75:
[----:B------:R-:W-:Y:S05]  /*2720*/  BSYNC.RECONVERGENT B0 ;  /* 0x0000000000007941 */ /* 0x000fea0003800200 */
.L_x_60:
[----:B------:R-:W-:Y:S05]  /*2730*/  @P5 EXIT ;  /* 0x000000000000594d */ /* 0x000fea0003800000 */
[----:B------:R-:W0:Y:S01]  /*2740*/  LDCU.64 UR4, c[0x0][0x3a0] ;  /* 0x00007400ff0477ac */ /* 0x000e220008000a00 */
[----:B------:R-:W3:Y:S01]  /*2750*/  LDC.64 R2, c[0x0][0x388] ;  /* 0x0000e200ff027b82 */ /* 0x000ee20000000a00 */
[----:B012---:R-:W-:-:S04]  /*2760*/  IADD3 R4, P0, PT, R4, UR4, RZ ;  /* 0x0000000404047c10 */ /* 0x007fc8000ff1e0ff */
[----:B------:R-:W-:-:S05]  /*2770*/  IADD3.X R5, PT, PT, R5, UR5, RZ, P0, !PT ;  /* 0x0000000505057c10 */ /* 0x000fca00087fe4ff */
[----:B---3--:R-:W-:Y:S01]  /*2780*/  STG.E.64 desc[UR6][R2.64], R4 ;  /* 0x0000000402007986 */ /* 0x008fe2000c101b06 */
[----:B------:R-:W-:Y:S05]  /*2790*/  EXIT ;  /* 0x000000000000794d */ /* 0x000fea0003800000 */
.L_x_88:
        /* <DEDUP_REMOVED lines=14> */
.L_x_228:


//--------------------- .text._ZN3cub18CUB_300001_SM_10006detail6reduce28DeviceReduceSingleTileKernelINS2_10policy_hubIyjN4cuda3std3__44plusIyEEE10Policy1000EPySC_iS9_yyNS7_10__identityEEEvT0_T1_T2_T3_T4_T6_ --------------------------
	.section	.text._ZN3cub18CUB_300001_SM_10006detail6reduce28DeviceReduceSingleTileKernelINS2_10policy_hubIyjN4cuda3std3__44plusIyEEE10Policy1000EPySC_iS9_yyNS7_10__identityEEEvT0_T1_T2_T3_T4_T6_,"ax",@progbits
	.align	128
        .global         _ZN3cub18CUB_300001_SM_10006detail6reduce28DeviceReduceSingleTileKernelINS2_10policy_hubIyjN4cuda3std3__44plusIyEEE10Policy1000EPySC_iS9_yyNS7_10__identityEEEvT0_T1_T2_T3_T4_T6_
        .type           _ZN3cub18CUB_300001_SM_10006detail6reduce28DeviceReduceSingleTileKernelINS2_10policy_hubIyjN4cuda3std3__44plusIyEEE10Policy1000EPySC_iS9_yyNS7_10__identityEEEvT0_T1_T2_T3_T4_T6_,@function
        .size           _ZN3cub18CUB_300001_SM_10006detail6reduce28DeviceReduceSingleTileKernelINS2_10policy_hubIyjN4cuda3std3__44plusIyEEE10Policy1000EPySC_iS9_yyNS7_10__identityEEEvT0_T1_T2_T3_T4_T6_,(.L_x_229 - _ZN3cub18CUB_300001_SM_10006detail6reduce28DeviceReduceSingleTileKernelINS2_10policy_hubIyjN4cuda3std3__44plusIyEEE10Policy1000EPySC_iS9_yyNS7_10__identityEEEvT0_T1_T2_T3_T4_T6_)
        .other          _ZN3cub18CUB_300001_SM_10006detail6reduce28DeviceReduceSingleTileKernelINS2_10policy_hubIyjN4cuda3std3__44plusIyEEE10Policy1000EPySC_iS9_yyNS7_10__identityEEEvT0_T1_T2_T3_T4_T6_,@"STO_CUDA_ENTRY STV_DEFAULT"
_ZN3cub18CUB_300001_SM_10006detail6reduce28DeviceReduceSingleTileKernelINS2_10policy_hubIyjN4cuda3std3__44plusIyEEE10Policy1000EPySC_iS9_yyNS7_10__identityEEEvT0_T1_T2_T3_T4_T6_:
.text._ZN3cub18CUB_300001_SM_10006detail6reduce28DeviceReduceSingleTileKernelINS2_10policy_hubIyjN4cuda3std3__44plusIyEEE10Policy1000EPySC_iS9_yyNS7_10__identityEEEvT0_T1_T2_T3_T4_T6_:
        /* <DEDUP_REMOVED lines=13> */
.L_x_89:
        /* <DEDUP_REMOVED lines=13> */
.L_x_93:
[----:B------:R-:W-:Y:S05]  /*01a0*/  BSYNC.RECONVERGENT B1 ;  /* 0x0000000000017941 */ /* 0x000fea0003800200 */
.L_x_92:
        /* <DEDUP_REMOVED lines=17> */
.L_x_98:
        /* <DEDUP_REMOVED lines=11> */
.L_x_97:
[----:B------:R-:W-:Y:S05]  /*0370*/  BSYNC.RECONVERGENT B2 ;  /* 0x0000000000027941 */ /* 0x000fea0003800200 */
.L_x_96:
        /* <DEDUP_REMOVED lines=8> */
.L_x_101:
        /* <DEDUP_REMOVED lines=43> */
.L_x_100:
[----:B------:R-:W-:Y:S05]  /*06b0*/  BSYNC.RECONVERGENT B2 ;  /* 0x0000000000027941 */ /* 0x000fea0003800200 */
.L_x_99:
        /* <DEDUP_REMOVED lines=26> */
.L_x_103:
[----:B------:R-:W-:Y:S05]  /*0860*/  BSYNC.RECONVERGENT B2 ;  /* 0x0000000000027941 */ /* 0x000fea0003800200 */
.L_x_102:
        /* <DEDUP_REMOVED lines=12> */
.L_x_95:
[----:B------:R-:W-:Y:S05]  /*0930*/  BSYNC.RECONVERGENT B1 ;  /* 0x0000000000017941 */ /* 0x000fea0003800200 */
.L_x_94:
        /* <DEDUP_REMOVED lines=77> */
.L_x_104:
        /* <DEDUP_REMOVED lines=130> */
.L_x_91:
        /* <DEDUP_REMOVED lines=25> */
.L_x_108:
        /* <DEDUP_REMOVED lines=24> */
.L_x_106:
        /* <DEDUP_REMOVED lines=19> */
.L_x_112:
        /* <DEDUP_REMOVED lines=9> */
.L_x_111:
[----:B------:R-:W-:Y:S05]  /*1b00*/  BSYNC.RECONVERGENT B2 ;  /* 0x0000000000027941 */ /* 0x000fea0003800200 */
.L_x_110:
        /* <DEDUP_REMOVED lines=16> */
.L_x_115:
        /* <DEDUP_REMOVED lines=45> */
.L_x_114:
[----:B------:R-:W-:Y:S05]  /*1ee0*/  BSYNC.RECONVERGENT B2 ;  /* 0x0000000000027941 */ /* 0x000fea0003800200 */
.L_x_113:
        /* <DEDUP_REMOVED lines=30> */
.L_x_117:
[----:B------:R-:W-:Y:S05]  /*20d0*/  BSYNC.RECONVERGENT B2 ;  /* 0x0000000000027941 */ /* 0x000fea0003800200 */
.L_x_116:
        /* <DEDUP_REMOVED lines=11> */
.L_x_109:
[----:B------:R-:W-:Y:S05]  /*2190*/  BSYNC.RECONVERGENT B1 ;  /* 0x0000000000017941 */ /* 0x000fea0003800200 */
.L_x_107:
        /* <DEDUP_REMOVED lines=74> */
.L_x_105:
[----:B------:R-:W-:Y:S05]  /*2640*/  BSYNC.RECONVERGENT B0 ;  /* 0x0000000000007941 */ /* 0x000fea0003800200 */
.L_x_90:
[----:B------:R-:W-:Y:S05]  /*2650*/  @P0 EXIT ;  /* 0x000000000000094d */ /* 0x000fea0003800000 */
[----:B------:R-:W0:Y:S01]  /*2660*/  LDCU.64 UR4, c[0x0][0x398] ;  /* 0x00007300ff0477ac */ /* 0x000e220008000a00 */
[----:B------:R-:W3:Y:S01]  /*2670*/  LDC.64 R4, c[0x0][0x388] ;  /* 0x0000e200ff047b82 */ /* 0x000ee20000000a00 */
[----:B012---:R-:W-:-:S04]  /*2680*/  IADD3 R2, P0, PT, R2, UR4, RZ ;  /* 0x0000000402027c10 */ /* 0x007fc8000ff1e0ff */
[----:B------:R-:W-:-:S05]  /*2690*/  IADD3.X R3, PT, PT, R3, UR5, RZ, P0, !PT ;  /* 0x0000000503037c10 */ /* 0x000fca00087fe4ff */
[----:B---3--:R-:W-:Y:S01]  /*26a0*/  STG.E.64 desc[UR6][R4.64], R2 ;  /* 0x0000000204007986 */ /* 0x008fe2000c101b06 */
[----:B------:R-:W-:Y:S05]  /*26b0*/  EXIT ;  /* 0x000000000000794d */ /* 0x000fea0003800000 */
.L_x_118:
        /* <DEDUP_REMOVED lines=12> */
.L_x_229:


//--------------------- .text._ZN3cub18CUB_300001_SM_10006detail6reduce18DeviceReduceKernelINS2_10policy_hubIyjN4cuda3std3__44plusIyEEE10Policy1000EN6thrust24THRUST_300001_SM_1000_NS6detail15normal_iteratorINSD_10device_ptrIyEEEEjS9_yNS7_10__identityEEEvT0_PT3_T1_NS0_13GridEvenShareISN_EET2_T4_ --------------------------
	.section	.text._ZN3cub18CUB_300001_SM_10006detail6reduce18DeviceReduceKernelINS2_10policy_hubIyjN4cuda3std3__44plusIyEEE10Policy1000EN6thrust24THRUST_300001_SM_1000_NS6detail15normal_iteratorINSD_10device_ptrIyEEEEjS9_yNS7_10__identityEEEvT0_PT3_T1_NS0_13GridEvenShareISN_EET2_T4_,"ax",@progbits
	.align	128
        .global         _ZN3cub18CUB_300001_SM_10006detail6reduce18DeviceReduceKernelINS2_10policy_hubIyjN4cuda3std3__44plusIyEEE10Policy1000EN6thrust24THRUST_300001_SM_1000_NS6detail15normal_iteratorINSD_10device_ptrIyEEEEjS9_yNS7_10__identityEEEvT0_PT3_T1_NS0_13GridEvenShareISN_EET2_T4_
        .type           _ZN3cub18CUB_300001_SM_10006detail6reduce18DeviceReduceKernelINS2_10policy_hubIyjN4cuda3std3__44plusIyEEE10Policy1000EN6thrust24THRUST_300001_SM_1000_NS6detail15normal_iteratorINSD_10device_ptrIyEEEEjS9_yNS7_10__identityEEEvT0_PT3_T1_NS0_13GridEvenShareISN_EET2_T4_,@function
        .size           _ZN3cub18CUB_300001_SM_10006detail6reduce18DeviceReduceKernelINS2_10policy_hubIyjN4cuda3std3__44plusIyEEE10Policy1000EN6thrust24THRUST_300001_SM_1000_NS6detail15normal_iteratorINSD_10device_ptrIyEEEEjS9_yNS7_10__identityEEEvT0_PT3_T1_NS0_13GridEvenShareISN_EET2_T4_,(.L_x_230 - _ZN3cub18CUB_300001_SM_10006detail6reduce18DeviceReduceKernelINS2_10policy_hubIyjN4cuda3std3__44plusIyEEE10Policy1000EN6thrust24THRUST_300001_SM_1000_NS6detail15normal_iteratorINSD_10device_ptrIyEEEEjS9_yNS7_10__identityEEEvT0_PT3_T1_NS0_13GridEvenShareISN_EET2_T4_)
        .other          _ZN3cub18CUB_300001_SM_10006detail6reduce18DeviceReduceKernelINS2_10policy_hubIyjN4cuda3std3__44plusIyEEE10Policy1000EN6thrust24THRUST_300001_SM_1000_NS6detail15normal_iteratorINSD_10device_ptrIyEEEEjS9_yNS7_10__identityEEEvT0_PT3_T1_NS0_13GridEvenShareISN_EET2_T4_,@"STO_CUDA_ENTRY STV_DEFAULT"
_ZN3cub18CUB_300001_SM_10006detail6reduce18DeviceReduceKernelINS2_10policy_hubIyjN4cuda3std3__44plusIyEEE10Policy1000EN6thrust24THRUST_300001_SM_1000_NS6detail15normal_iteratorINSD_10device_ptrIyEEEEjS9_yNS7_10__identityEEEvT0_PT3_T1_NS0_13GridEvenShareISN_EET2_T4_:
.text._ZN3cub18CUB_300001_SM_10006detail6reduce18DeviceReduceKernelINS2_10policy_hubIyjN4cuda3std3__44plusIyEEE10Policy1000EN6thrust24THRUST_300001_SM_1000_NS6detail15normal_iteratorINSD_10device_ptrIyEEEEjS9_yNS7_10__identityEEEvT0_PT3_T1_NS0_13GridEvenShareISN_EET2_T4_:
[----:B------:R-:W-:Y:S01]  /*0000*/  LDC R1, c[0x0][0x37c] ;  /* 0x0000df00ff017b82 */ /* 0x000fe20000000800 */
[----:B------:R-:W0:Y:S07]  /*0010*/  S2R R0, SR_CTAID.X ;  /* 0x0000000000007919 */ /* 0x000e2e0000002500 */
[----:B------:R-:W1:Y:S01]  /*0020*/  LDC.64 R6, c[0x0][0x3a8] ;  /* 0x0000ea00ff067b82 */ /* 0x000e620000000a00 */
[----:B------:R-:W2:Y:S01]  /*0030*/  LDCU.64 UR6, c[0x0][0x358] ;  /* 0x00006b00ff0677ac */ /* 0x000ea20008000a00 */
[----:B------:R-:W-:Y:S01]  /*0040*/  BSSY.RECONVERGENT B0, `(.L_x_119) ;  /* 0x00002bf000007945 */ /* 0x000fe20003800200 */
[----:B-1----:R-:W-:-:S02]  /*0050*/  IMAD R18, R7, 0xe00, RZ ;  /* 0x00000e0007127824 */ /* 0x002fc400078e02ff */
[----:B0-----:R-:W-:-:S05]  /*0060*/  IMAD R28, R0, -0xe00, R6 ;  /* 0xfffff200001c7824 */ /* 0x001fca00078e0206 */
[----:B------:R-:W-:-:S13]  /*0070*/  ISETP.GT.U32.AND P0, PT, R28, 0xdff, PT ;  /* 0x00000dff1c00780c */ /* 0x000fda0003f04070 */
[----:B--2---:R-:W-:Y:S05]  /*0080*/  @P0 BRA `(.L_x_120) ;  /* 0x00000018000c0947 */ /* 0x004fea0003800000 */
[----:B------:R-:W0:Y:S01]  /*0090*/  S2R R5, SR_TID.X ;  /* 0x0000000000057919 */ /* 0x000e220000002100 */
[----:B------:R-:W-:Y:S01]  /*00a0*/  BSSY.RECONVERGENT B1, `(.L_x_121) ;  /* 0x000000a000017945 */ /* 0x000fe20003800200 */
[----:B------:R-:W-:Y:S02]  /*00b0*/  CS2R R14, SRZ ;  /* 0x00000000000e7805 */ /* 0x000fe4000001ff00 */
[----:B0-----:R-:W-:Y:S01]  /*00c0*/  ISETP.GE.U32.AND P0, PT, R5, R28, PT ;  /* 0x0000001c0500720c */ /* 0x001fe20003f06070 */
[----:B------:R-:W-:-:S12]  /*00d0*/  IMAD.MOV.U32 R3, RZ, RZ, R5 ;  /* 0x000000ffff037224 */ /* 0x000fd800078e0005 */
[----:B------:R-:W-:Y:S05]  /*00e0*/  @P0 BRA `(.L_x_122) ;  /* 0x0000000000140947 */ /* 0x000fea0003800000 */
[----:B------:R-:W0:Y:S01]  /*00f0*/  LDC.64 R14, c[0x0][0x380] ;  /* 0x0000e000ff0e7b82 */ /* 0x000e220000000a00 */
[----:B------:R-:W-:-:S04]  /*0100*/  IMAD R3, R0, 0xe00, R5 ;  /* 0x00000e0000037824 */ /* 0x000fc800078e0205 */
[----:B0-----:R-:W-:-:S06]  /*0110*/  IMAD.WIDE.U32 R14, R3, 0x8, R14 ;  /* 0x00000008030e7825 */ /* 0x001fcc00078e000e */
[----:B------:R-:W5:Y:S01]  /*0120*/  LDG.E.64 R14, desc[UR6][R14.64] ;  /* 0x000000060e0e7981 */ /* 0x000f62000c1e1b00 */
[----:B------:R-:W-:-:S07]  /*0130*/  VIADD R3, R5, 0x200 ;  /* 0x0000020005037836 */ /* 0x000fce0000000000 */
.L_x_122:
[----:B------:R-:W-:Y:S05]  /*0140*/  BSYNC.RECONVERGENT B1 ;  /* 0x0000000000017941 */ /* 0x000fea0003800200 */
.L_x_121:
[----:B------:R-:W-:Y:S01]  /*0150*/  ISETP.GE.U32.AND P0, PT, R3, R28, PT ;  /* 0x0000001c0300720c */ /* 0x000fe20003f06070 */
[----:B------:R-:W-:-:S12]  /*0160*/  BSSY.RECONVERGENT B1, `(.L_x_123) ;  /* 0x00000a6000017945 */ /* 0x000fd80003800200 */
[----:B------:R-:W-:Y:S05]  /*0170*/  @P0 BRA `(.L_x_124) ;  /* 0x0000000800900947 */ /* 0x000fea0003800000 */
[----:B------:R-:W-:Y:S01]  /*0180*/  LOP3.LUT R7, RZ, R3, RZ, 0x33, !PT ;  /* 0x00000003ff077212 */ /* 0x000fe200078e33ff */
[----:B------:R-:W-:Y:S04]  /*0190*/  BSSY.RECONVERGENT B2, `(.L_x_125) ;  /* 0x0000053000027945 */ /* 0x000fe80003800200 */
[----:B------:R-:W-:-:S04]  /*01a0*/  IMAD.IADD R7, R7, 0x1, R6 ;  /* 0x0000000107077824 */ /* 0x000fc800078e0206 */
[----:B------:R-:W-:-:S05]  /*01b0*/  IMAD R7, R0, -0xe00, R7 ;  /* 0xfffff20000077824 */ /* 0x000fca00078e0207 */
[C---:B------:R-:W-:Y:S02]  /*01c0*/  ISETP.GE.U32.AND P0, PT, R7.reuse, 0x1e00, PT ;  /* 0x00001e000700780c */ /* 0x040fe40003f06070 */
[----:B------:R-:W-:-:S04]  /*01d0*/  LEA.HI R4, R7, 0x1, RZ, 0x17 ;  /* 0x0000000107047811 */ /* 0x000fc800078fb8ff */
[----:B------:R-:W-:-:S07]  /*01e0*/  LOP3.LUT R6, R4, 0xf, RZ, 0xc0, !PT ;  /* 0x0000000f04067812 */ /* 0x000fce00078ec0ff */
[----:B------:R-:W-:Y:S05]  /*01f0*/  @!P0 BRA `(.L_x_126) ;  /* 0x0000000400308947 */ /* 0x000fea0003800000 */
[----:B------:R-:W-:Y:S01]  /*0200*/  LOP3.LUT R22, R4, 0xfffff0, RZ, 0xc0, !PT ;  /* 0x00fffff004167812 */ /* 0x000fe200078ec0ff */
[----:B------:R-:W-:Y:S01]  /*0210*/  BSSY.RECONVERGENT B3, `(.L_x_127) ;  /* 0x0000049000037945 */ /* 0x000fe20003800200 */
[----:B------:R-:W-:Y:S01]  /*0220*/  LOP3.LUT R7, R3, 0x1000, RZ, 0xfc, !PT ;  /* 0x0000100003077812 */ /* 0x000fe200078efcff */
[----:B------:R-:W-:Y:S02]  /*0230*/  IMAD R3, R0, 0xe00, R3 ;  /* 0x00000e0000037824 */ /* 0x000fe400078e0203 */
[----:B------:R-:W-:-:S07]  /*0240*/  IMAD.MOV R22, RZ, RZ, -R22 ;  /* 0x000000ffff167224 */ /* 0x000fce00078e0a16 */
.L_x_128:
[----:B------:R-:W0:Y:S01]  /*0250*/  LDC.64 R8, c[0x0][0x380] ;  /* 0x0000e000ff087b82 */ /* 0x000e220000000a00 */
[C---:B------:R-:W-:Y:S02]  /*0260*/  VIADD R19, R3.reuse, 0x200 ;  /* 0x0000020003137836 */ /* 0x040fe40000000000 */
[C---:B------:R-:W-:Y:S02]  /*0270*/  VIADD R11, R3.reuse, 0x400 ;  /* 0x00000400030b7836 */ /* 0x040fe40000000000 */
[C---:B------:R-:W-:Y:S02]  /*0280*/  VIADD R21, R3.reuse, 0x600 ;  /* 0x0000060003157836 */ /* 0x040fe40000000000 */
[----:B0-----:R-:W-:-:S04]  /*0290*/  IMAD.WIDE.U32 R16, R3, 0x8, R8 ;  /* 0x0000000803107825 */ /* 0x001fc800078e0008 */
[--C-:B------:R-:W-:Y:S02]  /*02a0*/  IMAD.WIDE.U32 R18, R19, 0x8, R8.reuse ;  /* 0x0000000813127825 */ /* 0x100fe400078e0008 */
[----:B------:R-:W2:Y:S02]  /*02b0*/  LDG.E.64 R16, desc[UR6][R16.64] ;  /* 0x0000000610107981 */ /* 0x000ea4000c1e1b00 */
[--C-:B------:R-:W-:Y:S02]  /*02c0*/  IMAD.WIDE.U32 R10, R11, 0x8, R8.reuse ;  /* 0x000000080b0a7825 */ /* 0x100fe400078e0008 */
[----:B------:R-:W2:Y:S02]  /*02d0*/  LDG.E.64 R18, desc[UR6][R18.64] ;  /* 0x0000000612127981 */ /* 0x000ea4000c1e1b00 */
[----:B------:R-:W-:Y:S02]  /*02e0*/  IMAD.WIDE.U32 R20, R21, 0x8, R8 ;  /* 0x0000000815147825 */ /* 0x000fe400078e0008 */
[----:B------:R-:W3:Y:S04]  /*02f0*/  LDG.E.64 R10, desc[UR6][R10.64] ;  /* 0x000000060a0a7981 */ /* 0x000ee8000c1e1b00 */
[----:B------:R-:W3:Y:S01]  /*0300*/  LDG.E.64 R12, desc[UR6][R20.64] ;  /* 0x00000006140c7981 */ /* 0x000ee2000c1e1b00 */
[----:B------:R-:W-:-:S02]  /*0310*/  VIADD R25, R3, 0x800 ;  /* 0x0000080003197836 */ /* 0x000fc40000000000 */
[C---:B------:R-:W-:Y:S02]  /*0320*/  VIADD R27, R3.reuse, 0xa00 ;  /* 0x00000a00031b7836 */ /* 0x040fe40000000000 */
[----:B------:R-:W-:Y:S01]  /*0330*/  VIADD R29, R3, 0xc00 ;  /* 0x00000c00031d7836 */ /* 0x000fe20000000000 */
[----:B--2--5:R-:W-:-:S04]  /*0340*/  IADD3 R23, P0, P1, R18, R16, R14 ;  /* 0x0000001012177210 */ /* 0x024fc8000791e00e */
[----:B------:R-:W-:Y:S02]  /*0350*/  IADD3.X R15, PT, PT, R19, R17, R15, P0, P1 ;  /* 0x00000011130f7210 */ /* 0x000fe400007e240f */
[----:B---3--:R-:W-:Y:S01]  /*0360*/  IADD3 R23, P0, P1, R12, R10, R23 ;  /* 0x0000000a0c177210 */ /* 0x008fe2000791e017 */
[----:B------:R-:W-:-:S03]  /*0370*/  VIADD R14, R3, 0xe00 ;  /* 0x00000e00030e7836 */ /* 0x000fc60000000000 */
[----:B------:R-:W-:Y:S01]  /*0380*/  IADD3.X R2, PT, PT, R13, R11, R15, P0, P1 ;  /* 0x0000000b0d027210 */ /* 0x000fe200007e240f */
[----:B------:R-:W-:-:S04]  /*0390*/  IMAD.WIDE.U32 R12, R25, 0x8, R8 ;  /* 0x00000008190c7825 */ /* 0x000fc800078e0008 */
[--C-:B------:R-:W-:Y:S02]  /*03a0*/  IMAD.WIDE.U32 R10, R27, 0x8, R8.reuse ;  /* 0x000000081b0a7825 */ /* 0x100fe400078e0008 */
[----:B------:R-:W2:Y:S02]  /*03b0*/  LDG.E.64 R12, desc[UR6][R12.64] ;  /* 0x000000060c0c7981 */ /* 0x000ea4000c1e1b00 */
[----:B------:R-:W-:Y:S02]  /*03c0*/  VIADD R15, R3, 0x1000 ;  /* 0x00001000030f7836 */ /* 0x000fe40000000000 */
[--C-:B------:R-:W-:Y:S01]  /*03d0*/  IMAD.WIDE.U32 R16, R29, 0x8, R8.reuse ;  /* 0x000000081d107825 */ /* 0x100fe200078e0008 */
[----:B------:R-:W2:Y:S03]  /*03e0*/  LDG.E.64 R10, desc[UR6][R10.64] ;  /* 0x000000060a0a7981 */ /* 0x000ea6000c1e1b00 */
[----:B------:R-:W-:-:S02]  /*03f0*/  IMAD.WIDE.U32 R18, R14, 0x8, R8 ;  /* 0x000000080e127825 */ /* 0x000fc400078e0008 */
[----:B------:R-:W3:Y:S02]  /*0400*/  LDG.E.64 R16, desc[UR6][R16.64] ;  /* 0x0000000610107981 */ /* 0x000ee4000c1e1b00 */
[----:B------:R-:W-:Y:S02]  /*0410*/  VIADD R25, R3, 0x1200 ;  /* 0x0000120003197836 */ /* 0x000fe40000000000 */
[--C-:B------:R-:W-:Y:S01]  /*0420*/  IMAD.WIDE.U32 R20, R15, 0x8, R8.reuse ;  /* 0x000000080f147825 */ /* 0x100fe200078e0008 */
[----:B------:R-:W3:Y:S03]  /*0430*/  LDG.E.64 R18, desc[UR6][R18.64] ;  /* 0x0000000612127981 */ /* 0x000ee6000c1e1b00 */
[----:B------:R-:W-:Y:S02]  /*0440*/  IMAD.WIDE.U32 R14, R25, 0x8, R8 ;  /* 0x00000008190e7825 */ /* 0x000fe400078e0008 */
[----:B------:R-:W4:Y:S04]  /*0450*/  LDG.E.64 R20, desc[UR6][R20.64] ;  /* 0x0000000614147981 */ /* 0x000f28000c1e1b00 */
[----:B------:R-:W4:Y:S01]  /*0460*/  LDG.E.64 R14, desc[UR6][R14.64] ;  /* 0x000000060e0e7981 */ /* 0x000f22000c1e1b00 */
[----:B------:R-:W-:-:S02]  /*0470*/  VIADD R27, R3, 0x1600 ;  /* 0x00001600031b7836 */ /* 0x000fc40000000000 */
[----:B------:R-:W-:Y:S01]  /*0480*/  VIADD R29, R3, 0x1a00 ;  /* 0x00001a00031d7836 */ /* 0x000fe20000000000 */
[----:B--2---:R-:W-:-:S04]  /*0490*/  IADD3 R23, P0, P1, R10, R12, R23 ;  /* 0x0000000c0a177210 */ /* 0x004fc8000791e017 */
[----:B------:R-:W-:Y:S02]  /*04a0*/  IADD3.X R25, PT, PT, R11, R13, R2, P0, P1 ;  /* 0x0000000d0b197210 */ /* 0x000fe400007e2402 */
[----:B---3--:R-:W-:Y:S01]  /*04b0*/  IADD3 R23, P0, P1, R18, R16, R23 ;  /* 0x0000001012177210 */ /* 0x008fe2000791e017 */
[----:B------:R-:W-:-:S03]  /*04c0*/  VIADD R13, R3, 0x1400 ;  /* 0x00001400030d7836 */ /* 0x000fc60000000000 */
[----:B------:R-:W-:Y:S02]  /*04d0*/  IADD3.X R25, PT, PT, R19, R17, R25, P0, P1 ;  /* 0x0000001113197210 */ /* 0x000fe400007e2419 */
[----:B----4-:R-:W-:Y:S01]  /*04e0*/  IADD3 R23, P0, P1, R14, R20, R23 ;  /* 0x000000140e177210 */ /* 0x010fe2000791e017 */
[----:B------:R-:W-:-:S03]  /*04f0*/  IMAD.WIDE.U32 R16, R13, 0x8, R8 ;  /* 0x000000080d107825 */ /* 0x000fc600078e0008 */
[----:B------:R-:W-:Y:S01]  /*0500*/  IADD3.X R25, PT, PT, R15, R21, R25, P0, P1 ;  /* 0x000000150f197210 */ /* 0x000fe200007e2419 */
[----:B------:R-:W-:Y:S02]  /*0510*/  IMAD.WIDE.U32 R14, R27, 0x8, R8 ;  /* 0x000000081b0e7825 */ /* 0x000fe400078e0008 */
[----:B------:R-:W2:Y:S02]  /*0520*/  LDG.E.64 R16, desc[UR6][R16.64] ;  /* 0x0000000610107981 */ /* 0x000ea4000c1e1b00 */
[C---:B------:R-:W-:Y:S02]  /*0530*/  VIADD R19, R3.reuse, 0x1800 ;  /* 0x0000180003137836 */ /* 0x040fe40000000000 */
[----:B------:R-:W2:Y:S01]  /*0540*/  LDG.E.64 R14, desc[UR6][R14.64] ;  /* 0x000000060e0e7981 */ /* 0x000ea2000c1e1b00 */
[C---:B------:R-:W-:Y:S02]  /*0550*/  VIADD R11, R3.reuse, 0x1c00 ;  /* 0x00001c00030b7836 */ /* 0x040fe40000000000 */
[----:B------:R-:W-:-:S02]  /*0560*/  VIADD R21, R3, 0x1e00 ;  /* 0x00001e0003157836 */ /* 0x000fc40000000000 */
[----:B------:R-:W-:-:S04]  /*0570*/  IMAD.WIDE.U32 R18, R19, 0x8, R8 ;  /* 0x0000000813127825 */ /* 0x000fc800078e0008 */
[--C-:B------:R-:W-:Y:S02]  /*0580*/  IMAD.WIDE.U32 R12, R29, 0x8, R8.reuse ;  /* 0x000000081d0c7825 */ /* 0x100fe400078e0008 */
[----:B------:R-:W3:Y:S02]  /*0590*/  LDG.E.64 R18, desc[UR6][R18.64] ;  /* 0x0000000612127981 */ /* 0x000ee4000c1e1b00 */
[--C-:B------:R-:W-:Y:S02]  /*05a0*/  IMAD.WIDE.U32 R10, R11, 0x8, R8.reuse ;  /* 0x000000080b0a7825 */ /* 0x100fe400078e0008 */
[----:B------:R-:W3:Y:S02]  /*05b0*/  LDG.E.64 R12, desc[UR6][R12.64] ;  /* 0x000000060c0c7981 */ /* 0x000ee4000c1e1b00 */
[----:B------:R-:W-:Y:S02]  /*05c0*/  IMAD.WIDE.U32 R8, R21, 0x8, R8 ;  /* 0x0000000815087825 */ /* 0x000fe400078e0008 */
[----:B------:R-:W4:Y:S04]  /*05d0*/  LDG.E.64 R10, desc[UR6][R10.64] ;  /* 0x000000060a0a7981 */ /* 0x000f28000c1e1b00 */
[----:B------:R-:W4:Y:S01]  /*05e0*/  LDG.E.64 R8, desc[UR6][R8.64] ;  /* 0x0000000608087981 */ /* 0x000f22000c1e1b00 */
[----:B------:R-:W-:-:S02]  /*05f0*/  VIADD R22, R22, 0x10 ;  /* 0x0000001016167836 */ /* 0x000fc40000000000 */
[----:B------:R-:W-:Y:S02]  /*0600*/  VIADD R7, R7, 0x2000 ;  /* 0x0000200007077836 */ /* 0x000fe40000000000 */
[----:B------:R-:W-:Y:S01]  /*0610*/  VIADD R3, R3, 0x2000 ;  /* 0x0000200003037836 */ /* 0x000fe20000000000 */
[----:B--2---:R-:W-:-:S04]  /*0620*/  IADD3 R21, P0, P1, R14, R16, R23 ;  /* 0x000000100e157210 */ /* 0x004fc8000791e017 */
[----:B------:R-:W-:Y:S02]  /*0630*/  IADD3.X R25, PT, PT, R15, R17, R25, P0, P1 ;  /* 0x000000110f197210 */ /* 0x000fe400007e2419 */
[----:B------:R-:W-:Y:S02]  /*0640*/  ISETP.NE.AND P0, PT, R22, RZ, PT ;  /* 0x000000ff1600720c */ /* 0x000fe40003f05270 */
[----:B---3--:R-:W-:-:S04]  /*0650*/  IADD3 R21, P2, P3, R12, R18, R21 ;  /* 0x000000120c157210 */ /* 0x008fc80007b5e015 */
[----:B------:R-:W-:Y:S02]  /*0660*/  IADD3.X R15, PT, PT, R13, R19, R25, P2, P3 ;  /* 0x000000130d0f7210 */ /* 0x000fe400017e6419 */
[----:B----4-:R-:W-:-:S04]  /*0670*/  IADD3 R14, P1, P4, R8, R10, R21 ;  /* 0x0000000a080e7210 */ /* 0x010fc80007c3e015 */
[----:B------:R-:W-:Y:S01]  /*0680*/  IADD3.X R15, PT, PT, R9, R11, R15, P1, P4 ;  /* 0x0000000b090f7210 */ /* 0x000fe20000fe840f */
[----:B------:R-:W-:Y:S08]  /*0690*/  @P0 BRA `(.L_x_128) ;  /* 0xfffffff800ec0947 */ /* 0x000ff0000383ffff */
[----:B------:R-:W-:Y:S05]  /*06a0*/  BSYNC.RECONVERGENT B3 ;  /* 0x0000000000037941 */ /* 0x000fea0003800200 */
.L_x_127:
[----:B------:R-:W-:-:S07]  /*06b0*/  VIADD R3, R7, 0xfffff000 ;  /* 0xfffff00007037836 */ /* 0x000fce0000000000 */
.L_x_126:
[----:B------:R-:W-:Y:S05]  /*06c0*/  BSYNC.RECONVERGENT B2 ;  /* 0x0000000000027941 */ /* 0x000fea0003800200 */
.L_x_125:
[----:B------:R-:W-:-:S13]  /*06d0*/  ISETP.NE.AND P0, PT, R6, RZ, PT ;  /* 0x000000ff0600720c */ /* 0x000fda0003f05270 */
[----:B------:R-:W-:Y:S05]  /*06e0*/  @!P0 BRA `(.L_x_124) ;  /* 0x0000000400348947 */ /* 0x000fea0003800000 */
[----:B------:R-:W-:Y:S01]  /*06f0*/  ISETP.GE.U32.AND P1, PT, R6, 0x8, PT ;  /* 0x000000080600780c */ /* 0x000fe20003f26070 */
[----:B------:R-:W-:Y:S01]  /*0700*/  BSSY.RECONVERGENT B2, `(.L_x_129) ;  /* 0x0000026000027945 */ /* 0x000fe20003800200 */
[----:B------:R-:W-:-:S04]  /*0710*/  LOP3.LUT R2, R4, 0x7, RZ, 0xc0, !PT ;  /* 0x0000000704027812 */ /* 0x000fc800078ec0ff */
[----:B------:R-:W-:-:S07]  /*0720*/  ISETP.NE.AND P0, PT, R2, RZ, PT ;  /* 0x000000ff0200720c */ /* 0x000fce0003f05270 */
[----:B------:R-:W-:Y:S06]  /*0730*/  @!P1 BRA `(.L_x_130) ;  /* 0x0000000000889947 */ /* 0x000fec0003800000 */
[----:B------:R-:W0:Y:S01]  /*0740*/  LDC.64 R22, c[0x0][0x380] ;  /* 0x0000e000ff167b82 */ /* 0x000e220000000a00 */
[----:B------:R-:W-:-:S04]  /*0750*/  IMAD R25, R0, 0xe00, R3 ;  /* 0x00000e0000197824 */ /* 0x000fc800078e0203 */
[C---:B------:R-:W-:Y:S02]  /*0760*/  VIADD R9, R25.reuse, 0x200 ;  /* 0x0000020019097836 */ /* 0x040fe40000000000 */
[C---:B------:R-:W-:Y:S02]  /*0770*/  VIADD R17, R25.reuse, 0x400 ;  /* 0x0000040019117836 */ /* 0x040fe40000000000 */
[C---:B------:R-:W-:Y:S02]  /*0780*/  VIADD R19, R25.reuse, 0x600 ;  /* 0x0000060019137836 */ /* 0x040fe40000000000 */
[C---:B------:R-:W-:Y:S02]  /*0790*/  VIADD R11, R25.reuse, 0x800 ;  /* 0x00000800190b7836 */ /* 0x040fe40000000000 */
[C---:B------:R-:W-:Y:S02]  /*07a0*/  VIADD R13, R25.reuse, 0xa00 ;  /* 0x00000a00190d7836 */ /* 0x040fe40000000000 */
[----:B------:R-:W-:-:S02]  /*07b0*/  VIADD R21, R25, 0xc00 ;  /* 0x00000c0019157836 */ /* 0x000fc40000000000 */
[----:B0-----:R-:W-:-:S04]  /*07c0*/  IMAD.WIDE.U32 R6, R25, 0x8, R22 ;  /* 0x0000000819067825 */ /* 0x001fc800078e0016 */
[--C-:B------:R-:W-:Y:S02]  /*07d0*/  IMAD.WIDE.U32 R8, R9, 0x8, R22.reuse ;  /* 0x0000000809087825 */ /* 0x100fe400078e0016 */
[----:B------:R-:W2:Y:S02]  /*07e0*/  LDG.E.64 R6, desc[UR6][R6.64] ;  /* 0x0000000606067981 */ /* 0x000ea4000c1e1b00 */
[--C-:B------:R-:W-:Y:S02]  /*07f0*/  IMAD.WIDE.U32 R16, R17, 0x8, R22.reuse ;  /* 0x0000000811107825 */ /* 0x100fe400078e0016 */
[----:B------:R-:W2:Y:S02]  /*0800*/  LDG.E.64 R8, desc[UR6][R8.64] ;  /* 0x0000000608087981 */ /* 0x000ea4000c1e1b00 */
[----:B------:R-:W-:Y:S02]  /*0810*/  IMAD.WIDE.U32 R18, R19, 0x8, R22 ;  /* 0x0000000813127825 */ /* 0x000fe400078e0016 */
[----:B------:R-:W3:Y:S02]  /*0820*/  LDG.E.64 R16, desc[UR6][R16.64] ;  /* 0x0000000610107981 */ /* 0x000ee4000c1e1b00 */
[----:B------:R-:W-:-:S02]  /*0830*/  VIADD R25, R25, 0xe00 ;  /* 0x00000e0019197836 */ /* 0x000fc40000000000 */
[--C-:B------:R-:W-:Y:S01]  /*0840*/  IMAD.WIDE.U32 R10, R11, 0x8, R22.reuse ;  /* 0x000000080b0a7825 */ /* 0x100fe200078e0016 */
[----:B------:R-:W3:Y:S03]  /*0850*/  LDG.E.64 R18, desc[UR6][R18.64] ;  /* 0x0000000612127981 */ /* 0x000ee6000c1e1b00 */
[--C-:B------:R-:W-:Y:S02]  /*0860*/  IMAD.WIDE.U32 R12, R13, 0x8, R22.reuse ;  /* 0x000000080d0c7825 */ /* 0x100fe400078e0016 */
[----:B------:R-:W4:Y:S02]  /*0870*/  LDG.E.64 R10, desc[UR6][R10.64] ;  /* 0x000000060a0a7981 */ /* 0x000f24000c1e1b00 */
[--C-:B------:R-:W-:Y:S02]  /*0880*/  IMAD.WIDE.U32 R20, R21, 0x8, R22.reuse ;  /* 0x0000000815147825 */ /* 0x100fe400078e0016 */
[----:B------:R-:W4:Y:S02]  /*0890*/  LDG.E.64 R12, desc[UR6][R12.64] ;  /* 0x000000060c0c7981 */ /* 0x000f24000c1e1b00 */
[----:B------:R-:W-:-:S02]  /*08a0*/  IMAD.WIDE.U32 R22, R25, 0x8, R22 ;  /* 0x0000000819167825 */ /* 0x000fc400078e0016 */
        /* <DEDUP_REMOVED lines=11> */
.L_x_130:
[----:B------:R-:W-:Y:S05]  /*0960*/  BSYNC.RECONVERGENT B2 ;  /* 0x0000000000027941 */ /* 0x000fea0003800200 */
.L_x_129:
        /* <DEDUP_REMOVED lines=19> */
[----:B------:R-:W-:Y:S01]  /*0aa0*/  VIADD R3, R3, 0x800 ;  /* 0x0000080003037836 */ /* 0x000fe20000000000 */
[----:B--2--5:R-:W-:-:S04]  /*0ab0*/  IADD3 R17, P0, P2, R10, R8, R14 ;  /* 0x000000080a117210 */ /* 0x024fc80007a1e00e */
[----:B------:R-:W-:Y:S02]  /*0ac0*/  IADD3.X R15, PT, PT, R11, R9, R15, P0, P2 ;  /* 0x000000090b0f7210 */ /* 0x000fe400007e440f */
[----:B---3--:R-:W-:-:S04]  /*0ad0*/  IADD3 R14, P3, P4, R6, R12, R17 ;  /* 0x0000000c060e7210 */ /* 0x008fc80007c7e011 */
[----:B------:R-:W-:-:S09]  /*0ae0*/  IADD3.X R15, PT, PT, R7, R13, R15, P3, P4 ;  /* 0x0000000d070f7210 */ /* 0x000fd20001fe840f */
.L_x_132:
[----:B------:R-:W-:Y:S05]  /*0af0*/  BSYNC.RECONVERGENT B2 ;  /* 0x0000000000027941 */ /* 0x000fea0003800200 */
.L_x_131:
[----:B------:R-:W-:Y:S05]  /*0b00*/  @!P1 BRA `(.L_x_124) ;  /* 0x00000000002c9947 */ /* 0x000fea0003800000 */
[----:B------:R-:W0:Y:S01]  /*0b10*/  LDC.64 R6, c[0x0][0x380] ;  /* 0x0000e000ff067b82 */ /* 0x000e220000000a00 */
[----:B------:R-:W-:Y:S02]  /*0b20*/  IMAD R9, R0, 0xe00, R3 ;  /* 0x00000e0000097824 */ /* 0x000fe400078e0203 */
[----:B------:R-:W-:-:S07]  /*0b30*/  IMAD.MOV R4, RZ, RZ, -R4 ;  /* 0x000000ffff047224 */ /* 0x000fce00078e0a04 */
.L_x_133:
[----:B0-----:R-:W-:-:S06]  /*0b40*/  IMAD.WIDE.U32 R2, R9, 0x8, R6 ;  /* 0x0000000809027825 */ /* 0x001fcc00078e0006 */
[----:B------:R-:W2:Y:S01]  /*0b50*/  LDG.E.64 R2, desc[UR6][R2.64] ;  /* 0x0000000602027981 */ /* 0x000ea2000c1e1b00 */
[----:B------:R-:W-:Y:S02]  /*0b60*/  VIADD R4, R4, 0x1 ;  /* 0x0000000104047836 */ /* 0x000fe40000000000 */
[----:B------:R-:W-:-:S03]  /*0b70*/  VIADD R9, R9, 0x200 ;  /* 0x0000020009097836 */ /* 0x000fc60000000000 */
[----:B------:R-:W-:Y:S02]  /*0b80*/  ISETP.NE.AND P0, PT, R4, RZ, PT ;  /* 0x000000ff0400720c */ /* 0x000fe40003f05270 */
[----:B--2--5:R-:W-:-:S05]  /*0b90*/  IADD3 R14, P1, PT, R2, R14, RZ ;  /* 0x0000000e020e7210 */ /* 0x024fca0007f3e0ff */
[----:B------:R-:W-:-:S06]  /*0ba0*/  IMAD.X R15, R3, 0x1, R15, P1 ;  /* 0x00000001030f7824 */ /* 0x000fcc00008e060f */
[----:B------:R-:W-:Y:S05]  /*0bb0*/  @P0 BRA `(.L_x_133) ;  /* 0xfffffffc00e00947 */ /* 0x000fea000383ffff */
.L_x_124:
[----:B------:R-:W-:Y:S05]  /*0bc0*/  BSYNC.RECONVERGENT B1 ;  /* 0x0000000000017941 */ /* 0x000fea0003800200 */
.L_x_123:
[----:B------:R-:W-:-:S13]  /*0bd0*/  ISETP.GE.U32.AND P0, PT, R28, 0x200, PT ;  /* 0x000002001c00780c */ /* 0x000fda0003f06070 */
        /* <DEDUP_REMOVED lines=23> */
[C---:B------:R-:W-:Y:S01]  /*0d50*/  ISETP.GT.AND P0, PT, R10.reuse, 0x17, PT ;  /* 0x000000170a00780c */ /* 0x040fe20003f04270 */
        /* <DEDUP_REMOVED lines=10> */
[----:B------:R-:W-:Y:S01]  /*0e00*/  IMAD.X R8, R3, 0x1, R4, P2 ;  /* 0x0000000103087824 */ /* 0x000fe200010e0604 */
[----:B------:R-:W-:-:S04]  /*0e10*/  @!P1 SHF.R.U32.HI R4, RZ, 0x2, R5 ;  /* 0x00000002ff049819 */ /* 0x000fc80000011605 */
[----:B------:R-:W1:Y:S01]  /*0e20*/  SHFL.DOWN PT, R3, R8, 0x10, 0x1f ;  /* 0x0a001f0008037f89 */ /* 0x000e6200000e0000 */
[----:B------:R-:W-:Y:S02]  /*0e30*/  @!P1 LOP3.LUT R4, R4, 0xf8, RZ, 0xc0, !PT ;  /* 0x000000f804049812 */ /* 0x000fe400078ec0ff */
[----:B--2---:R-:W-:-:S05]  /*0e40*/  @!P1 LEA R7, R7, R6, 0x18 ;  /* 0x0000000607079211 */ /* 0x004fca00078ec0ff */
[----:B------:R-:W-:Y:S01]  /*0e50*/  @!P1 IMAD.IADD R7, R4, 0x1, R7 ;  /* 0x0000000104079824 */ /* 0x000fe200078e0207 */
[----:B0-----:R-:W-:-:S04]  /*0e60*/  SEL R2, R2, RZ, !P0 ;  /* 0x000000ff02027207 */ /* 0x001fc80004000000 */
[----:B------:R-:W-:Y:S02]  /*0e70*/  IADD3 R2, P2, PT, R2, R9, RZ ;  /* 0x0000000902027210 */ /* 0x000fe40007f5e0ff */
[----:B-1----:R-:W-:Y:S02]  /*0e80*/  SEL R3, R3, RZ, !P0 ;  /* 0x000000ff03037207 */ /* 0x002fe40004000000 */
[----:B------:R-:W-:-:S03]  /*0e90*/  ISETP.NE.AND P0, PT, R5, RZ, PT ;  /* 0x000000ff0500720c */ /* 0x000fc60003f05270 */
        /* <DEDUP_REMOVED lines=9> */
[----:B-1----:R-:W1:Y:S04]  /*0f30*/  LDS.128 R4, [UR4+0x30] ;  /* 0x00003004ff047984 */ /* 0x002e680008000c00 */
        /* <DEDUP_REMOVED lines=22> */
.L_x_134:
[----:B------:R-:W-:-:S04]  /*10a0*/  LOP3.LUT R2, R5, 0x3e0, RZ, 0xc0, !PT ;  /* 0x000003e005027812 */ /* 0x000fc800078ec0ff */
[----:B------:R-:W-:Y:S01]  /*10b0*/  LOP3.LUT R7, RZ, R2, RZ, 0x33, !PT ;  /* 0x00000002ff077212 */ /* 0x000fe200078e33ff */
[----:B------:R-:W-:Y:S02]  /*10c0*/  VIADD R3, R2, 0x20 ;  /* 0x0000002002037836 */ /* 0x000fe40000000000 */
[----:B------:R-:W0:Y:S02]  /*10d0*/  S2R R2, SR_LANEID ;  /* 0x0000000000027919 */ /* 0x000e240000000000 */
        /* <DEDUP_REMOVED lines=53> */
[----:B------:R-:W1:Y:S01]  /*1430*/  S2UR UR5, SR_CgaCtaId ;  /* 0x00000000000579c3 */ /* 0x000e620000008800 */
[----:B------:R-:W-:Y:S01]  /*1440*/  UMOV UR4, 0x400 ;  /* 0x0000040000047882 */ /* 0x000fe20000000000 */
[C---:B------:R-:W-:Y:S02]  /*1450*/  ISETP.GT.U32.AND P1, PT, R28.reuse, 0x20, PT ;  /* 0x000000201c00780c */ /* 0x040fe40003f24070 */
[C---:B------:R-:W-:Y:S02]  /*1460*/  ISETP.GT.U32.AND P2, PT, R28.reuse, 0x40, PT ;  /* 0x000000401c00780c */ /* 0x040fe40003f44070 */
[C---:B------:R-:W-:Y:S02]  /*1470*/  ISETP.GT.U32.AND P3, PT, R28.reuse, 0x80, PT ;  /* 0x000000801c00780c */ /* 0x040fe40003f64070 */
[C---:B------:R-:W-:Y:S02]  /*1480*/  ISETP.GT.U32.AND P5, PT, R28.reuse, 0x180, PT ;  /* 0x000001801c00780c */ /* 0x040fe40003fa4070 */
[----:B------:R-:W-:Y:S01]  /*1490*/  ISETP.GT.U32.AND P6, PT, R28, 0x1a0, PT ;  /* 0x000001a01c00780c */ /* 0x000fe20003fc4070 */
[----:B-1----:R-:W-:-:S09]  /*14a0*/  ULEA UR4, UR5, UR4, 0x18 ;  /* 0x0000000405047291 */ /* 0x002fd2000f8ec0ff */
[----:B------:R-:W1:Y:S04]  /*14b0*/  LDS.64 R12, [UR4+0x18] ;  /* 0x00001804ff0c7984 */ /* 0x000e680008000a00 */
[----:B------:R-:W2:Y:S04]  /*14c0*/  LDS.128 R16, [UR4+0x20] ;  /* 0x00002004ff107984 */ /* 0x000ea80008000c00 */
[----:B------:R-:W3:Y:S04]  /*14d0*/  LDS.128 R4, [UR4+0x30] ;  /* 0x00003004ff047984 */ /* 0x000ee80008000c00 */
[----:B0-----:R-:W0:Y:S04]  /*14e0*/  LDS.128 R8, [UR4+0x40] ;  /* 0x00004004ff087984 */ /* 0x001e280008000c00 */
[----:B------:R-:W-:Y:S01]  /*14f0*/  LDS.128 R24, [UR4+0x80] ;  /* 0x00008004ff187984 */ /* 0x000fe20008000c00 */
[----:B-1----:R-:W-:-:S02]  /*1500*/  SEL R22, R12, RZ, P1 ;  /* 0x000000ff0c167207 */ /* 0x002fc40000800000 */
[----:B------:R-:W-:Y:S02]  /*1510*/  SEL R23, R13, RZ, P1 ;  /* 0x000000ff0d177207 */ /* 0x000fe40000800000 */
[----:B--2---:R-:W-:Y:S01]  /*1520*/  SEL R21, R16, RZ, P2 ;  /* 0x000000ff10157207 */ /* 0x004fe20001000000 */
[----:B------:R-:W1:Y:S01]  /*1530*/  LDS.128 R12, [UR4+0x50] ;  /* 0x00005004ff0c7984 */ /* 0x000e620008000c00 */
[----:B------:R-:W-:Y:S02]  /*1540*/  ISETP.GT.U32.AND P1, PT, R28, 0x60, PT ;  /* 0x000000601c00780c */ /* 0x000fe40003f24070 */
[----:B------:R-:W-:Y:S02]  /*1550*/  SEL R20, R17, RZ, P2 ;  /* 0x000000ff11147207 */ /* 0x000fe40001000000 */
[----:B------:R-:W-:Y:S02]  /*1560*/  IADD3 R16, P2, P4, R21, R22, R2 ;  /* 0x0000001615107210 */ /* 0x000fe40007c5e002 */
[----:B------:R-:W-:-:S02]  /*1570*/  SEL R17, R18, RZ, P1 ;  /* 0x000000ff12117207 */ /* 0x000fc40000800000 */
[----:B---3--:R-:W-:Y:S02]  /*1580*/  SEL R4, R4, RZ, P3 ;  /* 0x000000ff04047207 */ /* 0x008fe40001800000 */
[----:B------:R-:W-:Y:S02]  /*1590*/  IADD3.X R20, PT, PT, R20, R23, R3, P2, P4 ;  /* 0x0000001714147210 */ /* 0x000fe400017e8403 */
[----:B------:R-:W-:Y:S02]  /*15a0*/  SEL R3, R5, RZ, P3 ;  /* 0x000000ff05037207 */ /* 0x000fe40001800000 */
[----:B------:R-:W-:Y:S02]  /*15b0*/  SEL R2, R19, RZ, P1 ;  /* 0x000000ff13027207 */ /* 0x000fe40000800000 */
[----:B------:R-:W-:Y:S02]  /*15c0*/  IADD3 R4, P3, P4, R4, R16, R17 ;  /* 0x0000001004047210 */ /* 0x000fe40007c7e011 */
[----:B------:R-:W2:Y:S01]  /*15d0*/  LDS.128 R16, [UR4+0x60] ;  /* 0x00006004ff107984 */ /* 0x000ea20008000c00 */
[----:B------:R-:W-:-:S02]  /*15e0*/  ISETP.GT.U32.AND P1, PT, R28, 0xa0, PT ;  /* 0x000000a01c00780c */ /* 0x000fc40003f24070 */
[----:B------:R-:W-:Y:S02]  /*15f0*/  IADD3.X R3, PT, PT, R3, R20, R2, P3, P4 ;  /* 0x0000001403037210 */ /* 0x000fe40001fe8402 */
[----:B------:R-:W3:Y:S01]  /*1600*/  LDS.128 R20, [UR4+0x70] ;  /* 0x00007004ff147984 */ /* 0x000ee20008000c00 */
[----:B------:R-:W-:Y:S02]  /*1610*/  ISETP.GT.U32.AND P2, PT, R28, 0xc0, PT ;  /* 0x000000c01c00780c */ /* 0x000fe40003f44070 */
[----:B------:R-:W-:Y:S02]  /*1620*/  SEL R5, R6, RZ, P1 ;  /* 0x000000ff06057207 */ /* 0x000fe40000800000 */
[----:B0-----:R-:W-:Y:S02]  /*1630*/  SEL R2, R8, RZ, P2 ;  /* 0x000000ff08027207 */ /* 0x001fe40001000000 */
[----:B------:R-:W-:Y:S02]  /*1640*/  SEL R7, R7, RZ, P1 ;  /* 0x000000ff07077207 */ /* 0x000fe40000800000 */
[----:B------:R-:W-:-:S02]  /*1650*/  ISETP.GT.U32.AND P1, PT, R28, 0xe0, PT ;  /* 0x000000e01c00780c */ /* 0x000fc40003f24070 */
[----:B------:R-:W-:Y:S02]  /*1660*/  IADD3 R2, P3, P4, R2, R4, R5 ;  /* 0x0000000402027210 */ /* 0x000fe40007c7e005 */
[----:B------:R-:W-:Y:S02]  /*1670*/  SEL R6, R9, RZ, P2 ;  /* 0x000000ff09067207 */ /* 0x000fe40001000000 */
[----:B------:R-:W-:Y:S02]  /*1680*/  ISETP.GT.U32.AND P2, PT, R28, 0x100, PT ;  /* 0x000001001c00780c */ /* 0x000fe40003f44070 */
[----:B------:R-:W-:Y:S02]  /*1690*/  SEL R4, R10, RZ, P1 ;  /* 0x000000ff0a047207 */ /* 0x000fe40000800000 */
[----:B------:R-:W-:Y:S02]  /*16a0*/  SEL R10, R11, RZ, P1 ;  /* 0x000000ff0b0a7207 */ /* 0x000fe40000800000 */
[----:B------:R-:W-:-:S02]  /*16b0*/  ISETP.GT.U32.AND P1, PT, R28, 0x120, PT ;  /* 0x000001201c00780c */ /* 0x000fc40003f24070 */
[----:B------:R-:W-:Y:S02]  /*16c0*/  IADD3.X R6, PT, PT, R6, R3, R7, P3, P4 ;  /* 0x0000000306067210 */ /* 0x000fe40001fe8407 */
[----:B-1----:R-:W-:Y:S02]  /*16d0*/  SEL R3, R12, RZ, P2 ;  /* 0x000000ff0c037207 */ /* 0x002fe40001000000 */
[----:B------:R-:W-:Y:S02]  /*16e0*/  SEL R7, R13, RZ, P2 ;  /* 0x000000ff0d077207 */ /* 0x000fe40001000000 */
[----:B------:R-:W-:Y:S02]  /*16f0*/  ISETP.GT.U32.AND P2, PT, R28, 0x140, PT ;  /* 0x000001401c00780c */ /* 0x000fe40003f44070 */
[----:B------:R-:W-:Y:S02]  /*1700*/  SEL R5, R14, RZ, P1 ;  /* 0x000000ff0e057207 */ /* 0x000fe40000800000 */
[----:B------:R-:W-:-:S02]  /*1710*/  SEL R15, R15, RZ, P1 ;  /* 0x000000ff0f0f7207 */ /* 0x000fc40000800000 */
[----:B------:R-:W-:Y:S02]  /*1720*/  ISETP.GT.U32.AND P1, PT, R28, 0x160, PT ;  /* 0x000001601c00780c */ /* 0x000fe40003f24070 */
[----:B------:R-:W-:Y:S02]  /*1730*/  IADD3 R4, P3, P4, R3, R2, R4 ;  /* 0x0000000203047210 */ /* 0x000fe40007c7e004 */
[----:B--2---:R-:W-:Y:S02]  /*1740*/  SEL R2, R16, RZ, P2 ;  /* 0x000000ff10027207 */ /* 0x004fe40001000000 */
[----:B------:R-:W-:Y:S02]  /*1750*/  SEL R3, R18, RZ, P1 ;  /* 0x000000ff12037207 */ /* 0x000fe40000800000 */
[----:B------:R-:W-:Y:S02]  /*1760*/  IADD3.X R7, PT, PT, R7, R6, R10, P3, P4 ;  /* 0x0000000607077210 */ /* 0x000fe40001fe840a */
[----:B------:R-:W-:-:S02]  /*1770*/  SEL R18, R19, RZ, P1 ;  /* 0x000000ff13127207 */ /* 0x000fc40000800000 */
[----:B------:R-:W-:Y:S02]  /*1780*/  SEL R6, R17, RZ, P2 ;  /* 0x000000ff11067207 */ /* 0x000fe40001000000 */
[----:B------:R-:W-:Y:S02]  /*1790*/  IADD3 R2, P1, P3, R2, R4, R5 ;  /* 0x0000000402027210 */ /* 0x000fe40007b3e005 */
[----:B---3--:R-:W-:Y:S02]  /*17a0*/  SEL R4, R20, RZ, P5 ;  /* 0x000000ff14047207 */ /* 0x008fe40002800000 */
[----:B------:R-:W-:Y:S02]  /*17b0*/  ISETP.GT.U32.AND P2, PT, R28, 0x1c0, PT ;  /* 0x000001c01c00780c */ /* 0x000fe40003f44070 */
[----:B------:R-:W-:Y:S02]  /*17c0*/  IADD3.X R6, PT, PT, R6, R7, R15, P1, P3 ;  /* 0x0000000706067210 */ /* 0x000fe40000fe640f */
[----:B------:R-:W-:-:S02]  /*17d0*/  IADD3 R4, P3, P4, R4, R2, R3 ;  /* 0x0000000204047210 */ /* 0x000fc40007c7e003 */
[----:B------:R-:W-:Y:S02]  /*17e0*/  SEL R2, R22, RZ, P6 ;  /* 0x000000ff16027207 */ /* 0x000fe40003000000 */
[----:B------:R-:W-:Y:S02]  /*17f0*/  SEL R3, R24, RZ, P2 ;  /* 0x000000ff18037207 */ /* 0x000fe40001000000 */
[----:B------:R-:W-:Y:S02]  /*1800*/  ISETP.GT.U32.AND P1, PT, R28, 0x1e0, PT ;  /* 0x000001e01c00780c */ /* 0x000fe40003f24070 */
        /* <DEDUP_REMOVED lines=11> */
.L_x_120:
[----:B------:R-:W0:Y:S01]  /*18c0*/  S2R R5, SR_TID.X ;  /* 0x0000000000057919 */ /* 0x000e220000002100 */
[----:B------:R-:W1:Y:S01]  /*18d0*/  LDC.64 R2, c[0x0][0x380] ;  /* 0x0000e000ff027b82 */ /* 0x000e620000000a00 */
[----:B0-----:R-:W-:-:S04]  /*18e0*/  IMAD R23, R0, 0xe00, R5 ;  /* 0x00000e0000177824 */ /* 0x001fc800078e0205 */
        /* <DEDUP_REMOVED lines=8> */
[----:B--2---:R-:W-:-:S04]  /*1970*/  IADD3 R19, P0, P1, R16, R20, R14 ;  /* 0x0000001410137210 */ /* 0x004fc8000791e00e */
[----:B------:R-:W-:Y:S02]  /*1980*/  IADD3.X R15, PT, PT, R17, R21, R15, P0, P1 ;  /* 0x00000015110f7210 */ /* 0x000fe400007e240f */
[----:B------:R-:W-:Y:S02]  /*1990*/  ISETP.GE.U32.AND P0, PT, R28, R18, PT ;  /* 0x000000121c00720c */ /* 0x000fe40003f06070 */
[----:B---3--:R-:W-:-:S04]  /*19a0*/  IADD3 R19, P2, P3, R8, R10, R19 ;  /* 0x0000000a08137210 */ /* 0x008fc80007b5e013 */
[----:B------:R-:W-:Y:S02]  /*19b0*/  IADD3.X R9, PT, PT, R9, R11, R15, P2, P3 ;  /* 0x0000000b09097210 */ /* 0x000fe400017e640f */
[----:B----4-:R-:W-:-:S04]  /*19c0*/  IADD3 R2, P1, P4, R12, R2, R19 ;  /* 0x000000020c027210 */ /* 0x010fc80007c3e013 */
[----:B------:R-:W-:Y:S01]  /*19d0*/  IADD3.X R19, PT, PT, R13, R3, R9, P1, P4 ;  /* 0x000000030d137210 */ /* 0x000fe20000fe8409 */
[----:B------:R-:W-:Y:S08]  /*19e0*/  @!P0 BRA `(.L_x_136) ;  /* 0x0000000c00688947 */ /* 0x000ff00003800000 */
[----:B------:R-:W-:Y:S01]  /*19f0*/  IMAD.IADD R22, R0, 0x1, R7 ;  /* 0x0000000100167824 */ /* 0x000fe200078e0207 */
[----:B------:R-:W-:Y:S01]  /*1a00*/  LOP3.LUT R3, RZ, R5, RZ, 0x33, !PT ;  /* 0x00000005ff037212 */ /* 0x000fe200078e33ff */
[----:B------:R-:W-:Y:S01]  /*1a10*/  VIADD R28, R6, 0xfffff200 ;  /* 0xfffff200061c7836 */ /* 0x000fe20000000000 */
[----:B------:R-:W0:Y:S01]  /*1a20*/  LDCU.64 UR8, c[0x0][0x380] ;  /* 0x00007000ff0877ac */ /* 0x000e220008000a00 */
[----:B------:R-:W-:Y:S01]  /*1a30*/  IMAD R22, R22, 0xe00, RZ ;  /* 0x00000e0016167824 */ /* 0x000fe200078e02ff */
[----:B------:R-:W-:Y:S01]  /*1a40*/  IADD3 R3, PT, PT, -R18, R6, R3 ;  /* 0x0000000612037210 */ /* 0x000fe20007ffe103 */
[----:B------:R-:W-:Y:S02]  /*1a50*/  UMOV UR4, URZ ;  /* 0x000000ff00047c82 */ /* 0x000fe40008000000 */
[--C-:B------:R-:W-:Y:S01]  /*1a60*/  IMAD.MOV.U32 R7, RZ, RZ, R22.reuse ;  /* 0x000000ffff077224 */ /* 0x100fe200078e0016 */
[----:B------:R-:W-:Y:S01]  /*1a70*/  ISETP.GT.U32.AND P0, PT, R22, R28, PT ;  /* 0x0000001c1600720c */ /* 0x000fe20003f04070 */
[----:B------:R-:W-:Y:S01]  /*1a80*/  IMAD R4, R0, -0xe00, R3 ;  /* 0xfffff20000047824 */ /* 0x000fe200078e0203 */
[----:B------:R-:W-:Y:S01]  /*1a90*/  IADD3 R3, PT, PT, R22, 0x1000, R5 ;  /* 0x0000100016037810 */ /* 0x000fe20007ffe005 */
[----:B------:R-:W-:-:S10]  /*1aa0*/  IMAD.MOV.U32 R23, RZ, RZ, R22 ;  /* 0x000000ffff177224 */ /* 0x000fd400078e0016 */
[----:B0-----:R-:W-:Y:S05]  /*1ab0*/  @P0 BRA `(.L_x_137) ;  /* 0x0000000000780947 */ /* 0x001fea0003800000 */
.L_x_138:
[----:B------:R-:W-:-:S05]  /*1ac0*/  IADD3 R6, P0, PT, R5, R23, RZ ;  /* 0x0000001705067210 */ /* 0x000fca0007f1e0ff */
[----:B------:R-:W-:Y:S01]  /*1ad0*/  IMAD.X R9, RZ, RZ, RZ, P0 ;  /* 0x000000ffff097224 */ /* 0x000fe200000e06ff */
[----:B------:R-:W-:-:S04]  /*1ae0*/  LEA R26, P0, R6, UR8, 0x3 ;  /* 0x00000008061a7c11 */ /* 0x000fc8000f8018ff */
[----:B------:R-:W-:Y:S02]  /*1af0*/  LEA.HI.X R27, R6, UR9, R9, 0x3, P0 ;  /* 0x00000009061b7c11 */ /* 0x000fe400080f1c09 */
[----:B------:R-:W0:Y:S03]  /*1b00*/  LDC R6, c[0x0][0x3a8] ;  /* 0x0000ea00ff067b82 */ /* 0x000e260000000800 */
[----:B------:R-:W2:Y:S04]  /*1b10*/  LDG.E.64 R24, desc[UR6][R26.64] ;  /* 0x000000061a187981 */ /* 0x000ea8000c1e1b00 */
[----:B------:R-:W2:Y:S04]  /*1b20*/  LDG.E.64 R20, desc[UR6][R26.64+0x1000] ;  /* 0x001000061a147981 */ /* 0x000ea8000c1e1b00 */
[----:B------:R-:W3:Y:S04]  /*1b30*/  LDG.E.64 R8, desc[UR6][R26.64+0x2000] ;  /* 0x002000061a087981 */ /* 0x000ee8000c1e1b00 */
[----:B------:R-:W3:Y:S04]  /*1b40*/  LDG.E.64 R10, desc[UR6][R26.64+0x3000] ;  /* 0x003000061a0a7981 */ /* 0x000ee8000c1e1b00 */
[----:B------:R-:W4:Y:S04]  /*1b50*/  LDG.E.64 R12, desc[UR6][R26.64+0x4000] ;  /* 0x004000061a0c7981 */ /* 0x000f28000c1e1b00 */
[----:B------:R-:W4:Y:S04]  /*1b60*/  LDG.E.64 R14, desc[UR6][R26.64+0x5000] ;  /* 0x005000061a0e7981 */ /* 0x000f28000c1e1b00 */
[----:B------:R-:W5:Y:S01]  /*1b70*/  LDG.E.64 R16, desc[UR6][R26.64+0x6000] ;  /* 0x006000061a107981 */ /* 0x000f62000c1e1b00 */
[----:B--2---:R-:W-:-:S04]  /*1b80*/  IADD3 R29, P0, P1, R20, R24, R2 ;  /* 0x00000018141d7210 */ /* 0x004fc8000791e002 */
[----:B------:R-:W-:Y:S01]  /*1b90*/  IADD3.X R25, PT, PT, R21, R25, R19, P0, P1 ;  /* 0x0000001915197210 */ /* 0x000fe200007e2413 */
[----:B0-----:R-:W-:Y:S01]  /*1ba0*/  IMAD.IADD R19, R6, 0x1, -R23 ;  /* 0x0000000106137824 */ /* 0x001fe200078e0a17 */
[----:B---3--:R-:W-:-:S04]  /*1bb0*/  IADD3 R21, P0, P1, R10, R8, R29 ;  /* 0x000000080a157210 */ /* 0x008fc8000791e01d */
[----:B------:R-:W-:Y:S02]  /*1bc0*/  IADD3.X R9, PT, PT, R11, R9, R25, P0, P1 ;  /* 0x000000090b097210 */ /* 0x000fe400007e2419 */
[----:B------:R-:W-:Y:S02]  /*1bd0*/  ISETP.GE.U32.AND P0, PT, R19, R18, PT ;  /* 0x000000121300720c */ /* 0x000fe40003f06070 */
[----:B----4-:R-:W-:-:S04]  /*1be0*/  IADD3 R21, P2, P3, R14, R12, R21 ;  /* 0x0000000c0e157210 */ /* 0x010fc80007b5e015 */
[----:B-----5:R-:W-:Y:S02]  /*1bf0*/  IADD3 R2, P1, PT, R16, R21, RZ ;  /* 0x0000001510027210 */ /* 0x020fe40007f3e0ff */
[----:B------:R-:W-:-:S05]  /*1c00*/  IADD3.X R13, PT, PT, R15, R13, R9, P2, P3 ;  /* 0x0000000d0f0d7210 */ /* 0x000fca00017e6409 */
[----:B------:R-:W-:Y:S01]  /*1c10*/  IMAD.X R19, R17, 0x1, R13, P1 ;  /* 0x0000000111137824 */ /* 0x000fe200008e060d */
[----:B------:R-:W-:Y:S06]  /*1c20*/  @!P0 BRA `(.L_x_136) ;  /* 0x0000000800d88947 */ /* 0x000fec0003800000 */
[C---:B------:R-:W-:Y:S01]  /*1c30*/  IMAD.IADD R23, R18.reuse, 0x1, R23 ;  /* 0x0000000112177824 */ /* 0x040fe200078e0217 */
[----:B------:R-:W-:Y:S01]  /*1c40*/  UIADD3 UR4, UPT, UPT, UR4, 0x1, URZ ;  /* 0x0000000104047890 */ /* 0x000fe2000fffe0ff */
[----:B------:R-:W-:Y:S02]  /*1c50*/  IMAD.IADD R7, R18, 0x1, R7 ;  /* 0x0000000112077824 */ /* 0x000fe400078e0207 */
[----:B------:R-:W-:Y:S01]  /*1c60*/  IMAD.IADD R4, R4, 0x1, -R18 ;  /* 0x0000000104047824 */ /* 0x000fe200078e0a12 */
[----:B------:R-:W-:Y:S01]  /*1c70*/  ISETP.GT.U32.AND P0, PT, R23, R28, PT ;  /* 0x0000001c1700720c */ /* 0x000fe20003f04070 */
[----:B------:R-:W-:-:S12]  /*1c80*/  IMAD.IADD R3, R18, 0x1, R3 ;  /* 0x0000000112037824 */ /* 0x000fd800078e0203 */
[----:B------:R-:W-:Y:S05]  /*1c90*/  @!P0 BRA `(.L_x_138) ;  /* 0xfffffffc00888947 */ /* 0x000fea000383ffff */
.L_x_137:
[----:B------:R-:W-:Y:S01]  /*1ca0*/  IMAD.IADD R8, R6, 0x1, -R23 ;  /* 0x0000000106087824 */ /* 0x000fe200078e0a17 */
[----:B------:R-:W-:Y:S04]  /*1cb0*/  BSSY.RECONVERGENT B1, `(.L_x_136) ;  /* 0x00000ad000017945 */ /* 0x000fe80003800200 */
[----:B------:R-:W-:-:S04]  /*1cc0*/  ISETP.GE.AND P0, PT, R5, R8, PT ;  /* 0x000000080500720c */ /* 0x000fc80003f06270 */
[----:B------:R-:W-:-:S13]  /*1cd0*/  ISETP.GE.U32.OR P0, PT, R23, R6, P0 ;  /* 0x000000061700720c */ /* 0x000fda0000706470 */
[----:B------:R-:W-:Y:S05]  /*1ce0*/  @P0 BRA `(.L_x_139) ;  /* 0x0000000800a40947 */ /* 0x000fea0003800000 */
[----:B------:R-:W0:Y:S01]  /*1cf0*/  LDC R8, c[0x0][0x3ac] ;  /* 0x0000eb00ff087b82 */ /* 0x000e220000000800 */
[----:B------:R-:W-:Y:S01]  /*1d00*/  LOP3.LUT R9, RZ, R5, RZ, 0x33, !PT ;  /* 0x00000005ff097212 */ /* 0x000fe200078e33ff */
[----:B------:R-:W-:Y:S03]  /*1d10*/  BSSY.RECONVERGENT B2, `(.L_x_140) ;  /* 0x0000055000027945 */ /* 0x000fe60003800200 */
[----:B------:R-:W-:Y:S01]  /*1d20*/  IADD3 R6, PT, PT, -R22, R6, R9 ;  /* 0x0000000616067210 */ /* 0x000fe20007ffe109 */
[----:B0-----:R-:W-:-:S04]  /*1d30*/  IMAD R9, R8, UR4, RZ ;  /* 0x0000000408097c24 */ /* 0x001fc8000f8e02ff */
[----:B------:R-:W-:-:S05]  /*1d40*/  IMAD R6, R9, -0xe00, R6 ;  /* 0xfffff20009067824 */ /* 0x000fca00078e0206 */
[C---:B------:R-:W-:Y:S02]  /*1d50*/  ISETP.GE.U32.AND P0, PT, R6.reuse, 0x1e00, PT ;  /* 0x00001e000600780c */ /* 0x040fe40003f06070 */
[----:B------:R-:W-:Y:S01]  /*1d60*/  LEA.HI R22, R6, 0x1, RZ, 0x17 ;  /* 0x0000000106167811 */ /* 0x000fe200078fb8ff */
[----:B------:R-:W-:-:S03]  /*1d70*/  IMAD.MOV.U32 R6, RZ, RZ, R5 ;  /* 0x000000ffff067224 */ /* 0x000fc600078e0005 */
[----:B------:R-:W-:-:S07]  /*1d80*/  LOP3.LUT R24, R22, 0xf, RZ, 0xc0, !PT ;  /* 0x0000000f16187812 */ /* 0x000fce00078ec0ff */
[----:B------:R-:W-:Y:S05]  /*1d90*/  @!P0 BRA `(.L_x_141) ;  /* 0x0000000400308947 */ /* 0x000fea0003800000 */
[----:B------:R-:W-:Y:S01]  /*1da0*/  LEA.HI R6, R4, 0x1, RZ, 0x17 ;  /* 0x0000000104067811 */ /* 0x000fe200078fb8ff */
[----:B------:R-:W-:Y:S01]  /*1db0*/  BSSY.RECONVERGENT B3, `(.L_x_142) ;  /* 0x0000049000037945 */ /* 0x000fe20003800200 */
[----:B------:R-:W-:Y:S02]  /*1dc0*/  LOP3.LUT R25, R5, 0x1000, RZ, 0xfc, !PT ;  /* 0x0000100005197812 */ /* 0x000fe400078efcff */
[----:B------:R-:W-:-:S05]  /*1dd0*/  LOP3.LUT R6, R6, 0xfffff0, RZ, 0xc0, !PT ;  /* 0x00fffff006067812 */ /* 0x000fca00078ec0ff */
[----:B------:R-:W-:-:S07]  /*1de0*/  IMAD.MOV R6, RZ, RZ, -R6 ;  /* 0x000000ffff067224 */ /* 0x000fce00078e0a06 */
.L_x_143:
[----:B------:R-:W0:Y:S01]  /*1df0*/  LDC.64 R10, c[0x0][0x380] ;  /* 0x0000e000ff0a7b82 */ /* 0x000e220000000a00 */
[C---:B------:R-:W-:Y:S02]  /*1e00*/  VIADD R17, R3.reuse, 0xfffff000 ;  /* 0xfffff00003117836 */ /* 0x040fe40000000000 */
[C---:B------:R-:W-:Y:S02]  /*1e10*/  VIADD R15, R3.reuse, 0xfffff200 ;  /* 0xfffff200030f7836 */ /* 0x040fe40000000000 */
[C---:B------:R-:W-:Y:S02]  /*1e20*/  VIADD R13, R3.reuse, 0xfffff400 ;  /* 0xfffff400030d7836 */ /* 0x040fe40000000000 */
[----:B------:R-:W-:Y:S02]  /*1e30*/  VIADD R9, R3, 0xfffff600 ;  /* 0xfffff60003097836 */ /* 0x000fe40000000000 */
        /* <DEDUP_REMOVED lines=9> */
[----:B------:R-:W-:Y:S01]  /*1ed0*/  VIADD R20, R3, 0xfffffe00 ;  /* 0xfffffe0003147836 */ /* 0x000fe20000000000 */
[----:B--2---:R-:W-:-:S04]  /*1ee0*/  IADD3 R27, P0, P1, R14, R16, R2 ;  /* 0x000000100e1b7210 */ /* 0x004fc8000791e002 */
[----:B------:R-:W-:Y:S01]  /*1ef0*/  IADD3.X R29, PT, PT, R15, R17, R19, P0, P1 ;  /* 0x000000110f1d7210 */ /* 0x000fe200007e2413 */
[----:B------:R-:W-:Y:S02]  /*1f00*/  VIADD R19, R3, 0xfffff800 ;  /* 0xfffff80003137836 */ /* 0x000fe40000000000 */
[----:B------:R-:W-:Y:S01]  /*1f10*/  IMAD.WIDE.U32 R16, R21, 0x8, R10 ;  /* 0x0000000815107825 */ /* 0x000fe200078e000a */
[----:B---3--:R-:W-:-:S03]  /*1f20*/  IADD3 R27, P0, P1, R8, R12, R27 ;  /* 0x0000000c081b7210 */ /* 0x008fc6000791e01b */
[----:B------:R-:W-:Y:S01]  /*1f30*/  IMAD.WIDE.U32 R18, R19, 0x8, R10 ;  /* 0x0000000813127825 */ /* 0x000fe200078e000a */
[----:B------:R-:W-:Y:S01]  /*1f40*/  IADD3.X R2, PT, PT, R9, R13, R29, P0, P1 ;  /* 0x0000000d09027210 */ /* 0x000fe200007e241d */
[----:B------:R-:W2:Y:S02]  /*1f50*/  LDG.E.64 R16, desc[UR6][R16.64] ;  /* 0x0000000610107981 */ /* 0x000ea4000c1e1b00 */
[----:B------:R-:W-:Y:S02]  /*1f60*/  VIADD R29, R3, 0xfffffc00 ;  /* 0xfffffc00031d7836 */ /* 0x000fe40000000000 */
[----:B------:R-:W2:Y:S01]  /*1f70*/  LDG.E.64 R18, desc[UR6][R18.64] ;  /* 0x0000000612127981 */ /* 0x000ea2000c1e1b00 */
[----:B------:R-:W-:-:S04]  /*1f80*/  IMAD.WIDE.U32 R12, R20, 0x8, R10 ;  /* 0x00000008140c7825 */ /* 0x000fc800078e000a */
[--C-:B------:R-:W-:Y:S02]  /*1f90*/  IMAD.WIDE.U32 R14, R29, 0x8, R10.reuse ;  /* 0x000000081d0e7825 */ /* 0x100fe400078e000a */
[----:B------:R-:W3:Y:S02]  /*1fa0*/  LDG.E.64 R12, desc[UR6][R12.64] ;  /* 0x000000060c0c7981 */ /* 0x000ee4000c1e1b00 */
[C---:B------:R-:W-:Y:S02]  /*1fb0*/  VIADD R21, R3.reuse, 0x200 ;  /* 0x0000020003157836 */ /* 0x040fe40000000000 */
[--C-:B------:R-:W-:Y:S01]  /*1fc0*/  IMAD.WIDE.U32 R8, R3, 0x8, R10.reuse ;  /* 0x0000000803087825 */ /* 0x100fe200078e000a */
[----:B------:R-:W3:Y:S03]  /*1fd0*/  LDG.E.64 R14, desc[UR6][R14.64] ;  /* 0x000000060e0e7981 */ /* 0x000ee6000c1e1b00 */
[----:B------:R-:W-:-:S02]  /*1fe0*/  IMAD.WIDE.U32 R20, R21, 0x8, R10 ;  /* 0x0000000815147825 */ /* 0x000fc400078e000a */
[----:B------:R-:W4:Y:S04]  /*1ff0*/  LDG.E.64 R8, desc[UR6][R8.64] ;  /* 0x0000000608087981 */ /* 0x000f28000c1e1b00 */
[----:B------:R-:W4:Y:S01]  /*2000*/  LDG.E.64 R20, desc[UR6][R20.64] ;  /* 0x0000000614147981 */ /* 0x000f22000c1e1b00 */
[----:B--2---:R-:W-:-:S04]  /*2010*/  IADD3 R27, P0, P1, R16, R18, R27 ;  /* 0x00000012101b7210 */ /* 0x004fc8000791e01b */
[----:B------:R-:W-:Y:S01]  /*2020*/  IADD3.X R29, PT, PT, R17, R19, R2, P0, P1 ;  /* 0x00000013111d7210 */ /* 0x000fe200007e2402 */
[C---:B------:R-:W-:Y:S02]  /*2030*/  VIADD R19, R3.reuse, 0x400 ;  /* 0x0000040003137836 */ /* 0x040fe40000000000 */
[----:B------:R-:W-:Y:S02]  /*2040*/  VIADD R17, R3, 0x600 ;  /* 0x0000060003117836 */ /* 0x000fe40000000000 */
[----:B------:R-:W-:Y:S01]  /*2050*/  IMAD.WIDE.U32 R18, R19, 0x8, R10 ;  /* 0x0000000813127825 */ /* 0x000fe200078e000a */
[----:B---3--:R-:W-:-:S03]  /*2060*/  IADD3 R27, P0, P1, R12, R14, R27 ;  /* 0x0000000e0c1b7210 */ /* 0x008fc6000791e01b */
[----:B------:R-:W-:Y:S02]  /*2070*/  IMAD.WIDE.U32 R16, R17, 0x8, R10 ;  /* 0x0000000811107825 */ /* 0x000fe400078e000a */
[----:B------:R-:W2:Y:S01]  /*2080*/  LDG.E.64 R18, desc[UR6][R18.64] ;  /* 0x0000000612127981 */ /* 0x000ea2000c1e1b00 */
[----:B------:R-:W-:Y:S01]  /*2090*/  IADD3.X R29, PT, PT, R13, R15, R29, P0, P1 ;  /* 0x0000000f0d1d7210 */ /* 0x000fe200007e241d */
[C---:B------:R-:W-:Y:S02]  /*20a0*/  VIADD R13, R3.reuse, 0x800 ;  /* 0x00000800030d7836 */ /* 0x040fe40000000000 */
[----:B------:R-:W2:Y:S01]  /*20b0*/  LDG.E.64 R16, desc[UR6][R16.64] ;  /* 0x0000000610107981 */ /* 0x000ea2000c1e1b00 */
[----:B----4-:R-:W-:Y:S01]  /*20c0*/  IADD3 R27, P0, P1, R20, R8, R27 ;  /* 0x00000008141b7210 */ /* 0x010fe2000791e01b */
[C---:B------:R-:W-:Y:S02]  /*20d0*/  VIADD R12, R3.reuse, 0xa00 ;  /* 0x00000a00030c7836 */ /* 0x040fe40000000000 */
[----:B------:R-:W-:Y:S01]  /*20e0*/  VIADD R15, R3, 0xc00 ;  /* 0x00000c00030f7836 */ /* 0x000fe20000000000 */
[----:B------:R-:W-:Y:S01]  /*20f0*/  IADD3.X R29, PT, PT, R21, R9, R29, P0, P1 ;  /* 0x00000009151d7210 */ /* 0x000fe200007e241d */
[----:B------:R-:W-:-:S04]  /*2100*/  IMAD.WIDE.U32 R8, R13, 0x8, R10 ;  /* 0x000000080d087825 */ /* 0x000fc800078e000a */
[----:B------:R-:W-:Y:S02]  /*2110*/  VIADD R21, R3, 0xe00 ;  /* 0x00000e0003157836 */ /* 0x000fe40000000000 */
[--C-:B------:R-:W-:Y:S01]  /*2120*/  IMAD.WIDE.U32 R12, R12, 0x8, R10.reuse ;  /* 0x000000080c0c7825 */ /* 0x100fe200078e000a */
[----:B------:R-:W3:Y:S03]  /*2130*/  LDG.E.64 R8, desc[UR6][R8.64] ;  /* 0x0000000608087981 */ /* 0x000ee6000c1e1b00 */
[--C-:B------:R-:W-:Y:S02]  /*2140*/  IMAD.WIDE.U32 R14, R15, 0x8, R10.reuse ;  /* 0x000000080f0e7825 */ /* 0x100fe400078e000a */
[----:B------:R-:W3:Y:S02]  /*2150*/  LDG.E.64 R12, desc[UR6][R12.64] ;  /* 0x000000060c0c7981 */ /* 0x000ee4000c1e1b00 */
[----:B------:R-:W-:-:S02]  /*2160*/  IMAD.WIDE.U32 R10, R21, 0x8, R10 ;  /* 0x00000008150a7825 */ /* 0x000fc400078e000a */
[----:B------:R-:W4:Y:S04]  /*2170*/  LDG.E.64 R14, desc[UR6][R14.64] ;  /* 0x000000060e0e7981 */ /* 0x000f28000c1e1b00 */
[----:B------:R-:W4:Y:S01]  /*2180*/  LDG.E.64 R10, desc[UR6][R10.64] ;  /* 0x000000060a0a7981 */ /* 0x000f22000c1e1b00 */
[----:B------:R-:W-:Y:S02]  /*2190*/  VIADD R6, R6, 0x10 ;  /* 0x0000001006067836 */ /* 0x000fe40000000000 */
        /* <DEDUP_REMOVED lines=11> */
.L_x_142:
[----:B------:R-:W-:-:S07]  /*2250*/  VIADD R6, R25, 0xfffff000 ;  /* 0xfffff00019067836 */ /* 0x000fce0000000000 */
.L_x_141:
[----:B------:R-:W-:Y:S05]  /*2260*/  BSYNC.RECONVERGENT B2 ;  /* 0x0000000000027941 */ /* 0x000fea0003800200 */
.L_x_140:
        /* <DEDUP_REMOVED lines=8> */
[----:B------:R-:W-:-:S04]  /*22f0*/  IMAD.IADD R13, R6, 0x1, R23 ;  /* 0x00000001060d7824 */ /* 0x000fc800078e0217 */
[C---:B------:R-:W-:Y:S02]  /*2300*/  VIADD R11, R13.reuse, 0x200 ;  /* 0x000002000d0b7836 */ /* 0x040fe40000000000 */
[----:B0-----:R-:W-:-:S04]  /*2310*/  IMAD.WIDE.U32 R8, R13, 0x8, R14 ;  /* 0x000000080d087825 */ /* 0x001fc800078e000e */
[----:B------:R-:W-:Y:S02]  /*2320*/  IMAD.WIDE.U32 R10, R11, 0x8, R14 ;  /* 0x000000080b0a7825 */ /* 0x000fe400078e000e */
[----:B------:R-:W2:Y:S04]  /*2330*/  LDG.E.64 R8, desc[UR6][R8.64] ;  /* 0x0000000608087981 */ /* 0x000ea8000c1e1b00 */
[----:B------:R-:W2:Y:S01]  /*2340*/  LDG.E.64 R10, desc[UR6][R10.64] ;  /* 0x000000060a0a7981 */ /* 0x000ea2000c1e1b00 */
[C---:B------:R-:W-:Y:S02]  /*2350*/  VIADD R17, R13.reuse, 0x400 ;  /* 0x000004000d117836 */ /* 0x040fe40000000000 */
[C---:B------:R-:W-:Y:S02]  /*2360*/  VIADD R29, R13.reuse, 0x600 ;  /* 0x000006000d1d7836 */ /* 0x040fe40000000000 */
[----:B------:R-:W-:-:S02]  /*2370*/  VIADD R12, R13, 0xa00 ;  /* 0x00000a000d0c7836 */ /* 0x000fc40000000000 */
[C---:B------:R-:W-:Y:S01]  /*2380*/  VIADD R27, R13.reuse, 0xc00 ;  /* 0x00000c000d1b7836 */ /* 0x040fe20000000000 */
[----:B--2---:R-:W-:Y:S01]  /*2390*/  IADD3 R21, P1, P2, R10, R8, R2 ;  /* 0x000000080a157210 */ /* 0x004fe20007a3e002 */
        /* <DEDUP_REMOVED lines=10> */
[--C-:B------:R-:W-:Y:S02]  /*2440*/  IMAD.WIDE.U32 R12, R27, 0x8, R14.reuse ;  /* 0x000000081b0c7825 */ /* 0x100fe400078e000e */
[----:B------:R-:W3:Y:S02]  /*2450*/  LDG.E.64 R10, desc[UR6][R10.64] ;  /* 0x000000060a0a7981 */ /* 0x000ee4000c1e1b00 */
[----:B------:R-:W-:Y:S02]  /*2460*/  IMAD.WIDE.U32 R14, R29, 0x8, R14 ;  /* 0x000000081d0e7825 */ /* 0x000fe400078e000e */
[----:B------:R-:W4:Y:S04]  /*2470*/  LDG.E.64 R12, desc[UR6][R12.64] ;  /* 0x000000060c0c7981 */ /* 0x000f28000c1e1b00 */
[----:B------:R-:W4:Y:S01]  /*2480*/  LDG.E.64 R14, desc[UR6][R14.64] ;  /* 0x000000060e0e7981 */ /* 0x000f22000c1e1b00 */
[----:B------:R-:W-:Y:S01]  /*2490*/  VIADD R6, R6, 0x1000 ;  /* 0x0000100006067836 */ /* 0x000fe20000000000 */
[----:B--2---:R-:W-:-:S04]  /*24a0*/  IADD3 R21, P1, P2, R16, R18, R21 ;  /* 0x0000001210157210 */ /* 0x004fc80007a3e015 */
[----:B------:R-:W-:Y:S02]  /*24b0*/  IADD3.X R25, PT, PT, R17, R19, R25, P1, P2 ;  /* 0x0000001311197210 */ /* 0x000fe40000fe4419 */
[----:B---3--:R-:W-:-:S04]  /*24c0*/  IADD3 R21, P3, P4, R10, R8, R21 ;  /* 0x000000080a157210 */ /* 0x008fc80007c7e015 */
[----:B------:R-:W-:Y:S02]  /*24d0*/  IADD3.X R19, PT, PT, R11, R9, R25, P3, P4 ;  /* 0x000000090b137210 */ /* 0x000fe40001fe8419 */
[----:B----4-:R-:W-:-:S04]  /*24e0*/  IADD3 R2, P1, P2, R14, R12, R21 ;  /* 0x0000000c0e027210 */ /* 0x010fc80007a3e015 */
[----:B------:R-:W-:-:S09]  /*24f0*/  IADD3.X R19, PT, PT, R15, R13, R19, P1, P2 ;  /* 0x0000000d0f137210 */ /* 0x000fd20000fe4413 */
.L_x_145:
[----:B------:R-:W-:Y:S05]  /*2500*/  BSYNC.RECONVERGENT B2 ;  /* 0x0000000000027941 */ /* 0x000fea0003800200 */
.L_x_144:
[----:B------:R-:W-:Y:S05]  /*2510*/  @!P0 BRA `(.L_x_139) ;  /* 0x0000000000988947 */ /* 0x000fea0003800000 */
[----:B------:R-:W-:Y:S01]  /*2520*/  ISETP.GE.U32.AND P0, PT, R3, 0x4, PT ;  /* 0x000000040300780c */ /* 0x000fe20003f06070 */
[----:B------:R-:W-:Y:S01]  /*2530*/  BSSY.RECONVERGENT B2, `(.L_x_146) ;  /* 0x0000015000027945 */ /* 0x000fe20003800200 */
[----:B------:R-:W-:-:S11]  /*2540*/  LOP3.LUT P1, RZ, R22, 0x3, RZ, 0xc0, !PT ;  /* 0x0000000316ff7812 */ /* 0x000fd6000782c0ff */
[----:B------:R-:W-:Y:S05]  /*2550*/  @!P0 BRA `(.L_x_147) ;  /* 0x0000000000488947 */ /* 0x000fea0003800000 */
[----:B------:R-:W0:Y:S01]  /*2560*/  LDC.64 R8, c[0x0][0x380] ;  /* 0x0000e000ff087b82 */ /* 0x000e220000000a00 */
[----:B------:R-:W-:-:S04]  /*2570*/  IMAD.IADD R11, R6, 0x1, R23 ;  /* 0x00000001060b7824 */ /* 0x000fc800078e0217 */
[C---:B------:R-:W-:Y:S02]  /*2580*/  VIADD R13, R11.reuse, 0x200 ;  /* 0x000002000b0d7836 */ /* 0x040fe40000000000 */
[C---:B------:R-:W-:Y:S02]  /*2590*/  VIADD R15, R11.reuse, 0x400 ;  /* 0x000004000b0f7836 */ /* 0x040fe40000000000 */
[----:B------:R-:W-:Y:S02]  /*25a0*/  VIADD R17, R11, 0x600 ;  /* 0x000006000b117836 */ /* 0x000fe40000000000 */
[----:B0-----:R-:W-:-:S04]  /*25b0*/  IMAD.WIDE.U32 R12, R13, 0x8, R8 ;  /* 0x000000080d0c7825 */ /* 0x001fc800078e0008 */
[--C-:B------:R-:W-:Y:S02]  /*25c0*/  IMAD.WIDE.U32 R10, R11, 0x8, R8.reuse ;  /* 0x000000080b0a7825 */ /* 0x100fe400078e0008 */
[----:B------:R-:W2:Y:S02]  /*25d0*/  LDG.E.64 R12, desc[UR6][R12.64] ;  /* 0x000000060c0c7981 */ /* 0x000ea4000c1e1b00 */
[----:B------:R-:W-:-:S04]  /*25e0*/  IMAD.WIDE.U32 R14, R15, 0x8, R8 ;  /* 0x000000080f0e7825 */ /* 0x000fc800078e0008 */
[----:B------:R-:W-:Y:S02]  /*25f0*/  IMAD.WIDE.U32 R16, R17, 0x8, R8 ;  /* 0x0000000811107825 */ /* 0x000fe400078e0008 */
        /* <DEDUP_REMOVED lines=8> */
.L_x_147:
[----:B------:R-:W-:Y:S05]  /*2680*/  BSYNC.RECONVERGENT B2 ;  /* 0x0000000000027941 */ /* 0x000fea0003800200 */
.L_x_146:
[----:B------:R-:W-:Y:S05]  /*2690*/  @!P1 BRA `(.L_x_139) ;  /* 0x0000000000389947 */ /* 0x000fea0003800000 */
[----:B------:R-:W0:Y:S01]  /*26a0*/  LDC.64 R8, c[0x0][0x380] ;  /* 0x0000e000ff087b82 */ /* 0x000e220000000a00 */
[----:B------:R-:W-:Y:S01]  /*26b0*/  LOP3.LUT R3, R4, 0xffff, RZ, 0xc0, !PT ;  /* 0x0000ffff04037812 */ /* 0x000fe200078ec0ff */
[----:B------:R-:W-:-:S03]  /*26c0*/  IMAD.IADD R11, R6, 0x1, R7 ;  /* 0x00000001060b7824 */ /* 0x000fc600078e0207 */
[----:B------:R-:W-:-:S04]  /*26d0*/  LEA.HI R3, R3, 0x1, RZ, 0x17 ;  /* 0x0000000103037811 */ /* 0x000fc800078fb8ff */
[----:B------:R-:W-:-:S05]  /*26e0*/  LOP3.LUT R3, R3, 0x3, RZ, 0xc0, !PT ;  /* 0x0000000303037812 */ /* 0x000fca00078ec0ff */
[----:B------:R-:W-:-:S07]  /*26f0*/  IMAD.MOV R3, RZ, RZ, -R3 ;  /* 0x000000ffff037224 */ /* 0x000fce00078e0a03 */
.L_x_148:
[----:B0-----:R-:W-:-:S06]  /*2700*/  IMAD.WIDE.U32 R6, R11, 0x8, R8 ;  /* 0x000000080b067825 */ /* 0x001fcc00078e0008 */
[----:B------:R-:W2:Y:S01]  /*2710*/  LDG.E.64 R6, desc[UR6][R6.64] ;  /* 0x0000000606067981 */ /* 0x000ea2000c1e1b00 */
[----:B------:R-:W-:Y:S02]  /*2720*/  VIADD R3, R3, 0x1 ;  /* 0x0000000103037836 */ /* 0x000fe40000000000 */
[----:B------:R-:W-:-:S03]  /*2730*/  VIADD R11, R11, 0x200 ;  /* 0x000002000b0b7836 */ /* 0x000fc60000000000 */
[----:B------:R-:W-:Y:S02]  /*2740*/  ISETP.NE.AND P0, PT, R3, RZ, PT ;  /* 0x000000ff0300720c */ /* 0x000fe40003f05270 */
[----:B--2---:R-:W-:-:S05]  /*2750*/  IADD3 R2, P1, PT, R6, R2, RZ ;  /* 0x0000000206027210 */ /* 0x004fca0007f3e0ff */
[----:B------:R-:W-:-:S06]  /*2760*/  IMAD.X R19, R7, 0x1, R19, P1 ;  /* 0x0000000107137824 */ /* 0x000fcc00008e0613 */
[----:B------:R-:W-:Y:S05]  /*2770*/  @P0 BRA `(.L_x_148) ;  /* 0xfffffffc00e00947 */ /* 0x000fea000383ffff */
.L_x_139:
[----:B------:R-:W-:Y:S05]  /*2780*/  BSYNC.RECONVERGENT B1 ;  /* 0x0000000000017941 */ /* 0x000fea0003800200 */
.L_x_136:
        /* <DEDUP_REMOVED lines=11> */
[----:B------:R-:W1:Y:S01]  /*2840*/  SHFL.DOWN PT, R4, R11, 0x2, 0x1f ;  /* 0x08401f000b047f89 */ /* 0x000e6200000e0000 */
[----:B0-----:R-:W-:-:S04]  /*2850*/  SEL R3, R3, RZ, !P1 ;  /* 0x000000ff03037207 */ /* 0x001fc80004800000 */
[----:B------:R-:W-:Y:S02]  /*2860*/  IADD3 R7, P0, PT, R3, R6, RZ ;  /* 0x0000000603077210 */ /* 0x000fe40007f1e0ff */
[----:B-1----:R-:W-:Y:S02]  /*2870*/  SEL R4, R4, RZ, !P1 ;  /* 0x000000ff04047207 */ /* 0x002fe40004800000 */
[----:B------:R-:W-:Y:S01]  /*2880*/  ISETP.GT.AND P1, PT, R8, 0x1b, PT ;  /* 0x0000001b0800780c */ /* 0x000fe20003f24270 */
[----:B------:R-:W0:Y:S02]  /*2890*/  SHFL.DOWN PT, R2, R7, 0x4, 0x1f ;  /* 0x08801f0007027f89 */ /* 0x000e2400000e0000 */
[----:B------:R-:W-:Y:S02]  /*28a0*/  IMAD.X R4, R4, 0x1, R11, P0 ;  /* 0x0000000104047824 */ /* 0x000fe400000e060b */
[----:B------:R-:W1:Y:S03]  /*28b0*/  @!P2 S2R R11, SR_CgaCtaId ;  /* 0x00000000000ba919 */ /* 0x000e660000008800 */
[----:B------:R-:W2:Y:S01]  /*28c0*/  SHFL.DOWN PT, R3, R4, 0x4, 0x1f ;  /* 0x08801f0004037f89 */ /* 0x000ea200000e0000 */
[----:B0-----:R-:W-:-:S04]  /*28d0*/  SEL R2, R2, RZ, !P1 ;  /* 0x000000ff02027207 */ /* 0x001fc80004800000 */
[----:B------:R-:W-:Y:S02]  /*28e0*/  IADD3 R9, P0, PT, R2, R7, RZ ;  /* 0x0000000702097210 */ /* 0x000fe40007f1e0ff */
[----:B--2---:R-:W-:-:S03]  /*28f0*/  SEL R3, R3, RZ, !P1 ;  /* 0x000000ff03037207 */ /* 0x004fc60004800000 */
[----:B------:R-:W0:Y:S01]  /*2900*/  SHFL.DOWN PT, R2, R9, 0x8, 0x1f ;  /* 0x09001f0009027f89 */ /* 0x000e2200000e0000 */
[----:B------:R-:W-:Y:S01]  /*2910*/  ISETP.GT.AND P1, PT, R8, 0x17, PT ;  /* 0x000000170800780c */ /* 0x000fe20003f24270 */
[----:B------:R-:W-:-:S05]  /*2920*/  IMAD.X R6, R3, 0x1, R4, P0 ;  /* 0x0000000103067824 */ /* 0x000fca00000e0604 */
[----:B------:R-:W2:Y:S01]  /*2930*/  SHFL.DOWN PT, R3, R6, 0x8, 0x1f ;  /* 0x09001f0006037f89 */ /* 0x000ea200000e0000 */
[----:B0-----:R-:W-:-:S04]  /*2940*/  SEL R2, R2, RZ, !P1 ;  /* 0x000000ff02027207 */ /* 0x001fc80004800000 */
[----:B------:R-:W-:Y:S02]  /*2950*/  IADD3 R7, P0, PT, R2, R9, RZ ;  /* 0x0000000902077210 */ /* 0x000fe40007f1e0ff */
[----:B--2---:R-:W-:-:S03]  /*2960*/  SEL R3, R3, RZ, !P1 ;  /* 0x000000ff03037207 */ /* 0x004fc60004800000 */
[----:B------:R-:W0:Y:S01]  /*2970*/  SHFL.DOWN PT, R2, R7, 0x10, 0x1f ;  /* 0x0a001f0007027f89 */ /* 0x000e2200000e0000 */
[----:B------:R-:W-:Y:S02]  /*2980*/  ISETP.GT.AND P1, PT, R8, 0xf, PT ;  /* 0x0000000f0800780c */ /* 0x000fe40003f24270 */
[----:B------:R-:W-:Y:S01]  /*2990*/  @!P2 MOV R8, 0x400 ;  /* 0x000004000008a802 */ /* 0x000fe20000000f00 */
[----:B------:R-:W-:Y:S01]  /*29a0*/  IMAD.X R4, R3, 0x1, R6, P0 ;  /* 0x0000000103047824 */ /* 0x000fe200000e0606 */
[----:B------:R-:W-:Y:S02]  /*29b0*/  @!P2 SHF.R.U32.HI R6, RZ, 0x2, R5 ;  /* 0x00000002ff06a819 */ /* 0x000fe40000011605 */
[----:B-1----:R-:W-:Y:S02]  /*29c0*/  @!P2 LEA R11, R11, R8, 0x18 ;  /* 0x000000080b0ba211 */ /* 0x002fe400078ec0ff */
[----:B------:R-:W1:Y:S01]  /*29d0*/  SHFL.DOWN PT, R3, R4, 0x10, 0x1f ;  /* 0x0a001f0004037f89 */ /* 0x000e6200000e0000 */
[----:B------:R-:W-:-:S05]  /*29e0*/  @!P2 LOP3.LUT R6, R6, 0xf8, RZ, 0xc0, !PT ;  /* 0x000000f80606a812 */ /* 0x000fca00078ec0ff */
        /* <DEDUP_REMOVED lines=9> */
[----:B------:R-:W0:Y:S01]  /*2a80*/  S2UR UR5, SR_CgaCtaId ;  /* 0x00000000000579c3 */ /* 0x000e220000008800 */
[----:B------:R-:W-:Y:S02]  /*2a90*/  UMOV UR4, 0x400 ;  /* 0x0000040000047882 */ /* 0x000fe40000000000 */
[----:B0-----:R-:W-:-:S09]  /*2aa0*/  ULEA UR4, UR5, UR4, 0x18 ;  /* 0x0000000405047291 */ /* 0x001fd2000f8ec0ff */
[----:B------:R-:W-:Y:S04]  /*2ab0*/  LDS.64 R8, [UR4+0x18] ;  /* 0x00001804ff087984 */ /* 0x000fe80008000a00 */
[----:B------:R-:W2:Y:S04]  /*2ac0*/  LDS.128 R24, [UR4+0x20] ;  /* 0x00002004ff187984 */ /* 0x000ea80008000c00 */
[----:B------:R-:W0:Y:S04]  /*2ad0*/  LDS.128 R4, [UR4+0x30] ;  /* 0x00003004ff047984 */ /* 0x000e280008000c00 */
[----:B------:R-:W1:Y:S04]  /*2ae0*/  LDS.128 R20, [UR4+0x40] ;  /* 0x00004004ff147984 */ /* 0x000e680008000c00 */
[----:B------:R-:W3:Y:S04]  /*2af0*/  LDS.128 R16, [UR4+0x50] ;  /* 0x00005004ff107984 */ /* 0x000ee80008000c00 */
[----:B------:R-:W4:Y:S01]  /*2b00*/  LDS.128 R12, [UR4+0x60] ;  /* 0x00006004ff0c7984 */ /* 0x000f220008000c00 */
[----:B--2---:R-:W-:-:S04]  /*2b10*/  IADD3 R11, P1, P2, R24, R8, R2 ;  /* 0x00000008180b7210 */ /* 0x004fc80007a3e002 */
[----:B------:R-:W-:Y:S02]  /*2b20*/  IADD3.X R25, PT, PT, R25, R9, R3, P1, P2 ;  /* 0x0000000919197210 */ /* 0x000fe40000fe4403 */
[----:B0-----:R-:W-:Y:S02]  /*2b30*/  IADD3 R3, P1, P2, R4, R11, R26 ;  /* 0x0000000b04037210 */ /* 0x001fe40007a3e01a */
[----:B------:R-:W0:Y:S02]  /*2b40*/  LDS.128 R8, [UR4+0x70] ;  /* 0x00007004ff087984 */ /* 0x000e240008000c00 */
[----:B------:R-:W-:Y:S02]  /*2b50*/  IADD3.X R5, PT, PT, R5, R25, R27, P1, P2 ;  /* 0x0000001905057210 */ /* 0x000fe40000fe441b */
[----:B------:R-:W2:Y:S01]  /*2b60*/  LDS.128 R24, [UR4+0x80] ;  /* 0x00008004ff187984 */ /* 0x000ea20008000c00 */
[----:B-1----:R-:W-:-:S04]  /*2b70*/  IADD3 R3, P1, P2, R20, R3, R6 ;  /* 0x0000000314037210 */ /* 0x002fc80007a3e006 */
[----:B---3--:R-:W-:Y:S02]  /*2b80*/  IADD3 R3, P3, P4, R16, R3, R22 ;  /* 0x0000000310037210 */ /* 0x008fe40007c7e016 */
[----:B------:R-:W-:Y:S02]  /*2b90*/  IADD3.X R7, PT, PT, R21, R5, R7, P1, P2 ;  /* 0x0000000515077210 */ /* 0x000fe40000fe4407 */
[----:B----4-:R-:W-:Y:S02]  /*2ba0*/  IADD3 R3, P1, P2, R12, R3, R18 ;  /* 0x000000030c037210 */ /* 0x010fe40007a3e012 */
[----:B------:R-:W-:-:S04]  /*2bb0*/  IADD3.X R17, PT, PT, R17, R7, R23, P3, P4 ;  /* 0x0000000711117210 */ /* 0x000fc80001fe8417 */
[----:B------:R-:W-:Y:S02]  /*2bc0*/  IADD3.X R13, PT, PT, R13, R17, R19, P1, P2 ;  /* 0x000000110d0d7210 */ /* 0x000fe40000fe4413 */
[----:B0-----:R-:W-:-:S04]  /*2bd0*/  IADD3 R3, P3, P4, R8, R3, R14 ;  /* 0x0000000308037210 */ /* 0x001fc80007c7e00e */
[----:B--2---:R-:W-:Y:S02]  /*2be0*/  IADD3 R3, P1, P2, R24, R3, R10 ;  /* 0x0000000318037210 */ /* 0x004fe40007a3e00a */
[----:B------:R-:W-:Y:S02]  /*2bf0*/  IADD3.X R9, PT, PT, R9, R13, R15, P3, P4 ;  /* 0x0000000d09097210 */ /* 0x000fe40001fe840f */
[----:B------:R-:W-:Y:S02]  /*2c00*/  IADD3 R2, P3, PT, R3, R26, RZ ;  /* 0x0000001a03027210 */ /* 0x000fe40007f7e0ff */
[----:B------:R-:W-:-:S05]  /*2c10*/  IADD3.X R3, PT, PT, R25, R9, R11, P1, P2 ;  /* 0x0000000919037210 */ /* 0x000fca0000fe440b */
[----:B------:R-:W-:-:S07]  /*2c20*/  IMAD.X R3, R3, 0x1, R27, P3 ;  /* 0x0000000103037824 */ /* 0x000fce00018e061b */
.L_x_135:
[----:B------:R-:W-:Y:S05]  /*2c30*/  BSYNC.RECONVERGENT B0 ;  /* 0x0000000000007941 */ /* 0x000fea0003800200 */
.L_x_119:
[----:B------:R-:W-:Y:S05]  /*2c40*/  @P0 EXIT ;  /* 0x000000000000094d */ /* 0x000fea0003800000 */
[----:B------:R-:W3:Y:S02]  /*2c50*/  LDC.64 R4, c[0x0][0x388] ;  /* 0x0000e200ff047b82 */ /* 0x000ee40000000a00 */
[----:B---3--:R-:W-:-:S05]  /*2c60*/  IMAD.WIDE.U32 R4, R0, 0x8, R4 ;  /* 0x0000000800047825 */ /* 0x008fca00078e0004 */
[----:B------:R-:W-:Y:S01]  /*2c70*/  STG.E.64 desc[UR6][R4.64], R2 ;  /* 0x0000000204007986 */ /* 0x000fe2000c101b06 */
[----:B------:R-:W-:Y:S05]  /*2c80*/  EXIT ;  /* 0x000000000000794d */ /* 0x000fea0003800000 */
.L_x_149:
        /* <DEDUP_REMOVED lines=15> */
.L_x_230:


//--------------------- .text._ZN3cub18CUB_300001_SM_10006detail6reduce28DeviceReduceSingleTileKernelINS2_10policy_hubIyjN4cuda3std3__44plusIyEEE10Policy1000EN6thrust24THRUST_300001_SM_1000_NS6detail15normal_iteratorINSD_10device_ptrIyEEEEPyjS9_yyNS7_10__identityEEEvT0_T1_T2_T3_T4_T6_ --------------------------
	.section	.text._ZN3cub18CUB_300001_SM_10006detail6reduce28DeviceReduceSingleTileKernelINS2_10policy_hubIyjN4cuda3std3__44plusIyEEE10Policy1000EN6thrust24THRUST_300001_SM_1000_NS6detail15normal_iteratorINSD_10device_ptrIyEEEEPyjS9_yyNS7_10__identityEEEvT0_T1_T2_T3_T4_T6_,"ax",@progbits
	.align	128
        .global         _ZN3cub18CUB_300001_SM_10006detail6reduce28DeviceReduceSingleTileKernelINS2_10policy_hubIyjN4cuda3std3__44plusIyEEE10Policy1000EN6thrust24THRUST_300001_SM_1000_NS6detail15normal_iteratorINSD_10device_ptrIyEEEEPyjS9_yyNS7_10__identityEEEvT0_T1_T2_T3_T4_T6_
        .type           _ZN3cub18CUB_300001_SM_10006detail6reduce28DeviceReduceSingleTileKernelINS2_10policy_hubIyjN4cuda3std3__44plusIyEEE10Policy1000EN6thrust24THRUST_300001_SM_1000_NS6detail15normal_iteratorINSD_10device_ptrIyEEEEPyjS9_yyNS7_10__identityEEEvT0_T1_T2_T3_T4_T6_,@function
        .size           _ZN3cub18CUB_300001_SM_10006detail6reduce28DeviceReduceSingleTileKernelINS2_10policy_hubIyjN4cuda3std3__44plusIyEEE10Policy1000EN6thrust24THRUST_300001_SM_1000_NS6detail15normal_iteratorINSD_10device_ptrIyEEEEPyjS9_yyNS7_10__identityEEEvT0_T1_T2_T3_T4_T6_,(.L_x_231 - _ZN3cub18CUB_300001_SM_10006detail6reduce28DeviceReduceSingleTileKernelINS2_10policy_hubIyjN4cuda3std3__44plusIyEEE10Policy1000EN6thrust24THRUST_300001_SM_1000_NS6detail15normal_iteratorINSD_10device_ptrIyEEEEPyjS9_yyNS7_10__identityEEEvT0_T1_T2_T3_T4_T6_)
        .other          _ZN3cub18CUB_300001_SM_10006detail6reduce28DeviceReduceSingleTileKernelINS2_10policy_hubIyjN4cuda3std3__44plusIyEEE10Policy1000EN6thrust24THRUST_300001_SM_1000_NS6detail15normal_iteratorINSD_10device_ptrIyEEEEPyjS9_yyNS7_10__identityEEEvT0_T1_T2_T3_T4_T6_,@"STO_CUDA_ENTRY STV_DEFAULT"
_ZN3cub18CUB_300001_SM_10006detail6reduce28DeviceReduceSingleTileKernelINS2_10policy_hubIyjN4cuda3std3__44plusIyEEE10Policy1000EN6thrust24THRUST_300001_SM_1000_NS6detail15normal_iteratorINSD_10device_ptrIyEEEEPyjS9_yyNS7_10__identityEEEvT0_T1_T2_T3_T4_T6_:
.text._ZN3cub18CUB_300001_SM_10006detail6reduce28DeviceReduceSingleTileKernelINS2_10policy_hubIyjN4cuda3std3__44plusIyEEE10Policy1000EN6thrust24THRUST_300001_SM_1000_NS6detail15normal_iteratorINSD_10device_ptrIyEEEEPyjS9_yyNS7_10__identityEEEvT0_T1_T2_T3_T4_T6_:
        /* <DEDUP_REMOVED lines=13> */
.L_x_150:
[----:B------:R-:W-:Y:S01]  /*00d0*/  ISETP.GT.U32.AND P0, PT, R5, 0xdff, PT ;  /* 0x00000dff0500780c */ /* 0x000fe20003f04070 */
[----:B------:R-:W-:-:S12]  /*00e0*/  BSSY.RECONVERGENT B0, `(.L_x_151) ;  /* 0x0000271000007945 */ /* 0x000fd80003800200 */
        /* <DEDUP_REMOVED lines=11> */
.L_x_154:
[----:B------:R-:W-:Y:S05]  /*01a0*/  BSYNC.RECONVERGENT B1 ;  /* 0x0000000000017941 */ /* 0x000fea0003800200 */
.L_x_153:
        /* <DEDUP_REMOVED lines=17> */
.L_x_159:
        /* <DEDUP_REMOVED lines=38> */
.L_x_158:
[----:B------:R-:W-:Y:S05]  /*0520*/  BSYNC.RECONVERGENT B2 ;  /* 0x0000000000027941 */ /* 0x000fea0003800200 */
.L_x_157:
[----:B------:R-:W-:Y:S05]  /*0530*/  @!P0 BRA `(.L_x_156) ;  /* 0x0000000000ec8947 */ /* 0x000fea0003800000 */
[----:B------:R-:W-:Y:S01]  /*0540*/  ISETP.GE.U32.AND P1, PT, R42, 0x8, PT ;  /* 0x000000082a00780c */ /* 0x000fe20003f26070 */
[----:B------:R-:W-:Y:S01]  /*0550*/  BSSY.RECONVERGENT B2, `(.L_x_160) ;  /* 0x0000017000027945 */ /* 0x000fe20003800200 */
[----:B------:R-:W-:-:S04]  /*0560*/  LOP3.LUT R24, R40, 0x7, RZ, 0xc0, !PT ;  /* 0x0000000728187812 */ /* 0x000fc800078ec0ff */
[----:B------:R-:W-:-:S07]  /*0570*/  ISETP.NE.AND P0, PT, R24, RZ, PT ;  /* 0x000000ff1800720c */ /* 0x000fce0003f05270 */
[----:B------:R-:W-:Y:S06]  /*0580*/  @!P1 BRA `(.L_x_161) ;  /* 0x00000000004c9947 */ /* 0x000fec0003800000 */
[----:B------:R-:W0:Y:S02]  /*0590*/  LDC.64 R6, c[0x0][0x380] ;  /* 0x0000e000ff067b82 */ /* 0x000e240000000a00 */
[----:B0-----:R-:W-:-:S05]  /*05a0*/  IMAD.WIDE.U32 R22, R4, 0x8, R6 ;  /* 0x0000000804167825 */ /* 0x001fca00078e0006 */
        /* <DEDUP_REMOVED lines=17> */
.L_x_161:
[----:B------:R-:W-:Y:S05]  /*06c0*/  BSYNC.RECONVERGENT B2 ;  /* 0x0000000000027941 */ /* 0x000fea0003800200 */
.L_x_160:
        /* <DEDUP_REMOVED lines=17> */
.L_x_163:
[----:B------:R-:W-:Y:S05]  /*07e0*/  BSYNC.RECONVERGENT B2 ;  /* 0x0000000000027941 */ /* 0x000fea0003800200 */
.L_x_162:
[----:B------:R-:W-:Y:S05]  /*07f0*/  @!P1 BRA `(.L_x_156) ;  /* 0x00000000003c9947 */ /* 0x000fea0003800000 */
[----:B------:R-:W0:Y:S02]  /*0800*/  LDC.64 R6, c[0x0][0x380] ;  /* 0x0000e000ff067b82 */ /* 0x000e240000000a00 */
[----:B0-----:R-:W-:-:S04]  /*0810*/  IMAD.WIDE.U32 R6, R4, 0x8, R6 ;  /* 0x0000000804067825 */ /* 0x001fc800078e0006 */
[----:B------:R-:W-:Y:S02]  /*0820*/  IMAD.MOV R4, RZ, RZ, -R40 ;  /* 0x000000ffff047224 */ /* 0x000fe400078e0a28 */
[----:B------:R-:W-:Y:S02]  /*0830*/  IMAD.MOV.U32 R8, RZ, RZ, R6 ;  /* 0x000000ffff087224 */ /* 0x000fe400078e0006 */
[----:B------:R-:W-:-:S07]  /*0840*/  IMAD.MOV.U32 R9, RZ, RZ, R7 ;  /* 0x000000ffff097224 */ /* 0x000fce00078e0007 */
.L_x_164:
[----:B------:R-:W-:Y:S02]  /*0850*/  IMAD.MOV.U32 R6, RZ, RZ, R8 ;  /* 0x000000ffff067224 */ /* 0x000fe400078e0008 */
[----:B------:R-:W-:-:S06]  /*0860*/  IMAD.MOV.U32 R7, RZ, RZ, R9 ;  /* 0x000000ffff077224 */ /* 0x000fcc00078e0009 */
[----:B------:R-:W2:Y:S01]  /*0870*/  LDG.E.64 R6, desc[UR6][R6.64] ;  /* 0x0000000606067981 */ /* 0x000ea2000c1e1b00 */
[----:B------:R-:W-:Y:S01]  /*0880*/  VIADD R4, R4, 0x1 ;  /* 0x0000000104047836 */ /* 0x000fe20000000000 */
[----:B------:R-:W-:-:S04]  /*0890*/  IADD3 R8, P2, PT, R8, 0x1000, RZ ;  /* 0x0000100008087810 */ /* 0x000fc80007f5e0ff */
[----:B------:R-:W-:Y:S01]  /*08a0*/  ISETP.NE.AND P0, PT, R4, RZ, PT ;  /* 0x000000ff0400720c */ /* 0x000fe20003f05270 */
[----:B------:R-:W-:Y:S01]  /*08b0*/  IMAD.X R9, RZ, RZ, R9, P2 ;  /* 0x000000ffff097224 */ /* 0x000fe200010e0609 */
[----:B--2--5:R-:W-:-:S05]  /*08c0*/  IADD3 R2, P1, PT, R6, R2, RZ ;  /* 0x0000000206027210 */ /* 0x024fca0007f3e0ff */
[----:B------:R-:W-:-:S06]  /*08d0*/  IMAD.X R3, R7, 0x1, R3, P1 ;  /* 0x0000000107037824 */ /* 0x000fcc00008e0603 */
[----:B------:R-:W-:Y:S05]  /*08e0*/  @P0 BRA `(.L_x_164) ;  /* 0xfffffffc00d80947 */ /* 0x000fea000383ffff */
.L_x_156:
[----:B------:R-:W-:Y:S05]  /*08f0*/  BSYNC.RECONVERGENT B1 ;  /* 0x0000000000017941 */ /* 0x000fea0003800200 */
.L_x_155:
        /* <DEDUP_REMOVED lines=77> */
.L_x_165:
[----:B------:R-:W-:Y:S01]  /*0dd0*/  LOP3.LUT R4, R0, 0x3e0, RZ, 0xc0, !PT ;  /* 0x000003e000047812 */ /* 0x000fe200078ec0ff */
[----:B------:R-:W0:Y:S04]  /*0de0*/  S2R R13, SR_LANEID ;  /* 0x00000000000d7919 */ /* 0x000e280000000000 */
[----:B------:R-:W-:Y:S01]  /*0df0*/  VIADD R6, R4, 0x20 ;  /* 0x0000002004067836 */ /* 0x000fe20000000000 */
[----:B------:R-:W-:-:S04]  /*0e00*/  LOP3.LUT R4, RZ, R4, RZ, 0x33, !PT ;  /* 0x00000004ff047212 */ /* 0x000fc800078e33ff */
[----:B------:R-:W-:Y:S01]  /*0e10*/  ISETP.GT.U32.AND P0, PT, R6, R5, PT ;  /* 0x000000050600720c */ /* 0x000fe20003f04070 */
[----:B------:R-:W-:-:S05]  /*0e20*/  IMAD.IADD R4, R4, 0x1, R5 ;  /* 0x0000000104047824 */ /* 0x000fca00078e0205 */
[----:B------:R-:W-:-:S05]  /*0e30*/  SEL R4, R4, 0x1f, P0 ;  /* 0x0000001f04047807 */ /* 0x000fca0000000000 */
[----:B-----5:R-:W1:Y:S04]  /*0e40*/  SHFL.DOWN PT, R6, R2, 0x1, R4 ;  /* 0x0820000002067989 */ /* 0x020e6800000e0004 */
[----:B------:R-:W2:Y:S01]  /*0e50*/  SHFL.DOWN PT, R7, R3, 0x1, R4 ;  /* 0x0820000003077989 */ /* 0x000ea200000e0004 */
[C---:B0-----:R-:W-:Y:S01]  /*0e60*/  ISETP.GE.AND P0, PT, R13.reuse, R4, PT ;  /* 0x000000040d00720c */ /* 0x041fe20003f06270 */
[C---:B------:R-:W-:Y:S01]  /*0e70*/  VIADD R9, R13.reuse, 0x2 ;  /* 0x000000020d097836 */ /* 0x040fe20000000000 */
[----:B------:R-:W-:Y:S02]  /*0e80*/  ISETP.NE.AND P2, PT, R13, RZ, PT ;  /* 0x000000ff0d00720c */ /* 0x000fe40003f45270 */
[----:B-1----:R-:W-:-:S11]  /*0e90*/  SEL R11, R6, RZ, !P0 ;  /* 0x000000ff060b7207 */ /* 0x002fd60004000000 */
[----:B------:R-:W0:Y:S01]  /*0ea0*/  @!P2 S2R R15, SR_CgaCtaId ;  /* 0x00000000000fa919 */ /* 0x000e220000008800 */
[----:B--2---:R-:W-:Y:S02]  /*0eb0*/  SEL R10, R7, RZ, !P0 ;  /* 0x000000ff070a7207 */ /* 0x004fe40004000000 */
[----:B------:R-:W-:-:S05]  /*0ec0*/  IADD3 R11, P0, PT, R2, R11, RZ ;  /* 0x0000000b020b7210 */ /* 0x000fca0007f1e0ff */
[----:B------:R-:W-:Y:S01]  /*0ed0*/  IMAD.X R10, R3, 0x1, R10, P0 ;  /* 0x00000001030a7824 */ /* 0x000fe200000e060a */
[----:B------:R-:W1:Y:S01]  /*0ee0*/  SHFL.DOWN PT, R6, R11, 0x2, R4 ;  /* 0x084000000b067989 */ /* 0x000e6200000e0004 */
[----:B------:R-:W-:-:S03]  /*0ef0*/  ISETP.GT.AND P0, PT, R9, R4, PT ;  /* 0x000000040900720c */ /* 0x000fc60003f04270 */
[----:B------:R-:W2:Y:S01]  /*0f00*/  SHFL.DOWN PT, R7, R10, 0x2, R4 ;  /* 0x084000000a077989 */ /* 0x000ea200000e0004 */
[----:B-1----:R-:W-:-:S04]  /*0f10*/  SEL R6, R6, RZ, !P0 ;  /* 0x000000ff06067207 */ /* 0x002fc80004000000 */
[----:B------:R-:W-:Y:S02]  /*0f20*/  IADD3 R9, P1, PT, R6, R11, RZ ;  /* 0x0000000b06097210 */ /* 0x000fe40007f3e0ff */
[----:B--2---:R-:W-:-:S03]  /*0f30*/  SEL R7, R7, RZ, !P0 ;  /* 0x000000ff07077207 */ /* 0x004fc60004000000 */
[----:B------:R-:W1:Y:S02]  /*0f40*/  SHFL.DOWN PT, R2, R9, 0x4, R4 ;  /* 0x0880000009027989 */ /* 0x000e6400000e0004 */
[----:B------:R-:W-:Y:S02]  /*0f50*/  IMAD.X R8, R7, 0x1, R10, P1 ;  /* 0x0000000107087824 */ /* 0x000fe400008e060a */
[----:B------:R-:W-:-:S03]  /*0f60*/  VIADD R7, R13, 0x4 ;  /* 0x000000040d077836 */ /* 0x000fc60000000000 */
[----:B------:R-:W2:Y:S02]  /*0f70*/  SHFL.DOWN PT, R3, R8, 0x4, R4 ;  /* 0x0880000008037989 */ /* 0x000ea400000e0004 */
[----:B------:R-:W-:Y:S01]  /*0f80*/  ISETP.GT.AND P0, PT, R7, R4, PT ;  /* 0x000000040700720c */ /* 0x000fe20003f04270 */
[----:B------:R-:W-:-:S03]  /*0f90*/  VIADD R7, R13, 0x8 ;  /* 0x000000080d077836 */ /* 0x000fc60000000000 */
        /* <DEDUP_REMOVED lines=10> */
[----:B--2---:R-:W-:-:S03]  /*1040*/  SEL R3, R3, RZ, !P0 ;  /* 0x000000ff03037207 */ /* 0x004fc60004000000 */
[----:B------:R-:W1:Y:S01]  /*1050*/  SHFL.DOWN PT, R2, R9, 0x10, R4 ;  /* 0x0a00000009027989 */ /* 0x000e6200000e0004 */
[----:B------:R-:W-:Y:S02]  /*1060*/  ISETP.GT.AND P0, PT, R7, R4, PT ;  /* 0x000000040700720c */ /* 0x000fe40003f04270 */
[----:B------:R-:W-:Y:S01]  /*1070*/  @!P2 SHF.R.U32.HI R7, RZ, 0x2, R0 ;  /* 0x00000002ff07a819 */ /* 0x000fe20000011600 */
[----:B------:R-:W-:Y:S01]  /*1080*/  IMAD.X R8, R3, 0x1, R6, P1 ;  /* 0x0000000103087824 */ /* 0x000fe200008e0606 */
[----:B------:R-:W-:-:S04]  /*1090*/  @!P2 MOV R6, 0x400 ;  /* 0x000004000006a802 */ /* 0x000fc80000000f00 */
[----:B------:R-:W2:Y:S01]  /*10a0*/  SHFL.DOWN PT, R3, R8, 0x10, R4 ;  /* 0x0a00000008037989 */ /* 0x000ea200000e0004 */
[----:B0-----:R-:W-:Y:S02]  /*10b0*/  @!P2 LEA R15, R15, R6, 0x18 ;  /* 0x000000060f0fa211 */ /* 0x001fe400078ec0ff */
[----:B-1----:R-:W-:-:S04]  /*10c0*/  SEL R2, R2, RZ, !P0 ;  /* 0x000000ff02027207 */ /* 0x002fc80004000000 */
[----:B------:R-:W-:Y:S02]  /*10d0*/  IADD3 R6, P1, PT, R2, R9, RZ ;  /* 0x0000000902067210 */ /* 0x000fe40007f3e0ff */
[----:B------:R-:W-:Y:S02]  /*10e0*/  @!P2 LOP3.LUT R2, R7, 0xf8, RZ, 0xc0, !PT ;  /* 0x000000f80702a812 */ /* 0x000fe400078ec0ff */
[----:B--2---:R-:W-:Y:S02]  /*10f0*/  SEL R3, R3, RZ, !P0 ;  /* 0x000000ff03037207 */ /* 0x004fe40004000000 */
[----:B------:R-:W-:Y:S01]  /*1100*/  ISETP.NE.AND P0, PT, R0, RZ, PT ;  /* 0x000000ff0000720c */ /* 0x000fe20003f05270 */
[----:B------:R-:W-:Y:S02]  /*1110*/  @!P2 IMAD.IADD R15, R2, 0x1, R15 ;  /* 0x00000001020fa824 */ /* 0x000fe400078e020f */
        /* <DEDUP_REMOVED lines=9> */
[----:B------:R-:W-:Y:S01]  /*11b0*/  ISETP.GT.U32.AND P6, PT, R5, 0x1a0, PT ;  /* 0x000001a00500780c */ /* 0x000fe20003fc4070 */
[----:B-1----:R-:W-:-:S09]  /*11c0*/  ULEA UR4, UR5, UR4, 0x18 ;  /* 0x0000000405047291 */ /* 0x002fd2000f8ec0ff */
[----:B------:R-:W1:Y:S04]  /*11d0*/  LDS.64 R2, [UR4+0x18] ;  /* 0x00001804ff027984 */ /* 0x000e680008000a00 */
[----:B------:R-:W2:Y:S04]  /*11e0*/  LDS.128 R8, [UR4+0x20] ;  /* 0x00002004ff087984 */ /* 0x000ea80008000c00 */
[----:B0-----:R-:W0:Y:S04]  /*11f0*/  LDS.128 R12, [UR4+0x30] ;  /* 0x00003004ff0c7984 */ /* 0x001e280008000c00 */
[----:B------:R-:W3:Y:S04]  /*1200*/  LDS.128 R16, [UR4+0x40] ;  /* 0x00004004ff107984 */ /* 0x000ee80008000c00 */
[----:B------:R-:W4:Y:S04]  /*1210*/  LDS.128 R20, [UR4+0x50] ;  /* 0x00005004ff147984 */ /* 0x000f280008000c00 */
[----:B------:R-:W5:Y:S04]  /*1220*/  LDS.128 R24, [UR4+0x60] ;  /* 0x00006004ff187984 */ /* 0x000f680008000c00 */
[----:B------:R-:W5:Y:S04]  /*1230*/  LDS.128 R32, [UR4+0x70] ;  /* 0x00007004ff207984 */ /* 0x000f680008000c00 */
[----:B------:R-:W5:Y:S01]  /*1240*/  LDS.128 R28, [UR4+0x80] ;  /* 0x00008004ff1c7984 */ /* 0x000f620008000c00 */
[----:B-1----:R-:W-:-:S02]  /*1250*/  SEL R4, R3, RZ, P1 ;  /* 0x000000ff03047207 */ /* 0x002fc40000800000 */
[----:B------:R-:W-:Y:S02]  /*1260*/  SEL R0, R2, RZ, P1 ;  /* 0x000000ff02007207 */ /* 0x000fe40000800000 */
[----:B--2---:R-:W-:Y:S02]  /*1270*/  SEL R3, R8, RZ, P2 ;  /* 0x000000ff08037207 */ /* 0x004fe40001000000 */
[----:B------:R-:W-:Y:S02]  /*1280*/  SEL R8, R9, RZ, P2 ;  /* 0x000000ff09087207 */ /* 0x000fe40001000000 */
[C---:B------:R-:W-:Y:S02]  /*1290*/  ISETP.GT.U32.AND P1, PT, R5.reuse, 0x60, PT ;  /* 0x000000600500780c */ /* 0x040fe40003f24070 */
[----:B------:R-:W-:Y:S02]  /*12a0*/  ISETP.GT.U32.AND P2, PT, R5, 0x80, PT ;  /* 0x000000800500780c */ /* 0x000fe40003f44070 */
[----:B------:R-:W-:-:S02]  /*12b0*/  IADD3 R0, P3, P4, R3, R0, R6 ;  /* 0x0000000003007210 */ /* 0x000fc40007c7e006 */
[----:B------:R-:W-:Y:S02]  /*12c0*/  SEL R3, R10, RZ, P1 ;  /* 0x000000ff0a037207 */ /* 0x000fe40000800000 */
[----:B------:R-:W-:Y:S02]  /*12d0*/  SEL R11, R11, RZ, P1 ;  /* 0x000000ff0b0b7207 */ /* 0x000fe40000800000 */
[----:B0-----:R-:W-:Y:S02]  /*12e0*/  SEL R2, R12, RZ, P2 ;  /* 0x000000ff0c027207 */ /* 0x001fe40001000000 */
[----:B------:R-:W-:Y:S02]  /*12f0*/  SEL R6, R13, RZ, P2 ;  /* 0x000000ff0d067207 */ /* 0x000fe40001000000 */
[C---:B------:R-:W-:Y:S02]  /*1300*/  ISETP.GT.U32.AND P1, PT, R5.reuse, 0xa0, PT ;  /* 0x000000a00500780c */ /* 0x040fe40003f24070 */
[----:B------:R-:W-:-:S02]  /*1310*/  ISETP.GT.U32.AND P2, PT, R5, 0xc0, PT ;  /* 0x000000c00500780c */ /* 0x000fc40003f44070 */
[----:B------:R-:W-:Y:S02]  /*1320*/  IADD3.X R7, PT, PT, R8, R4, R7, P3, P4 ;  /* 0x0000000408077210 */ /* 0x000fe40001fe8407 */
[----:B------:R-:W-:Y:S02]  /*1330*/  IADD3 R2, P3, P4, R2, R0, R3 ;  /* 0x0000000002027210 */ /* 0x000fe40007c7e003 */
[----:B------:R-:W-:Y:S02]  /*1340*/  SEL R3, R14, RZ, P1 ;  /* 0x000000ff0e037207 */ /* 0x000fe40000800000 */
[----:B---3--:R-:W-:Y:S02]  /*1350*/  SEL R0, R16, RZ, P2 ;  /* 0x000000ff10007207 */ /* 0x008fe40001000000 */
[----:B------:R-:W-:Y:S02]  /*1360*/  SEL R15, R15, RZ, P1 ;  /* 0x000000ff0f0f7207 */ /* 0x000fe40000800000 */
[----:B------:R-:W-:-:S02]  /*1370*/  IADD3.X R6, PT, PT, R6, R7, R11, P3, P4 ;  /* 0x0000000706067210 */ /* 0x000fc40001fe840b */
[----:B------:R-:W-:Y:S02]  /*1380*/  ISETP.GT.U32.AND P1, PT, R5, 0xe0, PT ;  /* 0x000000e00500780c */ /* 0x000fe40003f24070 */
[----:B------:R-:W-:Y:S02]  /*1390*/  SEL R4, R17, RZ, P2 ;  /* 0x000000ff11047207 */ /* 0x000fe40001000000 */
[----:B------:R-:W-:Y:S02]  /*13a0*/  IADD3 R0, P3, P4, R0, R2, R3 ;  /* 0x0000000200007210 */ /* 0x000fe40007c7e003 */
[----:B------:R-:W-:Y:S02]  /*13b0*/  ISETP.GT.U32.AND P2, PT, R5, 0x100, PT ;  /* 0x000001000500780c */ /* 0x000fe40003f44070 */
[----:B------:R-:W-:Y:S02]  /*13c0*/  SEL R3, R18, RZ, P1 ;  /* 0x000000ff12037207 */ /* 0x000fe40000800000 */
[----:B------:R-:W-:-:S02]  /*13d0*/  SEL R19, R19, RZ, P1 ;  /* 0x000000ff13137207 */ /* 0x000fc40000800000 */
[----:B------:R-:W-:Y:S02]  /*13e0*/  IADD3.X R4, PT, PT, R4, R6, R15, P3, P4 ;  /* 0x0000000604047210 */ /* 0x000fe40001fe840f */
[----:B------:R-:W-:Y:S02]  /*13f0*/  ISETP.GT.U32.AND P1, PT, R5, 0x120, PT ;  /* 0x000001200500780c */ /* 0x000fe40003f24070 */
[----:B----4-:R-:W-:Y:S02]  /*1400*/  SEL R2, R20, RZ, P2 ;  /* 0x000000ff14027207 */ /* 0x010fe40001000000 */
[----:B------:R-:W-:Y:S02]  /*1410*/  SEL R6, R21, RZ, P2 ;  /* 0x000000ff15067207 */ /* 0x000fe40001000000 */
[----:B------:R-:W-:Y:S02]  /*1420*/  ISETP.GT.U32.AND P2, PT, R5, 0x140, PT ;  /* 0x000001400500780c */ /* 0x000fe40003f44070 */
[----:B------:R-:W-:-:S02]  /*1430*/  SEL R7, R22, RZ, P1 ;  /* 0x000000ff16077207 */ /* 0x000fc40000800000 */
[----:B------:R-:W-:Y:S02]  /*1440*/  SEL R23, R23, RZ, P1 ;  /* 0x000000ff17177207 */ /* 0x000fe40000800000 */
[----:B------:R-:W-:Y:S02]  /*1450*/  IADD3 R2, P3, P4, R2, R0, R3 ;  /* 0x0000000002027210 */ /* 0x000fe40007c7e003 */
[----:B------:R-:W-:Y:S02]  /*1460*/  ISETP.GT.U32.AND P1, PT, R5, 0x160, PT ;  /* 0x000001600500780c */ /* 0x000fe40003f24070 */
[----:B-----5:R-:W-:Y:S02]  /*1470*/  SEL R0, R24, RZ, P2 ;  /* 0x000000ff18007207 */ /* 0x020fe40001000000 */
[----:B------:R-:W-:Y:S02]  /*1480*/  IADD3.X R6, PT, PT, R6, R4, R19, P3, P4 ;  /* 0x0000000406067210 */ /* 0x000fe40001fe8413 */
[----:B------:R-:W-:-:S02]  /*1490*/  SEL R3, R26, RZ, P1 ;  /* 0x000000ff1a037207 */ /* 0x000fc40000800000 */
[----:B------:R-:W-:Y:S02]  /*14a0*/  SEL R27, R27, RZ, P1 ;  /* 0x000000ff1b1b7207 */ /* 0x000fe40000800000 */
[----:B------:R-:W-:Y:S02]  /*14b0*/  SEL R4, R25, RZ, P2 ;  /* 0x000000ff19047207 */ /* 0x000fe40001000000 */
[----:B------:R-:W-:Y:S02]  /*14c0*/  IADD3 R0, P1, P3, R0, R2, R7 ;  /* 0x0000000200007210 */ /* 0x000fe40007b3e007 */
[----:B------:R-:W-:Y:S02]  /*14d0*/  SEL R2, R32, RZ, P5 ;  /* 0x000000ff20027207 */ /* 0x000fe40002800000 */
[----:B------:R-:W-:Y:S02]  /*14e0*/  ISETP.GT.U32.AND P2, PT, R5, 0x1c0, PT ;  /* 0x000001c00500780c */ /* 0x000fe40003f44070 */
[----:B------:R-:W-:-:S02]  /*14f0*/  IADD3.X R4, PT, PT, R4, R6, R23, P1, P3 ;  /* 0x0000000604047210 */ /* 0x000fc40000fe6417 */
[----:B------:R-:W-:Y:S02]  /*1500*/  IADD3 R2, P3, P4, R2, R0, R3 ;  /* 0x0000000002027210 */ /* 0x000fe40007c7e003 */
[----:B------:R-:W-:Y:S02]  /*1510*/  SEL R0, R34, RZ, P6 ;  /* 0x000000ff22007207 */ /* 0x000fe40003000000 */
[----:B------:R-:W-:Y:S02]  /*1520*/  SEL R3, R28, RZ, P2 ;  /* 0x000000ff1c037207 */ /* 0x000fe40001000000 */
[----:B------:R-:W-:Y:S02]  /*1530*/  ISETP.GT.U32.AND P1, PT, R5, 0x1e0, PT ;  /* 0x000001e00500780c */ /* 0x000fe40003f24070 */
        /* <DEDUP_REMOVED lines=11> */
.L_x_152:
        /* <DEDUP_REMOVED lines=10> */
[----:B------:R-:W-:-:S02]  /*1690*/  VIADD R9, R5, 0xfffff200 ;  /* 0xfffff20005097836 */ /* 0x000fc40000000000 */
[----:B------:R-:W-:Y:S01]  /*16a0*/  IMAD.MOV.U32 R4, RZ, RZ, 0xe00 ;  /* 0x00000e00ff047424 */ /* 0x000fe200078e00ff */
        /* <DEDUP_REMOVED lines=9> */
[----:B------:R-:W-:-:S07]  /*1740*/  IMAD.MOV.U32 R4, RZ, RZ, 0xe00 ;  /* 0x00000e00ff047424 */ /* 0x000fce00078e00ff */
.L_x_169:
[----:B------:R-:W-:-:S05]  /*1750*/  IMAD.WIDE.U32 R10, R4, 0x8, R6 ;  /* 0x00000008040a7825 */ /* 0x000fca00078e0006 */
[----:B------:R-:W2:Y:S04]  /*1760*/  LDG.E.64 R12, desc[UR6][R10.64] ;  /* 0x000000060a0c7981 */ /* 0x000ea8000c1e1b00 */
[----:B------:R-:W2:Y:S04]  /*1770*/  LDG.E.64 R14, desc[UR6][R10.64+0x1000] ;  /* 0x001000060a0e7981 */ /* 0x000ea8000c1e1b00 */
[----:B------:R-:W3:Y:S04]  /*1780*/  LDG.E.64 R16, desc[UR6][R10.64+0x2000] ;  /* 0x002000060a107981 */ /* 0x000ee8000c1e1b00 */
[----:B------:R-:W3:Y:S04]  /*1790*/  LDG.E.64 R18, desc[UR6][R10.64+0x3000] ;  /* 0x003000060a127981 */ /* 0x000ee8000c1e1b00 */
[----:B------:R-:W4:Y:S04]  /*17a0*/  LDG.E.64 R20, desc[UR6][R10.64+0x4000] ;  /* 0x004000060a147981 */ /* 0x000f28000c1e1b00 */
[----:B------:R-:W4:Y:S04]  /*17b0*/  LDG.E.64 R22, desc[UR6][R10.64+0x5000] ;  /* 0x005000060a167981 */ /* 0x000f28000c1e1b00 */
[----:B------:R-:W5:Y:S01]  /*17c0*/  LDG.E.64 R24, desc[UR6][R10.64+0x6000] ;  /* 0x006000060a187981 */ /* 0x000f62000c1e1b00 */
[----:B--2---:R-:W-:Y:S01]  /*17d0*/  IADD3 R27, P0, P1, R14, R12, R0 ;  /* 0x0000000c0e1b7210 */ /* 0x004fe2000791e000 */
[----:B0-----:R-:W-:-:S03]  /*17e0*/  IMAD.IADD R0, R5, 0x1, -R4 ;  /* 0x0000000105007824 */ /* 0x001fc600078e0a04 */
[----:B------:R-:W-:Y:S02]  /*17f0*/  IADD3.X R15, PT, PT, R15, R13, R41, P0, P1 ;  /* 0x0000000d0f0f7210 */ /* 0x000fe400007e2429 */
[----:B------:R-:W-:Y:S02]  /*1800*/  ISETP.GE.U32.AND P0, PT, R0, 0xe00, PT ;  /* 0x00000e000000780c */ /* 0x000fe40003f06070 */
[----:B---3--:R-:W-:-:S04]  /*1810*/  IADD3 R27, P2, P3, R18, R16, R27 ;  /* 0x00000010121b7210 */ /* 0x008fc80007b5e01b */
[----:B------:R-:W-:Y:S02]  /*1820*/  IADD3.X R17, PT, PT, R19, R17, R15, P2, P3 ;  /* 0x0000001113117210 */ /* 0x000fe400017e640f */
[----:B----4-:R-:W-:-:S04]  /*1830*/  IADD3 R13, P1, P4, R22, R20, R27 ;  /* 0x00000014160d7210 */ /* 0x010fc80007c3e01b */
[----:B-----5:R-:W-:Y:S02]  /*1840*/  IADD3 R0, P2, PT, R24, R13, RZ ;  /* 0x0000000d18007210 */ /* 0x020fe40007f5e0ff */
[----:B------:R-:W-:-:S05]  /*1850*/  IADD3.X R21, PT, PT, R23, R21, R17, P1, P4 ;  /* 0x0000001517157210 */ /* 0x000fca0000fe8411 */
[----:B------:R-:W-:Y:S01]  /*1860*/  IMAD.X R41, R25, 0x1, R21, P2 ;  /* 0x0000000119297824 */ /* 0x000fe200010e0615 */
[----:B------:R-:W-:Y:S06]  /*1870*/  @!P0 BRA `(.L_x_168) ;  /* 0x0000000800b48947 */ /* 0x000fec0003800000 */
[----:B------:R-:W-:-:S05]  /*1880*/  VIADD R4, R4, 0xe00 ;  /* 0x00000e0004047836 */ /* 0x000fca0000000000 */
[----:B------:R-:W-:-:S13]  /*1890*/  ISETP.GT.U32.AND P0, PT, R4, R9, PT ;  /* 0x000000090400720c */ /* 0x000fda0003f04070 */
[----:B------:R-:W-:Y:S05]  /*18a0*/  @!P0 BRA `(.L_x_169) ;  /* 0xfffffffc00a88947 */ /* 0x000fea000383ffff */
.L_x_167:
[----:B------:R-:W-:Y:S01]  /*18b0*/  IMAD.IADD R2, R5, 0x1, -R4 ;  /* 0x0000000105027824 */ /* 0x000fe200078e0a04 */
[----:B------:R-:W-:Y:S04]  /*18c0*/  BSSY.RECONVERGENT B1, `(.L_x_168) ;  /* 0x00000a8000017945 */ /* 0x000fe80003800200 */
[----:B------:R-:W-:-:S04]  /*18d0*/  ISETP.GE.AND P0, PT, R3, R2, PT ;  /* 0x000000020300720c */ /* 0x000fc80003f06270 */
[----:B------:R-:W-:-:S13]  /*18e0*/  ISETP.GE.U32.OR P0, PT, R4, R5, P0 ;  /* 0x000000050400720c */ /* 0x000fda0000706470 */
[----:B------:R-:W-:Y:S05]  /*18f0*/  @P0 BRA `(.L_x_170) ;  /* 0x0000000800900947 */ /* 0x000fea0003800000 */
[----:B------:R-:W-:Y:S01]  /*1900*/  LOP3.LUT R2, RZ, R3, RZ, 0x33, !PT ;  /* 0x00000003ff027212 */ /* 0x000fe200078e33ff */
[----:B------:R-:W-:Y:S03]  /*1910*/  BSSY.RECONVERGENT B2, `(.L_x_171) ;  /* 0x0000053000027945 */ /* 0x000fe60003800200 */
[----:B------:R-:W-:Y:S01]  /*1920*/  IADD3 R2, PT, PT, -R4, R5, R2 ;  /* 0x0000000504027210 */ /* 0x000fe20007ffe102 */
[----:B------:R-:W-:-:S03]  /*1930*/  IMAD.MOV.U32 R5, RZ, RZ, R3 ;  /* 0x000000ffff057224 */ /* 0x000fc600078e0003 */
[C---:B------:R-:W-:Y:S02]  /*1940*/  ISETP.GE.U32.AND P0, PT, R2.reuse, 0x1e00, PT ;  /* 0x00001e000200780c */ /* 0x040fe40003f06070 */
[----:B------:R-:W-:-:S04]  /*1950*/  LEA.HI R6, R2, 0x1, RZ, 0x17 ;  /* 0x0000000102067811 */ /* 0x000fc800078fb8ff */
[----:B------:R-:W-:-:S07]  /*1960*/  LOP3.LUT R7, R6, 0xf, RZ, 0xc0, !PT ;  /* 0x0000000f06077812 */ /* 0x000fce00078ec0ff */
[----:B------:R-:W-:Y:S05]  /*1970*/  @!P0 BRA `(.L_x_172) ;  /* 0x0000000400308947 */ /* 0x000fea0003800000 */
[----:B------:R-:W-:Y:S01]  /*1980*/  LOP3.LUT R2, R6, 0xfffff0, RZ, 0xc0, !PT ;  /* 0x00fffff006027812 */ /* 0x000fe200078ec0ff */
[----:B------:R-:W-:Y:S01]  /*1990*/  BSSY.RECONVERGENT B3, `(.L_x_173) ;  /* 0x0000049000037945 */ /* 0x000fe20003800200 */
[C---:B------:R-:W-:Y:S01]  /*19a0*/  LOP3.LUT R40, R3.reuse, 0x1000, RZ, 0xfc, !PT ;  /* 0x0000100003287812 */ /* 0x040fe200078efcff */
[----:B------:R-:W-:Y:S02]  /*19b0*/  IMAD.IADD R5, R3, 0x1, R4 ;  /* 0x0000000103057824 */ /* 0x000fe400078e0204 */
[----:B------:R-:W-:-:S07]  /*19c0*/  IMAD.MOV R2, RZ, RZ, -R2 ;  /* 0x000000ffff027224 */ /* 0x000fce00078e0a02 */
.L_x_174:
[----:B------:R-:W0:Y:S01]  /*19d0*/  LDC.64 R38, c[0x0][0x380] ;  /* 0x0000e000ff267b82 */ /* 0x000e220000000a00 */
[C---:B------:R-:W-:Y:S02]  /*19e0*/  VIADD R11, R5.reuse, 0x200 ;  /* 0x00000200050b7836 */ /* 0x040fe40000000000 */
[C---:B------:R-:W-:Y:S02]  /*19f0*/  VIADD R13, R5.reuse, 0x400 ;  /* 0x00000400050d7836 */ /* 0x040fe40000000000 */
[C---:B------:R-:W-:Y:S02]  /*1a00*/  VIADD R15, R5.reuse, 0x600 ;  /* 0x00000600050f7836 */ /* 0x040fe40000000000 */
[C---:B------:R-:W-:Y:S02]  /*1a10*/  VIADD R17, R5.reuse, 0x800 ;  /* 0x0000080005117836 */ /* 0x040fe40000000000 */
[C---:B------:R-:W-:Y:S02]  /*1a20*/  VIADD R19, R5.reuse, 0xa00 ;  /* 0x00000a0005137836 */ /* 0x040fe40000000000 */
[----:B------:R-:W-:-:S02]  /*1a30*/  VIADD R21, R5, 0xc00 ;  /* 0x00000c0005157836 */ /* 0x000fc40000000000 */
        /* <DEDUP_REMOVED lines=11> */
[--C-:B------:R-:W-:Y:S02]  /*1af0*/  IMAD.WIDE.U32 R14, R15, 0x8, R38.reuse ;  /* 0x000000080f0e7825 */ /* 0x100fe400078e0026 */
[----:B------:R-:W3:Y:S02]  /*1b00*/  LDG.E.64 R12, desc[UR6][R12.64] ;  /* 0x000000060c0c7981 */ /* 0x000ee4000c1e1b00 */
[----:B------:R-:W-:-:S02]  /*1b10*/  IMAD.WIDE.U32 R16, R17, 0x8, R38 ;  /* 0x0000000811107825 */ /* 0x000fc400078e0026 */
[----:B------:R-:W3:Y:S02]  /*1b20*/  LDG.E.64 R14, desc[UR6][R14.64] ;  /* 0x000000060e0e7981 */ /* 0x000ee4000c1e1b00 */
[--C-:B------:R-:W-:Y:S02]  /*1b30*/  IMAD.WIDE.U32 R18, R19, 0x8, R38.reuse ;  /* 0x0000000813127825 */ /* 0x100fe400078e0026 */
[----:B------:R-:W4:Y:S02]  /*1b40*/  LDG.E.64 R16, desc[UR6][R16.64] ;  /* 0x0000000610107981 */ /* 0x000f24000c1e1b00 */
[--C-:B------:R-:W-:Y:S02]  /*1b50*/  IMAD.WIDE.U32 R20, R21, 0x8, R38.reuse ;  /* 0x0000000815147825 */ /* 0x100fe400078e0026 */
[----:B------:R-:W4:Y:S02]  /*1b60*/  LDG.E.64 R18, desc[UR6][R18.64] ;  /* 0x0000000612127981 */ /* 0x000f24000c1e1b00 */
[----:B------:R-:W-:-:S02]  /*1b70*/  IMAD.WIDE.U32 R22, R23, 0x8, R38 ;  /* 0x0000000817167825 */ /* 0x000fc400078e0026 */
[----:B------:R-:W5:Y:S02]  /*1b80*/  LDG.E.64 R20, desc[UR6][R20.64] ;  /* 0x0000000614147981 */ /* 0x000f64000c1e1b00 */
[--C-:B------:R-:W-:Y:S02]  /*1b90*/  IMAD.WIDE.U32 R24, R25, 0x8, R38.reuse ;  /* 0x0000000819187825 */ /* 0x100fe400078e0026 */
[----:B------:R-:W5:Y:S02]  /*1ba0*/  LDG.E.64 R22, desc[UR6][R22.64] ;  /* 0x0000000616167981 */ /* 0x000f64000c1e1b00 */
[----:B------:R-:W-:Y:S02]  /*1bb0*/  IMAD.WIDE.U32 R26, R27, 0x8, R38 ;  /* 0x000000081b1a7825 */ /* 0x000fe400078e0026 */
[----:B------:R-:W5:Y:S02]  /*1bc0*/  LDG.E.64 R24, desc[UR6][R24.64] ;  /* 0x0000000618187981 */ /* 0x000f64000c1e1b00 */
[----:B------:R-:W-:-:S02]  /*1bd0*/  VIADD R31, R5, 0x1a00 ;  /* 0x00001a00051f7836 */ /* 0x000fc40000000000 */
[----:B------:R-:W5:Y:S01]  /*1be0*/  LDG.E.64 R26, desc[UR6][R26.64] ;  /* 0x000000061a1a7981 */ /* 0x000f62000c1e1b00 */
[----:B------:R-:W-:-:S04]  /*1bf0*/  IMAD.WIDE.U32 R32, R33, 0x8, R38 ;  /* 0x0000000821207825 */ /* 0x000fc800078e0026 */
[--C-:B------:R-:W-:Y:S02]  /*1c00*/  IMAD.WIDE.U32 R34, R35, 0x8, R38.reuse ;  /* 0x0000000823227825 */ /* 0x100fe400078e0026 */
[----:B------:R-:W5:Y:S02]  /*1c10*/  LDG.E.64 R32, desc[UR6][R32.64] ;  /* 0x0000000620207981 */ /* 0x000f64000c1e1b00 */
[C---:B------:R-:W-:Y:S02]  /*1c20*/  VIADD R37, R5.reuse, 0x1c00 ;  /* 0x00001c0005257836 */ /* 0x040fe40000000000 */
[----:B------:R-:W-:Y:S01]  /*1c30*/  VIADD R43, R5, 0x1e00 ;  /* 0x00001e00052b7836 */ /* 0x000fe20000000000 */
[----:B------:R-:W5:Y:S01]  /*1c40*/  LDG.E.64 R34, desc[UR6][R34.64] ;  /* 0x0000000622227981 */ /* 0x000f62000c1e1b00 */
[----:B------:R-:W-:-:S04]  /*1c50*/  IMAD.WIDE.U32 R28, R29, 0x8, R38 ;  /* 0x000000081d1c7825 */ /* 0x000fc800078e0026 */
[--C-:B------:R-:W-:Y:S02]  /*1c60*/  IMAD.WIDE.U32 R30, R31, 0x8, R38.reuse ;  /* 0x000000081f1e7825 */ /* 0x100fe400078e0026 */
[----:B------:R-:W5:Y:S02]  /*1c70*/  LDG.E.64 R28, desc[UR6][R28.64] ;  /* 0x000000061c1c7981 */ /* 0x000f64000c1e1b00 */
[--C-:B------:R-:W-:Y:S02]  /*1c80*/  IMAD.WIDE.U32 R36, R37, 0x8, R38.reuse ;  /* 0x0000000825247825 */ /* 0x100fe400078e0026 */
[----:B------:R-:W5:Y:S02]  /*1c90*/  LDG.E.64 R30, desc[UR6][R30.64] ;  /* 0x000000061e1e7981 */ /* 0x000f64000c1e1b00 */
[----:B------:R-:W-:Y:S02]  /*1ca0*/  IMAD.WIDE.U32 R38, R43, 0x8, R38 ;  /* 0x000000082b267825 */ /* 0x000fe400078e0026 */
[----:B------:R-:W5:Y:S04]  /*1cb0*/  LDG.E.64 R36, desc[UR6][R36.64] ;  /* 0x0000000624247981 */ /* 0x000f68000c1e1b00 */
[----:B------:R-:W5:Y:S01]  /*1cc0*/  LDG.E.64 R38, desc[UR6][R38.64] ;  /* 0x0000000626267981 */ /* 0x000f62000c1e1b00 */
[----:B------:R-:W-:-:S02]  /*1cd0*/  VIADD R2, R2, 0x10 ;  /* 0x0000001002027836 */ /* 0x000fc40000000000 */
[----:B------:R-:W-:Y:S02]  /*1ce0*/  VIADD R40, R40, 0x2000 ;  /* 0x0000200028287836 */ /* 0x000fe40000000000 */
        /* <DEDUP_REMOVED lines=11> */
[----:B------:R-:W-:Y:S02]  /*1da0*/  ISETP.NE.AND P0, PT, R2, RZ, PT ;  /* 0x000000ff0200720c */ /* 0x000fe40003f05270 */
[----:B------:R-:W-:-:S04]  /*1db0*/  IADD3 R9, P2, P3, R34, R32, R9 ;  /* 0x0000002022097210 */ /* 0x000fc80007b5e009 */
[----:B------:R-:W-:Y:S02]  /*1dc0*/  IADD3.X R33, PT, PT, R35, R33, R25, P2, P3 ;  /* 0x0000002123217210 */ /* 0x000fe400017e6419 */
[----:B------:R-:W-:-:S04]  /*1dd0*/  IADD3 R9, P1, P4, R30, R28, R9 ;  /* 0x0000001c1e097210 */ /* 0x000fc80007c3e009 */
[----:B------:R-:W-:Y:S02]  /*1de0*/  IADD3.X R29, PT, PT, R31, R29, R33, P1, P4 ;  /* 0x0000001d1f1d7210 */ /* 0x000fe40000fe8421 */
[----:B------:R-:W-:-:S04]  /*1df0*/  IADD3 R0, P2, P3, R38, R36, R9 ;  /* 0x0000002426007210 */ /* 0x000fc80007b5e009 */
[----:B------:R-:W-:Y:S01]  /*1e00*/  IADD3.X R41, PT, PT, R39, R37, R29, P2, P3 ;  /* 0x0000002527297210 */ /* 0x000fe200017e641d */
[----:B------:R-:W-:Y:S08]  /*1e10*/  @P0 BRA `(.L_x_174) ;  /* 0xfffffff800ec0947 */ /* 0x000ff0000383ffff */
[----:B------:R-:W-:Y:S05]  /*1e20*/  BSYNC.RECONVERGENT B3 ;  /* 0x0000000000037941 */ /* 0x000fea0003800200 */
.L_x_173:
[----:B------:R-:W-:-:S07]  /*1e30*/  VIADD R5, R40, 0xfffff000 ;  /* 0xfffff00028057836 */ /* 0x000fce0000000000 */
.L_x_172:
[----:B------:R-:W-:Y:S05]  /*1e40*/  BSYNC.RECONVERGENT B2 ;  /* 0x0000000000027941 */ /* 0x000fea0003800200 */
.L_x_171:
        /* <DEDUP_REMOVED lines=10> */
[C---:B------:R-:W-:Y:S02]  /*1ef0*/  VIADD R15, R7.reuse, 0x400 ;  /* 0x00000400070f7836 */ /* 0x040fe40000000000 */
[C---:B------:R-:W-:Y:S02]  /*1f00*/  VIADD R17, R7.reuse, 0x600 ;  /* 0x0000060007117836 */ /* 0x040fe40000000000 */
[C---:B------:R-:W-:Y:S02]  /*1f10*/  VIADD R21, R7.reuse, 0xa00 ;  /* 0x00000a0007157836 */ /* 0x040fe40000000000 */
[C---:B------:R-:W-:Y:S02]  /*1f20*/  VIADD R19, R7.reuse, 0x800 ;  /* 0x0000080007137836 */ /* 0x040fe40000000000 */
[----:B------:R-:W-:-:S02]  /*1f30*/  VIADD R23, R7, 0xc00 ;  /* 0x00000c0007177836 */ /* 0x000fc40000000000 */
[C---:B------:R-:W-:Y:S02]  /*1f40*/  VIADD R25, R7.reuse, 0xe00 ;  /* 0x00000e0007197836 */ /* 0x040fe40000000000 */
        /* <DEDUP_REMOVED lines=11> */
[----:B------:R-:W-:-:S04]  /*2000*/  IMAD.WIDE.U32 R22, R23, 0x8, R10 ;  /* 0x0000000817167825 */ /* 0x000fc800078e000a */
[----:B------:R-:W-:Y:S02]  /*2010*/  IMAD.WIDE.U32 R24, R25, 0x8, R10 ;  /* 0x0000000819187825 */ /* 0x000fe400078e000a */
        /* <DEDUP_REMOVED lines=12> */
.L_x_176:
[----:B------:R-:W-:Y:S05]  /*20e0*/  BSYNC.RECONVERGENT B2 ;  /* 0x0000000000027941 */ /* 0x000fea0003800200 */
.L_x_175:
        /* <DEDUP_REMOVED lines=20> */
[----:B--2---:R-:W-:-:S04]  /*2230*/  IADD3 R15, P0, P2, R10, R8, R0 ;  /* 0x000000080a0f7210 */ /* 0x004fc80007a1e000 */
[----:B------:R-:W-:Y:S02]  /*2240*/  IADD3.X R41, PT, PT, R11, R9, R41, P0, P2 ;  /* 0x000000090b297210 */ /* 0x000fe400007e4429 */
[----:B---3--:R-:W-:-:S04]  /*2250*/  IADD3 R0, P3, P4, R6, R12, R15 ;  /* 0x0000000c06007210 */ /* 0x008fc80007c7e00f */
[----:B------:R-:W-:-:S09]  /*2260*/  IADD3.X R41, PT, PT, R7, R13, R41, P3, P4 ;  /* 0x0000000d07297210 */ /* 0x000fd20001fe8429 */
.L_x_178:
[----:B------:R-:W-:Y:S05]  /*2270*/  BSYNC.RECONVERGENT B2 ;  /* 0x0000000000027941 */ /* 0x000fea0003800200 */
.L_x_177:
[----:B------:R-:W-:Y:S05]  /*2280*/  @!P1 BRA `(.L_x_170) ;  /* 0x00000000002c9947 */ /* 0x000fea0003800000 */
[----:B------:R-:W0:Y:S01]  /*2290*/  LDC.64 R6, c[0x0][0x380] ;  /* 0x0000e000ff067b82 */ /* 0x000e220000000a00 */
[----:B------:R-:W-:Y:S02]  /*22a0*/  IMAD.IADD R9, R5, 0x1, R4 ;  /* 0x0000000105097824 */ /* 0x000fe400078e0204 */
[----:B------:R-:W-:-:S07]  /*22b0*/  IMAD.MOV R2, RZ, RZ, -R14 ;  /* 0x000000ffff027224 */ /* 0x000fce00078e0a0e */
.L_x_179:
        /* <DEDUP_REMOVED lines=8> */
.L_x_170:
[----:B------:R-:W-:Y:S05]  /*2340*/  BSYNC.RECONVERGENT B1 ;  /* 0x0000000000017941 */ /* 0x000fea0003800200 */
.L_x_168:
        /* <DEDUP_REMOVED lines=18> */
[----:B------:R-:W-:Y:S01]  /*2470*/  IMAD.X R9, R4, 0x1, R11, P0 ;  /* 0x0000000104097824 */ /* 0x000fe200000e060b */
[----:B------:R-:W-:-:S04]  /*2480*/  @!P2 SHF.R.U32.HI R4, RZ, 0x2, R3 ;  /* 0x00000002ff04a819 */ /* 0x000fc80000011603 */
[----:B------:R-:W1:Y:S01]  /*2490*/  SHFL.DOWN PT, R2, R9, 0x4, 0x1f ;  /* 0x08801f0009027f89 */ /* 0x000e6200000e0000 */
[----:B------:R-:W-:Y:S02]  /*24a0*/  @!P2 LOP3.LUT R4, R4, 0xf8, RZ, 0xc0, !PT ;  /* 0x000000f80404a812 */ /* 0x000fe400078ec0ff */
        /* <DEDUP_REMOVED lines=12> */
[----:B------:R-:W-:Y:S01]  /*2570*/  @!P2 MOV R6, 0x400 ;  /* 0x000004000006a802 */ /* 0x000fe20000000f00 */
[----:B------:R-:W-:-:S03]  /*2580*/  IMAD.X R9, R2, 0x1, R11, P0 ;  /* 0x0000000102097824 */ /* 0x000fc600000e060b */
[----:B--2---:R-:W-:Y:S02]  /*2590*/  @!P2 LEA R13, R13, R6, 0x18 ;  /* 0x000000060d0da211 */ /* 0x004fe400078ec0ff */
[----:B------:R-:W1:Y:S03]  /*25a0*/  SHFL.DOWN PT, R2, R9, 0x10, 0x1f ;  /* 0x0a001f0009027f89 */ /* 0x000e6600000e0000 */
        /* <DEDUP_REMOVED lines=36> */
.L_x_166:
[----:B------:R-:W-:Y:S05]  /*27f0*/  BSYNC.RECONVERGENT B0 ;  /* 0x0000000000007941 */ /* 0x000fea0003800200 */
.L_x_151:
[----:B------:R-:W-:Y:S05]  /*2800*/  @P0 EXIT ;  /* 0x000000000000094d */ /* 0x000fea0003800000 */
[----:B------:R-:W0:Y:S01]  /*2810*/  LDCU.64 UR4, c[0x0][0x398] ;  /* 0x00007300ff0477ac */ /* 0x000e220008000a00 */
[----:B------:R-:W3:Y:S01]  /*2820*/  LDC.64 R2, c[0x0][0x388] ;  /* 0x0000e200ff027b82 */ /* 0x000ee20000000a00 */
[----:B012---:R-:W-:-:S04]  /*2830*/  IADD3 R6, P0, PT, R6, UR4, RZ ;  /* 0x0000000406067c10 */ /* 0x007fc8000ff1e0ff */
[----:B------:R-:W-:-:S05]  /*2840*/  IADD3.X R7, PT, PT, R7, UR5, RZ, P0, !PT ;  /* 0x0000000507077c10 */ /* 0x000fca00087fe4ff */
[----:B---3--:R-:W-:Y:S01]  /*2850*/  STG.E.64 desc[UR6][R2.64], R6 ;  /* 0x0000000602007986 */ /* 0x008fe2000c101b06 */
[----:B------:R-:W-:Y:S05]  /*2860*/  EXIT ;  /* 0x000000000000794d */ /* 0x000fea0003800000 */
.L_x_180:
        /* <DEDUP_REMOVED lines=9> */
.L_x_231:


//--------------------- .text._ZN3cub18CUB_300001_SM_10006detail9transform16transform_kernelINS2_10policy_hubILb1EN4cuda3std3__45tupleIJN6thrust24THRUST_300001_SM_1000_NS6detail15normal_iteratorINSA_10device_ptrIyEEEEEEEE10policy1000El16SquareThenDoubleSF_JPyEEEvT0_iT1_T2_DpNS2_10kernel_argIT3_EE --------------------------
	.section	.text._ZN3cub18CUB_300001_SM_10006detail9transform16transform_kernelINS2_10policy_hubILb1EN4cuda3std3__45tupleIJN6thrust24THRUST_300001_SM_1000_NS6detail15normal_iteratorINSA_10device_ptrIyEEEEEEEE10policy1000El16SquareThenDoubleSF_JPyEEEvT0_iT1_T2_DpNS2_10kernel_argIT3_EE,"ax",@progbits
	.align	128
        .global         _ZN3cub18CUB_300001_SM_10006detail9transform16transform_kernelINS2_10policy_hubILb1EN4cuda3std3__45tupleIJN6thrust24THRUST_300001_SM_1000_NS6detail15normal_iteratorINSA_10device_ptrIyEEEEEEEE10policy1000El16SquareThenDoubleSF_JPyEEEvT0_iT1_T2_DpNS2_10kernel_argIT3_EE
        .type           _ZN3cub18CUB_300001_SM_10006detail9transform16transform_kernelINS2_10policy_hubILb1EN4cuda3std3__45tupleIJN6thrust24THRUST_300001_SM_1000_NS6detail15normal_iteratorINSA_10device_ptrIyEEEEEEEE10policy1000El16SquareThenDoubleSF_JPyEEEvT0_iT1_T2_DpNS2_10kernel_argIT3_EE,@function
        .size           _ZN3cub18CUB_300001_SM_10006detail9transform16transform_kernelINS2_10policy_hubILb1EN4cuda3std3__45tupleIJN6thrust24THRUST_300001_SM_1000_NS6detail15normal_iteratorINSA_10device_ptrIyEEEEEEEE10policy1000El16SquareThenDoubleSF_JPyEEEvT0_iT1_T2_DpNS2_10kernel_argIT3_EE,(.L_x_232 - _ZN3cub18CUB_300001_SM_10006detail9transform16transform_kernelINS2_10policy_hubILb1EN4cuda3std3__45tupleIJN6thrust24THRUST_300001_SM_1000_NS6detail15normal_iteratorINSA_10device_ptrIyEEEEEEEE10policy1000El16SquareThenDoubleSF_JPyEEEvT0_iT1_T2_DpNS2_10kernel_argIT3_EE)
        .other          _ZN3cub18CUB_300001_SM_10006detail9transform16transform_kernelINS2_10policy_hubILb1EN4cuda3std3__45tupleIJN6thrust24THRUST_300001_SM_1000_NS6detail15normal_iteratorINSA_10device_ptrIyEEEEEEEE10policy1000El16SquareThenDoubleSF_JPyEEEvT0_iT1_T2_DpNS2_10kernel_argIT3_EE,@"STO_CUDA_ENTRY STV_DEFAULT"
_ZN3cub18CUB_300001_SM_10006detail9transform16transform_kernelINS2_10policy_hubILb1EN4cuda3std3__45tupleIJN6thrust24THRUST_300001_SM_1000_NS6detail15normal_iteratorINSA_10device_ptrIyEEEEEEEE10policy1000El16SquareThenDoubleSF_JPyEEEvT0_iT1_T2_DpNS2_10kernel_argIT3_EE:
.text._ZN3cub18CUB_300001_SM_10006detail9transform16transform_kernelINS2_10policy_hubILb1EN4cuda3std3__45tupleIJN6thrust24THRUST_300001_SM_1000_NS6detail15normal_iteratorINSA_10device_ptrIyEEEEEEEE10policy1000El16SquareThenDoubleSF_JPyEEEvT0_iT1_T2_DpNS2_10kernel_argIT3_EE:
[----:B------:R-:W-:Y:S01]  /*0000*/  LDC R1, c[0x0][0x37c] ;  /* 0x0000df00ff017b82 */ /* 0x000fe20000000800 */
[----:B------:R-:W0:Y:S07]  /*0010*/  LDCU UR17, c[0x0][0x388] ;  /* 0x00007100ff1177ac */ /* 0x000e2e0008000800 */
[----:B------:R-:W1:Y:S01]  /*0020*/  S2UR UR6, SR_CTAID.X ;  /* 0x00000000000679c3 */ /* 0x000e620000002500 */
[----:B------:R-:W2:Y:S01]  /*0030*/  S2R R5, SR_TID.X ;  /* 0x0000000000057919 */ /* 0x000ea20000002100 */
[----:B------:R-:W-:Y:S01]  /*0040*/  BSSY.RECONVERGENT B0, `(.L_x_181) ;  /* 0x000001c000007945 */ /* 0x000fe20003800200 */
[----:B------:R-:W3:Y:S01]  /*0050*/  LDCU.64 UR10, c[0x0][0x380] ;  /* 0x00007000ff0a77ac */ /* 0x000ee20008000a00 */
[----:B0-----:R-:W-:-:S04]  /*0060*/  USHF.L.U32 UR16, UR17, 0x7, URZ ;  /* 0x0000000711107899 */ /* 0x001fc800080006ff */
[----:B------:R-:W-:Y:S02]  /*0070*/  USHF.R.S32.HI UR7, URZ, 0x1f, UR16 ;  /* 0x0000001fff077899 */ /* 0x000fe40008011410 */
[----:B-1----:R-:W-:Y:S02]  /*0080*/  UIMAD.WIDE.U32 UR4, UR16, UR6, URZ ;  /* 0x00000006100472a5 */ /* 0x002fe4000f8e00ff */
[----:B------:R-:W-:Y:S02]  /*0090*/  UIMAD UR9, UR7, UR6, URZ ;  /* 0x00000006070972a4 */ /* 0x000fe4000f8e02ff */
[----:B---3--:R-:W-:Y:S02]  /*00a0*/  UIADD3 UR8, UP1, UPT, -UR4, UR10, URZ ;  /* 0x0000000a04087290 */ /* 0x008fe4000ff3e1ff */
[----:B------:R-:W-:Y:S02]  /*00b0*/  UIADD3 UR9, UPT, UPT, UR5, UR9, URZ ;  /* 0x0000000905097290 */ /* 0x000fe4000fffe0ff */
[----:B------:R-:W-:Y:S01]  /*00c0*/  UISETP.LT.U32.AND UP0, UPT, UR8, UR16, UPT ;  /* 0x000000100800728c */ /* 0x000fe2000bf01070 */
[----:B--2---:R-:W-:Y:S01]  /*00d0*/  SHF.L.U32 R0, R5, 0x7, RZ ;  /* 0x0000000705007819 */ /* 0x004fe200000006ff */
[----:B------:R-:W-:-:S04]  /*00e0*/  UIADD3.X UR6, UPT, UPT, ~UR9, UR11, URZ, UP1, !UPT ;  /* 0x0000000b09067290 */ /* 0x000fc80008ffe5ff */
[----:B------:R-:W-:-:S04]  /*00f0*/  UISETP.LT.AND.EX UP0, UPT, UR6, UR7, UPT, UP0 ;  /* 0x000000070600728c */ /* 0x000fc8000bf01300 */
[----:B------:R-:W-:-:S04]  /*0100*/  USEL UR8, UR8, UR16, UP0 ;  /* 0x0000001008087287 */ /* 0x000fc80008000000 */
[----:B------:R-:W-:-:S06]  /*0110*/  USHF.L.U32 UR10, UR8, 0x3, URZ ;  /* 0x00000003080a7899 */ /* 0x000fcc00080006ff */
[----:B------:R-:W-:-:S13]  /*0120*/  ISETP.GE.AND P0, PT, R0, UR10, PT ;  /* 0x0000000a00007c0c */ /* 0x000fda000bf06270 */
[----:B------:R-:W-:Y:S05]  /*0130*/  @P0 BRA `(.L_x_182) ;  /* 0x0000000000300947 */ /* 0x000fea0003800000 */
[----:B------:R-:W0:Y:S02]  /*0140*/  LDCU.64 UR6, c[0x0][0x398] ;  /* 0x00007300ff0677ac */ /* 0x000e240008000a00 */
[----:B0-----:R-:W-:-:S04]  /*0150*/  ULEA UR6, UP0, UR4, UR6, 0x3 ;  /* 0x0000000604067291 */ /* 0x001fc8000f8018ff */
[----:B------:R-:W-:Y:S02]  /*0160*/  ULEA.HI.X UR7, UR4, UR7, UR9, 0x3, UP0 ;  /* 0x0000000704077291 */ /* 0x000fe400080f1c09 */
[----:B------:R-:W-:-:S04]  /*0170*/  MOV R2, UR6 ;  /* 0x0000000600027c02 */ /* 0x000fc80008000f00 */
[----:B------:R-:W-:-:S03]  /*0180*/  MOV R3, UR7 ;  /* 0x0000000700037c02 */ /* 0x000fc60008000f00 */
[----:B------:R-:W-:-:S07]  /*0190*/  IMAD.WIDE.U32 R2, R5, 0x80, R2 ;  /* 0x0000008005027825 */ /* 0x000fce00078e0002 */
.L_x_183:
[----:B------:R-:W-:Y:S01]  /*01a0*/  VIADD R0, R0, 0x4000 ;  /* 0x0000400000007836 */ /* 0x000fe20000000000 */
[----:B------:R0:W-:Y:S04]  /*01b0*/  CCTL.E.PF2 [R2] ;  /* 0x000000000200798f */ /* 0x0001e80000800100 */
[----:B------:R-:W-:Y:S02]  /*01c0*/  ISETP.GE.AND P0, PT, R0, UR10, PT ;  /* 0x0000000a00007c0c */ /* 0x000fe4000bf06270 */
[----:B0-----:R-:W-:-:S04]  /*01d0*/  IADD3 R2, P1, PT, R2, 0x4000, RZ ;  /* 0x0000400002027810 */ /* 0x001fc80007f3e0ff */
[----:B------:R-:W-:-:S07]  /*01e0*/  IADD3.X R3, PT, PT, RZ, R3, RZ, P1, !PT ;  /* 0x00000003ff037210 */ /* 0x000fce0000ffe4ff */
[----:B------:R-:W-:Y:S05]  /*01f0*/  @!P0 BRA `(.L_x_183) ;  /* 0xfffffffc00e88947 */ /* 0x000fea000383ffff */
.L_x_182:
[----:B------:R-:W-:Y:S05]  /*0200*/  BSYNC.RECONVERGENT B0 ;  /* 0x0000000000007941 */ /* 0x000fea0003800200 */
.L_x_181:
[----:B------:R-:W0:Y:S01]  /*0210*/  LDCU.128 UR12, c[0x0][0x390] ;  /* 0x00007200ff0c77ac */ /* 0x000e220008000c00 */
[----:B------:R-:W-:Y:S02]  /*0220*/  USHF.L.U32 UR5, UR4, 0x3, URZ ;  /* 0x0000000304057899 */ /* 0x000fe400080006ff */
[----:B------:R-:W-:Y:S01]  /*0230*/  USHF.L.U64.HI UR6, UR4, 0x3, UR9 ;  /* 0x0000000304067899 */ /* 0x000fe20008010209 */
[----:B------:R-:W1:Y:S01]  /*0240*/  LDCU.64 UR18, c[0x0][0x358] ;  /* 0x00006b00ff1277ac */ /* 0x000e620008000a00 */
[----:B0-----:R-:W-:Y:S02]  /*0250*/  UIADD3 UR4, UP0, UPT, UR5, UR14, URZ ;  /* 0x0000000e05047290 */ /* 0x001fe4000ff1e0ff */
[----:B------:R-:W-:Y:S02]  /*0260*/  UIADD3 UR7, UP1, UPT, UR5, UR12, URZ ;  /* 0x0000000c05077290 */ /* 0x000fe4000ff3e0ff */
[----:B------:R-:W-:Y:S02]  /*0270*/  UIADD3.X UR5, UPT, UPT, UR6, UR15, URZ, UP0, !UPT ;  /* 0x0000000f06057290 */ /* 0x000fe400087fe4ff */
[----:B------:R-:W-:-:S02]  /*0280*/  UISETP.NE.AND UP0, UPT, UR16, UR8, UPT ;  /* 0x000000081000728c */ /* 0x000fc4000bf05270 */
[----:B------:R-:W-:Y:S01]  /*0290*/  UIADD3.X UR9, UPT, UPT, UR6, UR13, URZ, UP1, !UPT ;  /* 0x0000000d06097290 */ /* 0x000fe20008ffe4ff */
[----:B------:R-:W-:-:S05]  /*02a0*/  MOV R2, UR7 ;  /* 0x0000000700027c02 */ /* 0x000fca0008000f00 */
[----:B------:R-:W-:Y:S01]  /*02b0*/  MOV R3, UR9 ;  /* 0x0000000900037c02 */ /* 0x000fe20008000f00 */
[----:B-1----:R-:W-:Y:S06]  /*02c0*/  BRA.U !UP0, `(.L_x_184) ;  /* 0x0000001108e87547 */ /* 0x002fec000b800000 */
[----:B------:R-:W-:-:S06]  /*02d0*/  UISETP.GE.AND UP0, UPT, UR17, 0x1, UPT ;  /* 0x000000011100788c */ /* 0x000fcc000bf06270 */
[----:B------:R-:W-:-:S13]  /*02e0*/  PLOP3.LUT P0, PT, PT, PT, UP0, 0x80, 0x8 ;  /* 0x000000000008781c */ /* 0x000fda0003f0f008 */
[----:B------:R-:W-:Y:S05]  /*02f0*/  @!P0 EXIT ;  /* 0x000000000000894d */ /* 0x000fea0003800000 */
[----:B------:R-:W-:Y:S01]  /*0300*/  UISETP.GE.U32.AND UP0, UPT, UR17, 0x8, UPT ;  /* 0x000000081100788c */ /* 0x000fe2000bf06070 */
[----:B------:R-:W-:Y:S01]  /*0310*/  IMAD.MOV.U32 R0, RZ, RZ, RZ ;  /* 0x000000ffff007224 */ /* 0x000fe200078e00ff */
[----:B------:R-:W-:-:S07]  /*0320*/  ULOP3.LUT UR6, UR17, 0x7, URZ, 0xc0, !UPT ;  /* 0x0000000711067892 */ /* 0x000fce000f8ec0ff */
[----:B------:R-:W-:Y:S05]  /*0330*/  BRA.U !UP0, `(.L_x_185) ;  /* 0x0000000d08207547 */ /* 0x000fea000b800000 */
[----:B------:R-:W-:Y:S01]  /*0340*/  ISETP.GE.AND P1, PT, R5, UR8, PT ;  /* 0x0000000805007c0c */ /* 0x000fe2000bf26270 */
[----:B------:R-:W-:-:S12]  /*0350*/  HFMA2 R6, -RZ, RZ, 0, 4.76837158203125e-07 ;  /* 0x00000008ff067431 */ /* 0x000fd800000001ff */
[----:B------:R-:W-:-:S06]  /*0360*/  @!P1 IMAD.WIDE.U32 R6, R5, R6, UR4 ;  /* 0x0000000405069e25 */ /* 0x000fcc000f8e0006 */
[----:B------:R-:W2:Y:S01]  /*0370*/  @!P1 LDG.E.64 R6, desc[UR18][R6.64] ;  /* 0x0000001206069981 */ /* 0x000ea2000c1e1b00 */
[----:B------:R-:W-:Y:S01]  /*0380*/  IADD3 R9, PT, PT, R5, 0x80, RZ ;  /* 0x0000008005097810 */ /* 0x000fe20007ffe0ff */
[----:B------:R-:W-:-:S03]  /*0390*/  IMAD.MOV.U32 R0, RZ, RZ, 0x8 ;  /* 0x00000008ff007424 */ /* 0x000fc600078e00ff */
[----:B------:R-:W-:Y:S01]  /*03a0*/  ISETP.GE.AND P0, PT, R9, UR8, PT ;  /* 0x0000000809007c0c */ /* 0x000fe2000bf06270 */
[-C--:B--2---:R-:W-:Y:S02]  /*03b0*/  @!P1 IMAD R13, R7, R6.reuse, RZ ;  /* 0x00000006070d9224 */ /* 0x084fe400078e02ff */
[----:B------:R-:W-:-:S04]  /*03c0*/  @!P1 IMAD.WIDE.U32 R10, R6, R6, RZ ;  /* 0x00000006060a9225 */ /* 0x000fc800078e00ff */
[----:B------:R-:W-:Y:S01]  /*03d0*/  @!P1 IMAD R13, R6, R7, R13 ;  /* 0x00000007060d9224 */ /* 0x000fe200078e020d */
[----:B------:R-:W-:Y:S01]  /*03e0*/  @!P1 SHF.L.U32 R14, R10, 0x1, RZ ;  /* 0x000000010a0e9819 */ /* 0x000fe200000006ff */
[----:B------:R-:W-:-:S03]  /*03f0*/  IMAD.WIDE R6, R9, R0, UR4 ;  /* 0x0000000409067e25 */ /* 0x000fc6000f8e0200 */
[----:B------:R-:W-:-:S04]  /*0400*/  @!P1 IADD3 R11, PT, PT, R11, R13, RZ ;  /* 0x0000000d0b0b9210 */ /* 0x000fc80007ffe0ff */
[----:B------:R-:W-:Y:S01]  /*0410*/  @!P1 SHF.L.U64.HI R15, R10, 0x1, R11 ;  /* 0x000000010a0f9819 */ /* 0x000fe2000001020b */
[----:B------:R-:W-:-:S05]  /*0420*/  @!P1 IMAD.WIDE.U32 R10, R5, 0x8, R2 ;  /* 0x00000008050a9825 */ /* 0x000fca00078e0002 */
[----:B------:R0:W-:Y:S04]  /*0430*/  @!P1 STG.E.64 desc[UR18][R10.64], R14 ;  /* 0x0000000e0a009986 */ /* 0x0001e8000c101b12 */
[----:B------:R-:W2:Y:S01]  /*0440*/  @!P0 LDG.E.64 R12, desc[UR18][R6.64] ;  /* 0x00000012060c8981 */ /* 0x000ea2000c1e1b00 */
[C---:B------:R-:W-:Y:S01]  /*0450*/  IADD3 R0, PT, PT, R5.reuse, 0x100, RZ ;  /* 0x0000010005007810 */ /* 0x040fe20007ffe0ff */
[C---:B------:R-:W-:Y:S01]  /*0460*/  VIADD R8, R5.reuse, 0x200 ;  /* 0x0000020005087836 */ /* 0x040fe20000000000 */
[----:B------:R-:W-:Y:S01]  /*0470*/  ULOP3.LUT UR7, UR17, 0x7ffffff8, URZ, 0xc0, !UPT ;  /* 0x7ffffff811077892 */ /* 0x000fe2000f8ec0ff */
[----:B------:R-:W-:Y:S01]  /*0480*/  IADD3 R4, PT, PT, R5, 0x180, RZ ;  /* 0x0000018005047810 */ /* 0x000fe20007ffe0ff */
[----:B------:R-:W-:Y:S01]  /*0490*/  BSSY.RECONVERGENT B0, `(.L_x_186) ;  /* 0x000001d000007945 */ /* 0x000fe20003800200 */
[----:B------:R-:W-:-:S02]  /*04a0*/  ISETP.GE.AND P6, PT, R0, UR8, PT ;  /* 0x0000000800007c0c */ /* 0x000fc4000bfc6270 */
[----:B------:R-:W-:Y:S02]  /*04b0*/  IADD3 R0, PT, PT, R5, 0x300, RZ ;  /* 0x0000030005007810 */ /* 0x000fe40007ffe0ff */
[----:B------:R-:W-:Y:S01]  /*04c0*/  ISETP.GE.AND P4, PT, R8, UR8, PT ;  /* 0x0000000808007c0c */ /* 0x000fe2000bf86270 */
[----:B------:R-:W-:Y:S01]  /*04d0*/  IMAD.WIDE R8, R9, 0x8, R2 ;  /* 0x0000000809087825 */ /* 0x000fe200078e0202 */
[----:B------:R-:W-:Y:S02]  /*04e0*/  ISETP.GE.AND P5, PT, R4, UR8, PT ;  /* 0x0000000804007c0c */ /* 0x000fe4000bfa6270 */
[----:B------:R-:W-:Y:S02]  /*04f0*/  ISETP.GE.AND P2, PT, R0, UR8, PT ;  /* 0x0000000800007c0c */ /* 0x000fe4000bf46270 */
[C---:B------:R-:W-:Y:S02]  /*0500*/  IADD3 R16, PT, PT, R5.reuse, 0x280, RZ ;  /* 0x0000028005107810 */ /* 0x040fe40007ffe0ff */
[----:B------:R-:W-:-:S02]  /*0510*/  IADD3 R4, PT, PT, R5, 0x380, RZ ;  /* 0x0000038005047810 */ /* 0x000fc40007ffe0ff */
[----:B------:R-:W-:Y:S02]  /*0520*/  MOV R0, UR7 ;  /* 0x0000000700007c02 */ /* 0x000fe40008000f00 */
[----:B------:R-:W-:Y:S02]  /*0530*/  ISETP.GE.AND P3, PT, R16, UR8, PT ;  /* 0x0000000810007c0c */ /* 0x000fe4000bf66270 */
[----:B------:R-:W-:Y:S01]  /*0540*/  ISETP.GE.AND P1, PT, R4, UR8, PT ;  /* 0x0000000804007c0c */ /* 0x000fe2000bf26270 */
[----:B--2---:R-:W-:-:S04]  /*0550*/  @!P0 IMAD R17, R13, R12, RZ ;  /* 0x0000000c0d118224 */ /* 0x004fc800078e02ff */
[C---:B------:R-:W-:Y:S02]  /*0560*/  @!P0 IMAD R17, R12.reuse, R13, R17 ;  /* 0x0000000d0c118224 */ /* 0x040fe400078e0211 */
[----:B------:R-:W-:-:S04]  /*0570*/  @!P0 IMAD.WIDE.U32 R12, R12, R12, RZ ;  /* 0x0000000c0c0c8225 */ /* 0x000fc800078e00ff */
[----:B0-----:R-:W-:Y:S01]  /*0580*/  @!P0 IMAD.SHL.U32 R10, R12, 0x2, RZ ;  /* 0x000000020c0a8824 */ /* 0x001fe200078e00ff */
[----:B------:R-:W-:-:S04]  /*0590*/  @!P0 IADD3 R11, PT, PT, R13, R17, RZ ;  /* 0x000000110d0b8210 */ /* 0x000fc80007ffe0ff */
[----:B------:R-:W-:-:S05]  /*05a0*/  @!P0 SHF.L.U64.HI R11, R12, 0x1, R11 ;  /* 0x000000010c0b8819 */ /* 0x000fca000001020b */
[----:B------:R0:W-:Y:S01]  /*05b0*/  @!P0 STG.E.64 desc[UR18][R8.64], R10 ;  /* 0x0000000a08008986 */ /* 0x0001e2000c101b12 */
[----:B------:R-:W-:Y:S01]  /*05c0*/  ISETP.NE.AND P0, PT, R0, 0x8, PT ;  /* 0x000000080000780c */ /* 0x000fe20003f05270 */
[----:B------:R-:W-:-:S12]  /*05d0*/  @P6 BRA `(.L_x_187) ;  /* 0x0000000000206947 */ /* 0x000fd80003800000 */
[----:B0-----:R-:W2:Y:S02]  /*05e0*/  LDG.E.64 R10, desc[UR18][R6.64+0x400] ;  /* 0x00040012060a7981 */ /* 0x001ea4000c1e1b00 */
[-C--:B--2---:R-:W-:Y:S02]  /*05f0*/  IMAD R15, R11, R10.reuse, RZ ;  /* 0x0000000a0b0f7224 */ /* 0x084fe400078e02ff */
[----:B------:R-:W-:-:S04]  /*0600*/  IMAD.WIDE.U32 R12, R10, R10, RZ ;  /* 0x0000000a0a0c7225 */ /* 0x000fc800078e00ff */
[----:B------:R-:W-:Y:S02]  /*0610*/  IMAD R11, R10, R11, R15 ;  /* 0x0000000b0a0b7224 */ /* 0x000fe400078e020f */
[----:B------:R-:W-:-:S03]  /*0620*/  IMAD.SHL.U32 R10, R12, 0x2, RZ ;  /* 0x000000020c0a7824 */ /* 0x000fc600078e00ff */
[----:B------:R-:W-:-:S04]  /*0630*/  IADD3 R11, PT, PT, R13, R11, RZ ;  /* 0x0000000b0d0b7210 */ /* 0x000fc80007ffe0ff */
[----:B------:R-:W-:-:S05]  /*0640*/  SHF.L.U64.HI R11, R12, 0x1, R11 ;  /* 0x000000010c0b7819 */ /* 0x000fca000001020b */
[----:B------:R1:W-:Y:S02]  /*0650*/  STG.E.64 desc[UR18][R8.64+0x400], R10 ;  /* 0x0004000a08007986 */ /* 0x0003e4000c101b12 */
.L_x_187:
[----:B------:R-:W-:Y:S05]  /*0660*/  BSYNC.RECONVERGENT B0 ;  /* 0x0000000000007941 */ /* 0x000fea0003800200 */
.L_x_186:
[----:B------:R-:W-:Y:S04]  /*0670*/  BSSY.RECONVERGENT B0, `(.L_x_188) ;  /* 0x000000a000007945 */ /* 0x000fe80003800200 */
[----:B------:R-:W-:Y:S05]  /*0680*/  @P5 BRA `(.L_x_189) ;  /* 0x0000000000205947 */ /* 0x000fea0003800000 */
[----:B01----:R-:W2:Y:S02]  /*0690*/  LDG.E.64 R10, desc[UR18][R6.64+0x800] ;  /* 0x00080012060a7981 */ /* 0x003ea4000c1e1b00 */
[-C--:B--2---:R-:W-:Y:S02]  /*06a0*/  IMAD R15, R11, R10.reuse, RZ ;  /* 0x0000000a0b0f7224 */ /* 0x084fe400078e02ff */
[----:B------:R-:W-:-:S04]  /*06b0*/  IMAD.WIDE.U32 R12, R10, R10, RZ ;  /* 0x0000000a0a0c7225 */ /* 0x000fc800078e00ff */
[----:B------:R-:W-:Y:S01]  /*06c0*/  IMAD R11, R10, R11, R15 ;  /* 0x0000000b0a0b7224 */ /* 0x000fe200078e020f */
[----:B------:R-:W-:-:S04]  /*06d0*/  SHF.L.U32 R10, R12, 0x1, RZ ;  /* 0x000000010c0a7819 */ /* 0x000fc800000006ff */
[----:B------:R-:W-:-:S04]  /*06e0*/  IADD3 R11, PT, PT, R13, R11, RZ ;  /* 0x0000000b0d0b7210 */ /* 0x000fc80007ffe0ff */
[----:B------:R-:W-:-:S05]  /*06f0*/  SHF.L.U64.HI R11, R12, 0x1, R11 ;  /* 0x000000010c0b7819 */ /* 0x000fca000001020b */
[----:B------:R2:W-:Y:S02]  /*0700*/  STG.E.64 desc[UR18][R8.64+0x800], R10 ;  /* 0x0008000a08007986 */ /* 0x0005e4000c101b12 */
.L_x_189:
[----:B------:R-:W-:Y:S05]  /*0710*/  BSYNC.RECONVERGENT B0 ;  /* 0x0000000000007941 */ /* 0x000fea0003800200 */
.L_x_188:
[----:B------:R-:W-:Y:S04]  /*0720*/  BSSY.RECONVERGENT B0, `(.L_x_190) ;  /* 0x000000a000007945 */ /* 0x000fe80003800200 */
[----:B------:R-:W-:Y:S05]  /*0730*/  @P4 BRA `(.L_x_191) ;  /* 0x0000000000204947 */ /* 0x000fea0003800000 */
[----:B012---:R-:W2:Y:S02]  /*0740*/  LDG.E.64 R10, desc[UR18][R6.64+0xc00] ;  /* 0x000c0012060a7981 */ /* 0x007ea4000c1e1b00 */
[-C--:B--2---:R-:W-:Y:S02]  /*0750*/  IMAD R15, R11, R10.reuse, RZ ;  /* 0x0000000a0b0f7224 */ /* 0x084fe400078e02ff */
[----:B------:R-:W-:-:S04]  /*0760*/  IMAD.WIDE.U32 R12, R10, R10, RZ ;  /* 0x0000000a0a0c7225 */ /* 0x000fc800078e00ff */
[----:B------:R-:W-:Y:S02]  /*0770*/  IMAD R11, R10, R11, R15 ;  /* 0x0000000b0a0b7224 */ /* 0x000fe400078e020f */
[----:B------:R-:W-:-:S03]  /*0780*/  IMAD.SHL.U32 R10, R12, 0x2, RZ ;  /* 0x000000020c0a7824 */ /* 0x000fc600078e00ff */
[----:B------:R-:W-:-:S04]  /*0790*/  IADD3 R11, PT, PT, R13, R11, RZ ;  /* 0x0000000b0d0b7210 */ /* 0x000fc80007ffe0ff */
[----:B------:R-:W-:-:S05]  /*07a0*/  SHF.L.U64.HI R11, R12, 0x1, R11 ;  /* 0x000000010c0b7819 */ /* 0x000fca000001020b */
[----:B------:R3:W-:Y:S02]  /*07b0*/  STG.E.64 desc[UR18][R8.64+0xc00], R10 ;  /* 0x000c000a08007986 */ /* 0x0007e4000c101b12 */
.L_x_191:
[----:B------:R-:W-:Y:S05]  /*07c0*/  BSYNC.RECONVERGENT B0 ;  /* 0x0000000000007941 */ /* 0x000fea0003800200 */
.L_x_190:
[----:B------:R-:W-:Y:S04]  /*07d0*/  BSSY.RECONVERGENT B0, `(.L_x_192) ;  /* 0x000000a000007945 */ /* 0x000fe80003800200 */
[----:B------:R-:W-:Y:S05]  /*07e0*/  @P3 BRA `(.L_x_193) ;  /* 0x0000000000203947 */ /* 0x000fea0003800000 */
[----:B0123--:R-:W2:Y:S02]  /*07f0*/  LDG.E.64 R10, desc[UR18][R6.64+0x1000] ;  /* 0x00100012060a7981 */ /* 0x00fea4000c1e1b00 */
[-C--:B--2---:R-:W-:Y:S02]  /*0800*/  IMAD R15, R11, R10.reuse, RZ ;  /* 0x0000000a0b0f7224 */ /* 0x084fe400078e02ff */
[----:B------:R-:W-:-:S04]  /*0810*/  IMAD.WIDE.U32 R12, R10, R10, RZ ;  /* 0x0000000a0a0c7225 */ /* 0x000fc800078e00ff */
[----:B------:R-:W-:Y:S01]  /*0820*/  IMAD R11, R10, R11, R15 ;  /* 0x0000000b0a0b7224 */ /* 0x000fe200078e020f */
[----:B------:R-:W-:-:S04]  /*0830*/  SHF.L.U32 R10, R12, 0x1, RZ ;  /* 0x000000010c0a7819 */ /* 0x000fc800000006ff */
[----:B------:R-:W-:-:S04]  /*0840*/  IADD3 R11, PT, PT, R13, R11, RZ ;  /* 0x0000000b0d0b7210 */ /* 0x000fc80007ffe0ff */
[----:B------:R-:W-:-:S05]  /*0850*/  SHF.L.U64.HI R11, R12, 0x1, R11 ;  /* 0x000000010c0b7819 */ /* 0x000fca000001020b */
[----:B------:R4:W-:Y:S02]  /*0860*/  STG.E.64 desc[UR18][R8.64+0x1000], R10 ;  /* 0x0010000a08007986 */ /* 0x0009e4000c101b12 */
.L_x_193:
[----:B------:R-:W-:Y:S05]  /*0870*/  BSYNC.RECONVERGENT B0 ;  /* 0x0000000000007941 */ /* 0x000fea0003800200 */
.L_x_192:
[----:B------:R-:W-:Y:S04]  /*0880*/  BSSY.RECONVERGENT B0, `(.L_x_194) ;  /* 0x000000a000007945 */ /* 0x000fe80003800200 */
[----:B------:R-:W-:Y:S05]  /*0890*/  @P2 BRA `(.L_x_195) ;  /* 0x0000000000202947 */ /* 0x000fea0003800000 */
[----:B01234-:R-:W2:Y:S02]  /*08a0*/  LDG.E.64 R10, desc[UR18][R6.64+0x1400] ;  /* 0x00140012060a7981 */ /* 0x01fea4000c1e1b00 */
[-C--:B--2---:R-:W-:Y:S02]  /*08b0*/  IMAD R15, R11, R10.reuse, RZ ;  /* 0x0000000a0b0f7224 */ /* 0x084fe400078e02ff */
[----:B------:R-:W-:-:S04]  /*08c0*/  IMAD.WIDE.U32 R12, R10, R10, RZ ;  /* 0x0000000a0a0c7225 */ /* 0x000fc800078e00ff */
[----:B------:R-:W-:Y:S02]  /*08d0*/  IMAD R11, R10, R11, R15 ;  /* 0x0000000b0a0b7224 */ /* 0x000fe400078e020f */
[----:B------:R-:W-:-:S03]  /*08e0*/  IMAD.SHL.U32 R10, R12, 0x2, RZ ;  /* 0x000000020c0a7824 */ /* 0x000fc600078e00ff */
[----:B------:R-:W-:-:S04]  /*08f0*/  IADD3 R11, PT, PT, R13, R11, RZ ;  /* 0x0000000b0d0b7210 */ /* 0x000fc80007ffe0ff */
[----:B------:R-:W-:-:S05]  /*0900*/  SHF.L.U64.HI R11, R12, 0x1, R11 ;  /* 0x000000010c0b7819 */ /* 0x000fca000001020b */
[----:B------:R0:W-:Y:S02]  /*0910*/  STG.E.64 desc[UR18][R8.64+0x1400], R10 ;  /* 0x0014000a08007986 */ /* 0x0001e4000c101b12 */
.L_x_195:
[----:B------:R-:W-:Y:S05]  /*0920*/  BSYNC.RECONVERGENT B0 ;  /* 0x0000000000007941 */ /* 0x000fea0003800200 */
.L_x_194:
[----:B------:R-:W-:Y:S04]  /*0930*/  BSSY.RECONVERGENT B0, `(.L_x_196) ;  /* 0x000000a000007945 */ /* 0x000fe80003800200 */
[----:B------:R-:W-:Y:S05]  /*0940*/  @P1 BRA `(.L_x_197) ;  /* 0x0000000000201947 */ /* 0x000fea0003800000 */
[----:B------:R-:W5:Y:S02]  /*0950*/  LDG.E.64 R6, desc[UR18][R6.64+0x1800] ;  /* 0x0018001206067981 */ /* 0x000f64000c1e1b00 */
[-C--:B-----5:R-:W-:Y:S02]  /*0960*/  IMAD R13, R7, R6.reuse, RZ ;  /* 0x00000006070d7224 */ /* 0x0a0fe400078e02ff */
[----:B01234-:R-:W-:-:S04]  /*0970*/  IMAD.WIDE.U32 R10, R6, R6, RZ ;  /* 0x00000006060a7225 */ /* 0x01ffc800078e00ff */
[----:B------:R-:W-:Y:S01]  /*0980*/  IMAD R13, R6, R7, R13 ;  /* 0x00000007060d7224 */ /* 0x000fe200078e020d */
[----:B------:R-:W-:-:S04]  /*0990*/  SHF.L.U32 R12, R10, 0x1, RZ ;  /* 0x000000010a0c7819 */ /* 0x000fc800000006ff */
[----:B------:R-:W-:-:S04]  /*09a0*/  IADD3 R11, PT, PT, R11, R13, RZ ;  /* 0x0000000d0b0b7210 */ /* 0x000fc80007ffe0ff */
[----:B------:R-:W-:-:S05]  /*09b0*/  SHF.L.U64.HI R13, R10, 0x1, R11 ;  /* 0x000000010a0d7819 */ /* 0x000fca000001020b */
[----:B------:R0:W-:Y:S02]  /*09c0*/  STG.E.64 desc[UR18][R8.64+0x1800], R12 ;  /* 0x0018000c08007986 */ /* 0x0001e4000c101b12 */
.L_x_197:
[----:B------:R-:W-:Y:S05]  /*09d0*/  BSYNC.RECONVERGENT B0 ;  /* 0x0000000000007941 */ /* 0x000fea0003800200 */
.L_x_196:
[----:B------:R-:W-:Y:S05]  /*09e0*/  @!P0 BRA `(.L_x_185) ;  /* 0x0000000400748947 */ /* 0x000fea0003800000 */
[----:B------:R-:W-:-:S07]  /*09f0*/  MOV R4, 0x8 ;  /* 0x0000000800047802 */ /* 0x000fce0000000f00 */
.L_x_200:
[----:B01234-:R-:W-:Y:S02]  /*0a00*/  IMAD R9, R4, 0x80, R5 ;  /* 0x0000008004097824 */ /* 0x01ffe400078e0205 */
[----:B------:R-:W-:-:S03]  /*0a10*/  HFMA2 R6, -RZ, RZ, 0, 4.76837158203125e-07 ;  /* 0x00000008ff067431 */ /* 0x000fc600000001ff */
[----:B------:R-:W-:-:S13]  /*0a20*/  ISETP.GE.AND P0, PT, R9, UR8, PT ;  /* 0x0000000809007c0c */ /* 0x000fda000bf06270 */
        /* <DEDUP_REMOVED lines=10> */
[----:B------:R-:W-:Y:S01]  /*0ad0*/  @!P0 IADD3 R13, PT, PT, R13, R15, RZ ;  /* 0x0000000f0d0d8210 */ /* 0x000fe20007ffe0ff */
[----:B------:R-:W-:-:S03]  /*0ae0*/  @!P0 IMAD.WIDE.U32 R14, R9, 0x8, R2 ;  /* 0x00000008090e8825 */ /* 0x000fc600078e0002 */
[----:B------:R-:W-:-:S05]  /*0af0*/  @!P0 SHF.L.U64.HI R17, R12, 0x1, R13 ;  /* 0x000000010c118819 */ /* 0x000fca000001020d */
[----:B------:R0:W-:Y:S04]  /*0b00*/  @!P0 STG.E.64 desc[UR18][R14.64], R16 ;  /* 0x000000100e008986 */ /* 0x0001e8000c101b12 */
[----:B------:R-:W2:Y:S01]  /*0b10*/  @!P1 LDG.E.64 R12, desc[UR18][R6.64] ;  /* 0x00000012060c9981 */ /* 0x000ea2000c1e1b00 */
[----:B------:R-:W-:Y:S01]  /*0b20*/  IADD3 R8, PT, PT, R9, 0x100, RZ ;  /* 0x0000010009087810 */ /* 0x000fe20007ffe0ff */
[----:B------:R-:W-:-:S03]  /*0b30*/  IMAD.WIDE R10, R11, 0x8, R2 ;  /* 0x000000080b0a7825 */ /* 0x000fc600078e0202 */
[----:B------:R-:W-:Y:S01]  /*0b40*/  ISETP.GE.AND P0, PT, R8, UR8, PT ;  /* 0x0000000808007c0c */ /* 0x000fe2000bf06270 */
[-C--:B--2---:R-:W-:Y:S02]  /*0b50*/  @!P1 IMAD R21, R13, R12.reuse, RZ ;  /* 0x0000000c0d159224 */ /* 0x084fe400078e02ff */
[----:B------:R-:W-:-:S04]  /*0b60*/  @!P1 IMAD.WIDE.U32 R18, R12, R12, RZ ;  /* 0x0000000c0c129225 */ /* 0x000fc800078e00ff */
[----:B------:R-:W-:Y:S02]  /*0b70*/  @!P1 IMAD R13, R12, R13, R21 ;  /* 0x0000000d0c0d9224 */ /* 0x000fe400078e0215 */
[----:B------:R-:W-:-:S03]  /*0b80*/  @!P1 IMAD.SHL.U32 R20, R18, 0x2, RZ ;  /* 0x0000000212149824 */ /* 0x000fc600078e00ff */
[----:B------:R-:W-:-:S04]  /*0b90*/  @!P1 IADD3 R13, PT, PT, R19, R13, RZ ;  /* 0x0000000d130d9210 */ /* 0x000fc80007ffe0ff */
[----:B------:R-:W-:-:S05]  /*0ba0*/  @!P1 SHF.L.U64.HI R21, R18, 0x1, R13 ;  /* 0x0000000112159819 */ /* 0x000fca000001020d */
[----:B------:R-:W-:Y:S04]  /*0bb0*/  @!P1 STG.E.64 desc[UR18][R10.64], R20 ;  /* 0x000000140a009986 */ /* 0x000fe8000c101b12 */
[----:B------:R-:W0:Y:S01]  /*0bc0*/  @!P0 LDG.E.64 R12, desc[UR18][R6.64+0x400] ;  /* 0x00040012060c8981 */ /* 0x000e22000c1e1b00 */
[----:B------:R-:W-:-:S04]  /*0bd0*/  IADD3 R8, PT, PT, R9, 0x180, RZ ;  /* 0x0000018009087810 */ /* 0x000fc80007ffe0ff */
[----:B------:R-:W-:Y:S01]  /*0be0*/  ISETP.GE.AND P1, PT, R8, UR8, PT ;  /* 0x0000000808007c0c */ /* 0x000fe2000bf26270 */
[-C--:B0-----:R-:W-:Y:S02]  /*0bf0*/  @!P0 IMAD R17, R13, R12.reuse, RZ ;  /* 0x0000000c0d118224 */ /* 0x081fe400078e02ff */
[----:B------:R-:W-:-:S04]  /*0c00*/  @!P0 IMAD.WIDE.U32 R14, R12, R12, RZ ;  /* 0x0000000c0c0e8225 */ /* 0x000fc800078e00ff */
[----:B------:R-:W-:Y:S01]  /*0c10*/  @!P0 IMAD R13, R12, R13, R17 ;  /* 0x0000000d0c0d8224 */ /* 0x000fe200078e0211 */
[----:B------:R-:W-:-:S04]  /*0c20*/  @!P0 SHF.L.U32 R16, R14, 0x1, RZ ;  /* 0x000000010e108819 */ /* 0x000fc800000006ff */
[----:B------:R-:W-:-:S04]  /*0c30*/  @!P0 IADD3 R13, PT, PT, R15, R13, RZ ;  /* 0x0000000d0f0d8210 */ /* 0x000fc80007ffe0ff */
[----:B------:R-:W-:-:S05]  /*0c40*/  @!P0 SHF.L.U64.HI R17, R14, 0x1, R13 ;  /* 0x000000010e118819 */ /* 0x000fca000001020d */
[----:B------:R0:W-:Y:S04]  /*0c50*/  @!P0 STG.E.64 desc[UR18][R10.64+0x400], R16 ;  /* 0x000400100a008986 */ /* 0x0001e8000c101b12 */
[----:B------:R-:W2:Y:S01]  /*0c60*/  @!P1 LDG.E.64 R12, desc[UR18][R6.64+0x800] ;  /* 0x00080012060c9981 */ /* 0x000ea2000c1e1b00 */
[----:B------:R-:W-:-:S05]  /*0c70*/  VIADD R8, R9, 0x200 ;  /* 0x0000020009087836 */ /* 0x000fca0000000000 */
[----:B------:R-:W-:Y:S01]  /*0c80*/  ISETP.GE.AND P0, PT, R8, UR8, PT ;  /* 0x0000000808007c0c */ /* 0x000fe2000bf06270 */
[-C--:B--2---:R-:W-:Y:S02]  /*0c90*/  @!P1 IMAD R19, R13, R12.reuse, RZ ;  /* 0x0000000c0d139224 */ /* 0x084fe400078e02ff */
[----:B------:R-:W-:-:S04]  /*0ca0*/  @!P1 IMAD.WIDE.U32 R14, R12, R12, RZ ;  /* 0x0000000c0c0e9225 */ /* 0x000fc800078e00ff */
[----:B------:R-:W-:Y:S01]  /*0cb0*/  @!P1 IMAD R13, R12, R13, R19 ;  /* 0x0000000d0c0d9224 */ /* 0x000fe200078e0213 */
[----:B------:R-:W-:-:S04]  /*0cc0*/  @!P1 SHF.L.U32 R18, R14, 0x1, RZ ;  /* 0x000000010e129819 */ /* 0x000fc800000006ff */
[----:B------:R-:W-:-:S04]  /*0cd0*/  @!P1 IADD3 R13, PT, PT, R15, R13, RZ ;  /* 0x0000000d0f0d9210 */ /* 0x000fc80007ffe0ff */
[----:B------:R-:W-:-:S05]  /*0ce0*/  @!P1 SHF.L.U64.HI R19, R14, 0x1, R13 ;  /* 0x000000010e139819 */ /* 0x000fca000001020d */
[----:B------:R1:W-:Y:S04]  /*0cf0*/  @!P1 STG.E.64 desc[UR18][R10.64+0x800], R18 ;  /* 0x000800120a009986 */ /* 0x0003e8000c101b12 */
[----:B------:R-:W0:Y:S01]  /*0d00*/  @!P0 LDG.E.64 R12, desc[UR18][R6.64+0xc00] ;  /* 0x000c0012060c8981 */ /* 0x000e22000c1e1b00 */
[----:B------:R-:W-:-:S04]  /*0d10*/  IADD3 R8, PT, PT, R9, 0x280, RZ ;  /* 0x0000028009087810 */ /* 0x000fc80007ffe0ff */
[----:B------:R-:W-:Y:S01]  /*0d20*/  ISETP.GE.AND P1, PT, R8, UR8, PT ;  /* 0x0000000808007c0c */ /* 0x000fe2000bf26270 */
[-C--:B0-----:R-:W-:Y:S02]  /*0d30*/  @!P0 IMAD R17, R13, R12.reuse, RZ ;  /* 0x0000000c0d118224 */ /* 0x081fe400078e02ff */
[----:B------:R-:W-:-:S04]  /*0d40*/  @!P0 IMAD.WIDE.U32 R14, R12, R12, RZ ;  /* 0x0000000c0c0e8225 */ /* 0x000fc800078e00ff */
[----:B------:R-:W-:Y:S01]  /*0d50*/  @!P0 IMAD R13, R12, R13, R17 ;  /* 0x0000000d0c0d8224 */ /* 0x000fe200078e0211 */
[----:B------:R-:W-:-:S03]  /*0d60*/  @!P0 SHF.L.U32 R16, R14, 0x1, RZ ;  /* 0x000000010e108819 */ /* 0x000fc600000006ff */
[----:B------:R-:W-:-:S05]  /*0d70*/  @!P0 IMAD.IADD R13, R15, 0x1, R13 ;  /* 0x000000010f0d8824 */ /* 0x000fca00078e020d */
[----:B------:R-:W-:-:S05]  /*0d80*/  @!P0 SHF.L.U64.HI R17, R14, 0x1, R13 ;  /* 0x000000010e118819 */ /* 0x000fca000001020d */
[----:B------:R0:W-:Y:S04]  /*0d90*/  @!P0 STG.E.64 desc[UR18][R10.64+0xc00], R16 ;  /* 0x000c00100a008986 */ /* 0x0001e8000c101b12 */
[----:B------:R-:W1:Y:S01]  /*0da0*/  @!P1 LDG.E.64 R12, desc[UR18][R6.64+0x1000] ;  /* 0x00100012060c9981 */ /* 0x000e62000c1e1b00 */
[----:B------:R-:W-:-:S04]  /*0db0*/  IADD3 R8, PT, PT, R9, 0x300, RZ ;  /* 0x0000030009087810 */ /* 0x000fc80007ffe0ff */
[----:B------:R-:W-:Y:S01]  /*0dc0*/  ISETP.GE.AND P0, PT, R8, UR8, PT ;  /* 0x0000000808007c0c */ /* 0x000fe2000bf06270 */
[-C--:B-1----:R-:W-:Y:S02]  /*0dd0*/  @!P1 IMAD R19, R13, R12.reuse, RZ ;  /* 0x0000000c0d139224 */ /* 0x082fe400078e02ff */
[----:B------:R-:W-:-:S04]  /*0de0*/  @!P1 IMAD.WIDE.U32 R14, R12, R12, RZ ;  /* 0x0000000c0c0e9225 */ /* 0x000fc800078e00ff */
[----:B------:R-:W-:Y:S02]  /*0df0*/  @!P1 IMAD R13, R12, R13, R19 ;  /* 0x0000000d0c0d9224 */ /* 0x000fe400078e0213 */
[----:B------:R-:W-:-:S03]  /*0e00*/  @!P1 IMAD.SHL.U32 R18, R14, 0x2, RZ ;  /* 0x000000020e129824 */ /* 0x000fc600078e00ff */
[----:B------:R-:W-:-:S04]  /*0e10*/  @!P1 IADD3 R13, PT, PT, R15, R13, RZ ;  /* 0x0000000d0f0d9210 */ /* 0x000fc80007ffe0ff */
[----:B------:R-:W-:-:S05]  /*0e20*/  @!P1 SHF.L.U64.HI R19, R14, 0x1, R13 ;  /* 0x000000010e139819 */ /* 0x000fca000001020d */
[----:B------:R1:W-:Y:S04]  /*0e30*/  @!P1 STG.E.64 desc[UR18][R10.64+0x1000], R18 ;  /* 0x001000120a009986 */ /* 0x0003e8000c101b12 */
[----:B------:R-:W0:Y:S01]  /*0e40*/  @!P0 LDG.E.64 R12, desc[UR18][R6.64+0x1400] ;  /* 0x00140012060c8981 */ /* 0x000e22000c1e1b00 */
[----:B------:R-:W-:Y:S01]  /*0e50*/  IADD3 R9, PT, PT, R9, 0x380, RZ ;  /* 0x0000038009097810 */ /* 0x000fe20007ffe0ff */
[----:B------:R-:W-:Y:S01]  /*0e60*/  VIADD R4, R4, 0x8 ;  /* 0x0000000804047836 */ /* 0x000fe20000000000 */
[----:B------:R-:W-:Y:S04]  /*0e70*/  BSSY.RECONVERGENT B0, `(.L_x_198) ;  /* 0x0000013000007945 */ /* 0x000fe80003800200 */
[----:B------:R-:W-:Y:S01]  /*0e80*/  ISETP.NE.AND P1, PT, R4, R0, PT ;  /* 0x000000000400720c */ /* 0x000fe20003f25270 */
[----:B0-----:R-:W-:-:S02]  /*0e90*/  @!P0 IMAD R17, R13, R12, RZ ;  /* 0x0000000c0d118224 */ /* 0x001fc400078e02ff */
[----:B------:R-:W-:-:S04]  /*0ea0*/  @!P0 IMAD.WIDE.U32 R14, R12, R12, RZ ;  /* 0x0000000c0c0e8225 */ /* 0x000fc800078e00ff */
[----:B------:R-:W-:Y:S01]  /*0eb0*/  @!P0 IMAD R13, R12, R13, R17 ;  /* 0x0000000d0c0d8224 */ /* 0x000fe200078e0211 */
[----:B------:R-:W-:-:S04]  /*0ec0*/  @!P0 SHF.L.U32 R12, R14, 0x1, RZ ;  /* 0x000000010e0c8819 */ /* 0x000fc800000006ff */
[----:B------:R-:W-:-:S04]  /*0ed0*/  @!P0 IADD3 R13, PT, PT, R15, R13, RZ ;  /* 0x0000000d0f0d8210 */ /* 0x000fc80007ffe0ff */
[----:B------:R-:W-:-:S05]  /*0ee0*/  @!P0 SHF.L.U64.HI R13, R14, 0x1, R13 ;  /* 0x000000010e0d8819 */ /* 0x000fca000001020d */
[----:B------:R1:W-:Y:S01]  /*0ef0*/  @!P0 STG.E.64 desc[UR18][R10.64+0x1400], R12 ;  /* 0x0014000c0a008986 */ /* 0x0003e2000c101b12 */
[----:B------:R-:W-:-:S13]  /*0f00*/  ISETP.GE.AND P0, PT, R9, UR8, PT ;  /* 0x0000000809007c0c */ /* 0x000fda000bf06270 */
[----:B-1----:R-:W-:Y:S05]  /*0f10*/  @P0 BRA `(.L_x_199) ;  /* 0x0000000000200947 */ /* 0x002fea0003800000 */
[----:B------:R-:W2:Y:S02]  /*0f20*/  LDG.E.64 R6, desc[UR18][R6.64+0x1800] ;  /* 0x0018001206067981 */ /* 0x000ea4000c1e1b00 */
[-C--:B--2---:R-:W-:Y:S02]  /*0f30*/  IMAD R13, R7, R6.reuse, RZ ;  /* 0x00000006070d7224 */ /* 0x084fe400078e02ff */
[----:B------:R-:W-:-:S04]  /*0f40*/  IMAD.WIDE.U32 R8, R6, R6, RZ ;  /* 0x0000000606087225 */ /* 0x000fc800078e00ff */
[----:B------:R-:W-:Y:S01]  /*0f50*/  IMAD R13, R6, R7, R13 ;  /* 0x00000007060d7224 */ /* 0x000fe200078e020d */
[----:B------:R-:W-:-:S04]  /*0f60*/  SHF.L.U32 R12, R8, 0x1, RZ ;  /* 0x00000001080c7819 */ /* 0x000fc800000006ff */
[----:B------:R-:W-:-:S04]  /*0f70*/  IADD3 R9, PT, PT, R9, R13, RZ ;  /* 0x0000000d09097210 */ /* 0x000fc80007ffe0ff */
[----:B------:R-:W-:-:S05]  /*0f80*/  SHF.L.U64.HI R13, R8, 0x1, R9 ;  /* 0x00000001080d7819 */ /* 0x000fca0000010209 */
[----:B------:R0:W-:Y:S02]  /*0f90*/  STG.E.64 desc[UR18][R10.64+0x1800], R12 ;  /* 0x0018000c0a007986 */ /* 0x0001e4000c101b12 */
.L_x_199:
[----:B------:R-:W-:Y:S05]  /*0fa0*/  BSYNC.RECONVERGENT B0 ;  /* 0x0000000000007941 */ /* 0x000fea0003800200 */
.L_x_198:
[----:B------:R-:W-:Y:S05]  /*0fb0*/  @P1 BRA `(.L_x_200) ;  /* 0xfffffff800901947 */ /* 0x000fea000383ffff */
.L_x_185:
[----:B------:R-:W-:-:S13]  /*0fc0*/  ISETP.NE.AND P0, PT, RZ, UR6, PT ;  /* 0x00000006ff007c0c */ /* 0x000fda000bf05270 */
[----:B------:R-:W-:Y:S05]  /*0fd0*/  @!P0 EXIT ;  /* 0x000000000000894d */ /* 0x000fea0003800000 */
[----:B------:R-:W5:Y:S01]  /*0fe0*/  LDC R4, c[0x0][0x388] ;  /* 0x0000e200ff047b82 */ /* 0x000f620000000800 */
[----:B------:R-:W-:Y:S01]  /*0ff0*/  UISETP.GE.U32.AND UP0, UPT, UR6, 0x4, UPT ;  /* 0x000000040600788c */ /* 0x000fe2000bf06070 */
[----:B-----5:R-:W-:-:S04]  /*1000*/  LOP3.LUT R6, R4, 0x3, RZ, 0xc0, !PT ;  /* 0x0000000304067812 */ /* 0x020fc800078ec0ff */
[----:B------:R-:W-:-:S04]  /*1010*/  ISETP.NE.AND P2, PT, R6, RZ, PT ;  /* 0x000000ff0600720c */ /* 0x000fc80003f45270 */
[----:B------:R-:W-:Y:S09]  /*1020*/  BRA.U !UP0, `(.L_x_201) ;  /* 0x0000000108d07547 */ /* 0x000ff2000b800000 */
[----:B------:R-:W-:Y:S01]  /*1030*/  LEA R7, R0, R5, 0x7 ;  /* 0x0000000500077211 */ /* 0x000fe200078e38ff */
[----:B01234-:R-:W-:-:S03]  /*1040*/  IMAD.MOV.U32 R10, RZ, RZ, 0x8 ;  /* 0x00000008ff0a7424 */ /* 0x01ffc600078e00ff */
[----:B------:R-:W-:-:S13]  /*1050*/  ISETP.GE.AND P0, PT, R7, UR8, PT ;  /* 0x0000000807007c0c */ /* 0x000fda000bf06270 */
[----:B------:R-:W-:-:S06]  /*1060*/  @!P0 IMAD.WIDE R10, R7, R10, UR4 ;  /* 0x00000004070a8e25 */ /* 0x000fcc000f8e020a */
[----:B------:R-:W2:Y:S01]  /*1070*/  @!P0 LDG.E.64 R10, desc[UR18][R10.64] ;  /* 0x000000120a0a8981 */ /* 0x000ea2000c1e1b00 */
[----:B------:R-:W-:Y:S02]  /*1080*/  IADD3 R9, PT, PT, R7, 0x80, RZ ;  /* 0x0000008007097810 */ /* 0x000fe40007ffe0ff */
[----:B------:R-:W-:Y:S02]  /*1090*/  MOV R16, 0x8 ;  /* 0x0000000800107802 */ /* 0x000fe40000000f00 */
[----:B------:R-:W-:-:S13]  /*10a0*/  ISETP.GE.AND P1, PT, R9, UR8, PT ;  /* 0x0000000809007c0c */ /* 0x000fda000bf26270 */
[----:B------:R-:W-:-:S04]  /*10b0*/  @!P1 IMAD.WIDE R16, R9, R16, UR4 ;  /* 0x0000000409109e25 */ /* 0x000fc8000f8e0210 */
[-C--:B--2---:R-:W-:Y:S02]  /*10c0*/  @!P0 IMAD R15, R11, R10.reuse, RZ ;  /* 0x0000000a0b0f8224 */ /* 0x084fe400078e02ff */
[----:B------:R-:W-:-:S04]  /*10d0*/  @!P0 IMAD.WIDE.U32 R12, R10, R10, RZ ;  /* 0x0000000a0a0c8225 */ /* 0x000fc800078e00ff */
[----:B------:R-:W-:Y:S02]  /*10e0*/  @!P0 IMAD R15, R10, R11, R15 ;  /* 0x0000000b0a0f8224 */ /* 0x000fe400078e020f */
[----:B------:R-:W-:-:S03]  /*10f0*/  @!P0 IMAD.SHL.U32 R18, R12, 0x2, RZ ;  /* 0x000000020c128824 */ /* 0x000fc600078e00ff */
[----:B------:R-:W-:Y:S01]  /*1100*/  @!P0 IADD3 R13, PT, PT, R13, R15, RZ ;  /* 0x0000000f0d0d8210 */ /* 0x000fe20007ffe0ff */
[----:B------:R-:W-:-:S03]  /*1110*/  @!P0 IMAD.WIDE R14, R7, 0x8, R2 ;  /* 0x00000008070e8825 */ /* 0x000fc600078e0202 */
[----:B------:R-:W-:-:S05]  /*1120*/  @!P0 SHF.L.U64.HI R19, R12, 0x1, R13 ;  /* 0x000000010c138819 */ /* 0x000fca000001020d */
[----:B------:R-:W-:Y:S04]  /*1130*/  @!P0 STG.E.64 desc[UR18][R14.64], R18 ;  /* 0x000000120e008986 */ /* 0x000fe8000c101b12 */
[----:B------:R-:W2:Y:S01]  /*1140*/  @!P1 LDG.E.64 R16, desc[UR18][R16.64] ;  /* 0x0000001210109981 */ /* 0x000ea2000c1e1b00 */
[----:B------:R-:W-:Y:S01]  /*1150*/  IADD3 R11, PT, PT, R7, 0x100, RZ ;  /* 0x00000100070b7810 */ /* 0x000fe20007ffe0ff */
[----:B------:R-:W-:Y:S02]  /*1160*/  HFMA2 R10, -RZ, RZ, 0, 4.76837158203125e-07 ;  /* 0x00000008ff0a7431 */ /* 0x000fe400000001ff */
[----:B------:R-:W-:Y:S01]  /*1170*/  @!P1 IMAD.WIDE R8, R9, 0x8, R2 ;  /* 0x0000000809089825 */ /* 0x000fe200078e0202 */
[----:B------:R-:W-:-:S03]  /*1180*/  ISETP.GE.AND P0, PT, R11, UR8, PT ;  /* 0x000000080b007c0c */ /* 0x000fc6000bf06270 */
[-C--:B--2---:R-:W-:Y:S02]  /*1190*/  @!P1 IMAD R21, R17, R16.reuse, RZ ;  /* 0x0000001011159224 */ /* 0x084fe400078e02ff */
[----:B------:R-:W-:-:S04]  /*11a0*/  @!P1 IMAD.WIDE.U32 R12, R16, R16, RZ ;  /* 0x00000010100c9225 */ /* 0x000fc800078e00ff */
[----:B------:R-:W-:Y:S02]  /*11b0*/  @!P1 IMAD R21, R16, R17, R21 ;  /* 0x0000001110159224 */ /* 0x000fe400078e0215 */
[----:B------:R-:W-:-:S03]  /*11c0*/  @!P1 IMAD.SHL.U32 R20, R12, 0x2, RZ ;  /* 0x000000020c149824 */ /* 0x000fc600078e00ff */
[----:B------:R-:W-:-:S04]  /*11d0*/  @!P1 IADD3 R13, PT, PT, R13, R21, RZ ;  /* 0x000000150d0d9210 */ /* 0x000fc80007ffe0ff */
[----:B------:R-:W-:Y:S01]  /*11e0*/  @!P1 SHF.L.U64.HI R21, R12, 0x1, R13 ;  /* 0x000000010c159819 */ /* 0x000fe2000001020d */
[----:B------:R-:W-:-:S04]  /*11f0*/  @!P0 IMAD.WIDE R12, R11, R10, UR4 ;  /* 0x000000040b0c8e25 */ /* 0x000fc8000f8e020a */
[----:B------:R0:W-:Y:S04]  /*1200*/  @!P1 STG.E.64 desc[UR18][R8.64], R20 ;  /* 0x0000001408009986 */ /* 0x0001e8000c101b12 */
[----:B------:R-:W2:Y:S01]  /*1210*/  @!P0 LDG.E.64 R12, desc[UR18][R12.64] ;  /* 0x000000120c0c8981 */ /* 0x000ea2000c1e1b00 */
[----:B------:R-:W-:-:S04]  /*1220*/  IADD3 R7, PT, PT, R7, 0x180, RZ ;  /* 0x0000018007077810 */ /* 0x000fc80007ffe0ff */
[----:B------:R-:W-:Y:S01]  /*1230*/  ISETP.GE.AND P1, PT, R7, UR8, PT ;  /* 0x0000000807007c0c */ /* 0x000fe2000bf26270 */
[----:B0-----:R-:W-:-:S12]  /*1240*/  @!P0 IMAD.WIDE R8, R11, 0x8, R2 ;  /* 0x000000080b088825 */ /* 0x001fd800078e0202 */
[----:B------:R-:W-:-:S04]  /*1250*/  @!P1 IMAD.WIDE R10, R7, R10, UR4 ;  /* 0x00000004070a9e25 */ /* 0x000fc8000f8e020a */
[-C--:B--2---:R-:W-:Y:S02]  /*1260*/  @!P0 IMAD R17, R13, R12.reuse, RZ ;  /* 0x0000000c0d118224 */ /* 0x084fe400078e02ff */
[----:B------:R-:W-:-:S04]  /*1270*/  @!P0 IMAD.WIDE.U32 R14, R12, R12, RZ ;  /* 0x0000000c0c0e8225 */ /* 0x000fc800078e00ff */
[----:B------:R-:W-:Y:S01]  /*1280*/  @!P0 IMAD R17, R12, R13, R17 ;  /* 0x0000000d0c118224 */ /* 0x000fe200078e0211 */
[----:B------:R-:W-:-:S04]  /*1290*/  @!P0 SHF.L.U32 R16, R14, 0x1, RZ ;  /* 0x000000010e108819 */ /* 0x000fc800000006ff */
[----:B------:R-:W-:-:S04]  /*12a0*/  @!P0 IADD3 R15, PT, PT, R15, R17, RZ ;  /* 0x000000110f0f8210 */ /* 0x000fc80007ffe0ff */
[----:B------:R-:W-:-:S05]  /*12b0*/  @!P0 SHF.L.U64.HI R17, R14, 0x1, R15 ;  /* 0x000000010e118819 */ /* 0x000fca000001020f */
[----:B------:R0:W-:Y:S04]  /*12c0*/  @!P0 STG.E.64 desc[UR18][R8.64], R16 ;  /* 0x0000001008008986 */ /* 0x0001e8000c101b12 */
[----:B------:R-:W2:Y:S01]  /*12d0*/  @!P1 LDG.E.64 R10, desc[UR18][R10.64] ;  /* 0x000000120a0a9981 */ /* 0x000ea2000c1e1b00 */
[----:B------:R-:W-:Y:S01]  /*12e0*/  IADD3 R0, PT, PT, R0, 0x4, RZ ;  /* 0x0000000400007810 */ /* 0x000fe20007ffe0ff */
[-C--:B--2---:R-:W-:Y:S02]  /*12f0*/  @!P1 IMAD R15, R11, R10.reuse, RZ ;  /* 0x0000000a0b0f9224 */ /* 0x084fe400078e02ff */
[----:B------:R-:W-:-:S04]  /*1300*/  @!P1 IMAD.WIDE.U32 R12, R10, R10, RZ ;  /* 0x0000000a0a0c9225 */ /* 0x000fc800078e00ff */
[----:B------:R-:W-:Y:S01]  /*1310*/  @!P1 IMAD R15, R10, R11, R15 ;  /* 0x0000000b0a0f9224 */ /* 0x000fe200078e020f */
[----:B------:R-:W-:-:S03]  /*1320*/  @!P1 SHF.L.U32 R14, R12, 0x1, RZ ;  /* 0x000000010c0e9819 */ /* 0x000fc600000006ff */
[----:B------:R-:W-:-:S05]  /*1330*/  @!P1 IMAD.IADD R13, R13, 0x1, R15 ;  /* 0x000000010d0d9824 */ /* 0x000fca00078e020f */
[----:B------:R-:W-:Y:S01]  /*1340*/  @!P1 SHF.L.U64.HI R15, R12, 0x1, R13 ;  /* 0x000000010c0f9819 */ /* 0x000fe2000001020d */
[----:B------:R-:W-:-:S05]  /*1350*/  @!P1 IMAD.WIDE R12, R7, 0x8, R2 ;  /* 0x00000008070c9825 */ /* 0x000fca00078e0202 */
[----:B------:R0:W-:Y:S02]  /*1360*/  @!P1 STG.E.64 desc[UR18][R12.64], R14 ;  /* 0x0000000e0c009986 */ /* 0x0001e4000c101b12 */
.L_x_201:
[----:B------:R-:W-:Y:S05]  /*1370*/  @!P2 EXIT ;  /* 0x000000000000a94d */ /* 0x000fea0003800000 */
[----:B------:R-:W-:Y:S02]  /*1380*/  ISETP.NE.AND P0, PT, R6, 0x1, PT ;  /* 0x000000010600780c */ /* 0x000fe40003f05270 */
[----:B------:R-:W-:-:S04]  /*1390*/  LOP3.LUT R4, R4, 0x1, RZ, 0xc0, !PT ;  /* 0x0000000104047812 */ /* 0x000fc800078ec0ff */
[----:B------:R-:W-:-:S07]  /*13a0*/  ISETP.NE.U32.AND P2, PT, R4, 0x1, PT ;  /* 0x000000010400780c */ /* 0x000fce0003f45070 */
[----:B------:R-:W-:Y:S06]  /*13b0*/  @!P0 BRA `(.L_x_202) ;  /* 0x00000000006c8947 */ /* 0x000fec0003800000 */
[----:B0-----:R-:W-:Y:S01]  /*13c0*/  LEA R15, R0, R5, 0x7 ;  /* 0x00000005000f7211 */ /* 0x001fe200078e38ff */
[----:B------:R-:W-:-:S03]  /*13d0*/  IMAD.MOV.U32 R6, RZ, RZ, 0x8 ;  /* 0x00000008ff067424 */ /* 0x000fc600078e00ff */
[----:B------:R-:W-:-:S13]  /*13e0*/  ISETP.GE.AND P0, PT, R15, UR8, PT ;  /* 0x000000080f007c0c */ /* 0x000fda000bf06270 */
[----:B------:R-:W-:-:S06]  /*13f0*/  @!P0 IMAD.WIDE R6, R15, R6, UR4 ;  /* 0x000000040f068e25 */ /* 0x000fcc000f8e0206 */
[----:B------:R-:W1:Y:S01]  /*1400*/  @!P0 LDG.E.64 R6, desc[UR18][R6.64] ;  /* 0x0000001206068981 */ /* 0x000e62000c1e1b00 */
[----:B------:R-:W-:Y:S02]  /*1410*/  IADD3 R17, PT, PT, R15, 0x80, RZ ;  /* 0x000000800f117810 */ /* 0x000fe40007ffe0ff */
[----:B------:R-:W-:Y:S02]  /*1420*/  MOV R4, 0x8 ;  /* 0x0000000800047802 */ /* 0x000fe40000000f00 */
[----:B------:R-:W-:Y:S01]  /*1430*/  ISETP.GE.AND P1, PT, R17, UR8, PT ;  /* 0x0000000811007c0c */ /* 0x000fe2000bf26270 */
[-C--:B-1234-:R-:W-:Y:S02]  /*1440*/  @!P0 IMAD R11, R7, R6.reuse, RZ ;  /* 0x00000006070b8224 */ /* 0x09efe400078e02ff */
[----:B------:R-:W-:-:S04]  /*1450*/  @!P0 IMAD.WIDE.U32 R8, R6, R6, RZ ;  /* 0x0000000606088225 */ /* 0x000fc800078e00ff */
[----:B------:R-:W-:Y:S02]  /*1460*/  @!P0 IMAD R11, R6, R7, R11 ;  /* 0x00000007060b8224 */ /* 0x000fe400078e020b */
[----:B------:R-:W-:-:S04]  /*1470*/  @!P0 IMAD.SHL.U32 R12, R8, 0x2, RZ ;  /* 0x00000002080c8824 */ /* 0x000fc800078e00ff */
[----:B------:R-:W-:Y:S01]  /*1480*/  @!P1 IMAD.WIDE R6, R17, R4, UR4 ;  /* 0x0000000411069e25 */ /* 0x000fe2000f8e0204 */
[----:B------:R-:W-:-:S04]  /*1490*/  @!P0 IADD3 R9, PT, PT, R9, R11, RZ ;  /* 0x0000000b09098210 */ /* 0x000fc80007ffe0ff */
[----:B------:R-:W-:Y:S01]  /*14a0*/  @!P0 SHF.L.U64.HI R13, R8, 0x1, R9 ;  /* 0x00000001080d8819 */ /* 0x000fe20000010209 */
[----:B------:R-:W-:-:S05]  /*14b0*/  @!P0 IMAD.WIDE R8, R15, 0x8, R2 ;  /* 0x000000080f088825 */ /* 0x000fca00078e0202 */
[----:B------:R0:W-:Y:S04]  /*14c0*/  @!P0 STG.E.64 desc[UR18][R8.64], R12 ;  /* 0x0000000c08008986 */ /* 0x0001e8000c101b12 */
[----:B------:R-:W2:Y:S01]  /*14d0*/  @!P1 LDG.E.64 R6, desc[UR18][R6.64] ;  /* 0x0000001206069981 */ /* 0x000ea2000c1e1b00 */
[----:B------:R-:W-:Y:S01]  /*14e0*/  IADD3 R0, PT, PT, R0, 0x2, RZ ;  /* 0x0000000200007810 */ /* 0x000fe20007ffe0ff */
[-C--:B--2---:R-:W-:Y:S02]  /*14f0*/  @!P1 IMAD R15, R7, R6.reuse, RZ ;  /* 0x00000006070f9224 */ /* 0x084fe400078e02ff */
[----:B------:R-:W-:-:S04]  /*1500*/  @!P1 IMAD.WIDE.U32 R10, R6, R6, RZ ;  /* 0x00000006060a9225 */ /* 0x000fc800078e00ff */
[----:B------:R-:W-:Y:S01]  /*1510*/  @!P1 IMAD R15, R6, R7, R15 ;  /* 0x00000007060f9224 */ /* 0x000fe200078e020f */
[----:B------:R-:W-:-:S04]  /*1520*/  @!P1 SHF.L.U32 R14, R10, 0x1, RZ ;  /* 0x000000010a0e9819 */ /* 0x000fc800000006ff */
[----:B------:R-:W-:-:S04]  /*1530*/  @!P1 IADD3 R11, PT, PT, R11, R15, RZ ;  /* 0x0000000f0b0b9210 */ /* 0x000fc80007ffe0ff */
[----:B------:R-:W-:Y:S01]  /*1540*/  @!P1 SHF.L.U64.HI R15, R10, 0x1, R11 ;  /* 0x000000010a0f9819 */ /* 0x000fe2000001020b */
[----:B------:R-:W-:-:S05]  /*1550*/  @!P1 IMAD.WIDE R10, R17, 0x8, R2 ;  /* 0x00000008110a9825 */ /* 0x000fca00078e0202 */
[----:B------:R0:W-:Y:S02]  /*1560*/  @!P1 STG.E.64 desc[UR18][R10.64], R14 ;  /* 0x0000000e0a009986 */ /* 0x0001e4000c101b12 */
.L_x_202:
[----:B------:R-:W-:Y:S05]  /*1570*/  @P2 EXIT ;  /* 0x000000000000294d */ /* 0x000fea0003800000 */
[----:B01234-:R-:W-:-:S05]  /*1580*/  IMAD R11, R0, 0x80, R5 ;  /* 0x00000080000b7824 */ /* 0x01ffca00078e0205 */
[----:B------:R-:W-:-:S13]  /*1590*/  ISETP.GE.AND P0, PT, R11, UR8, PT ;  /* 0x000000080b007c0c */ /* 0x000fda000bf06270 */
[----:B------:R-:W-:Y:S05]  /*15a0*/  @P0 EXIT ;  /* 0x000000000000094d */ /* 0x000fea0003800000 */
[----:B------:R-:W-:-:S05]  /*15b0*/  HFMA2 R4, -RZ, RZ, 0, 4.76837158203125e-07 ;  /* 0x00000008ff047431 */ /* 0x000fca00000001ff */
[----:B------:R-:W-:-:S06]  /*15c0*/  IMAD.WIDE R4, R11, R4, UR4 ;  /* 0x000000040b047e25 */ /* 0x000fcc000f8e0204 */
[----:B------:R-:W2:Y:S01]  /*15d0*/  LDG.E.64 R4, desc[UR18][R4.64] ;  /* 0x0000001204047981 */ /* 0x000ea2000c1e1b00 */
[----:B------:R-:W-:-:S04]  /*15e0*/  IMAD.WIDE R2, R11, 0x8, R2 ;  /* 0x000000080b027825 */ /* 0x000fc800078e0202 */
[-C--:B--2---:R-:W-:Y:S02]  /*15f0*/  IMAD R9, R5, R4.reuse, RZ ;  /* 0x0000000405097224 */ /* 0x084fe400078e02ff */
[----:B------:R-:W-:-:S04]  /*1600*/  IMAD.WIDE.U32 R6, R4, R4, RZ ;  /* 0x0000000404067225 */ /* 0x000fc800078e00ff */
[----:B------:R-:W-:Y:S01]  /*1610*/  IMAD R9, R4, R5, R9 ;  /* 0x0000000504097224 */ /* 0x000fe200078e0209 */
[----:B------:R-:W-:-:S04]  /*1620*/  SHF.L.U32 R8, R6, 0x1, RZ ;  /* 0x0000000106087819 */ /* 0x000fc800000006ff */
[----:B------:R-:W-:-:S04]  /*1630*/  IADD3 R7, PT, PT, R7, R9, RZ ;  /* 0x0000000907077210 */ /* 0x000fc80007ffe0ff */
[----:B------:R-:W-:-:S05]  /*1640*/  SHF.L.U64.HI R9, R6, 0x1, R7 ;  /* 0x0000000106097819 */ /* 0x000fca0000010207 */
[----:B------:R-:W-:Y:S01]  /*1650*/  STG.E.64 desc[UR18][R2.64], R8 ;  /* 0x0000000802007986 */ /* 0x000fe2000c101b12 */
[----:B------:R-:W-:Y:S05]  /*1660*/  EXIT ;  /* 0x000000000000794d */ /* 0x000fea0003800000 */
.L_x_184:
[----:B------:R-:W-:-:S06]  /*1670*/  UISETP.GE.AND UP0, UPT, UR17, 0x1, UPT ;  /* 0x000000011100788c */ /* 0x000fcc000bf06270 */
[----:B------:R-:W-:-:S13]  /*1680*/  PLOP3.LUT P0, PT, PT, PT, UP0, 0x80, 0x8 ;  /* 0x000000000008781c */ /* 0x000fda0003f0f008 */
[----:B------:R-:W-:Y:S05]  /*1690*/  @!P0 EXIT ;  /* 0x000000000000894d */ /* 0x000fea0003800000 */
[----:B------:R-:W-:Y:S01]  /*16a0*/  UISETP.GE.U32.AND UP0, UPT, UR17, 0x10, UPT ;  /* 0x000000101100788c */ /* 0x000fe2000bf06070 */
[----:B------:R-:W-:Y:S01]  /*16b0*/  IMAD.MOV.U32 R0, RZ, RZ, RZ ;  /* 0x000000ffff007224 */ /* 0x000fe200078e00ff */
[----:B------:R-:W-:-:S06]  /*16c0*/  ULOP3.LUT UR6, UR17, 0xf, URZ, 0xc0, !UPT ;  /* 0x0000000f11067892 */ /* 0x000fcc000f8ec0ff */
[----:B------:R-:W-:Y:S01]  /*16d0*/  ISETP.NE.AND P0, PT, RZ, UR6, PT ;  /* 0x00000006ff007c0c */ /* 0x000fe2000bf05270 */
[----:B------:R-:W-:-:S12]  /*16e0*/  BRA.U !UP0, `(.L_x_203) ;  /* 0x00000009085c7547 */ /* 0x000fd8000b800000 */
[----:B------:R-:W-:Y:S01]  /*16f0*/  ULOP3.LUT UR8, UR17, 0x7ffffff0, URZ, 0xc0, !UPT ;  /* 0x7ffffff011087892 */ /* 0x000fe2000f8ec0ff */
[----:B------:R-:W-:-:S03]  /*1700*/  IMAD.WIDE.U32 R6, R5, 0x8, RZ ;  /* 0x0000000805067825 */ /* 0x000fc600078e00ff */
[----:B------:R-:W-:Y:S01]  /*1710*/  UIADD3 UR10, UPT, UPT, -UR8, URZ, URZ ;  /* 0x000000ff080a7290 */ /* 0x000fe2000fffe1ff */
[----:B------:R-:W-:Y:S02]  /*1720*/  MOV R4, R6 ;  /* 0x0000000600047202 */ /* 0x000fe40000000f00 */
[----:B------:R-:W-:Y:S02]  /*1730*/  IADD3 R6, PT, PT, R5, 0x480, RZ ;  /* 0x0000048005067810 */ /* 0x000fe40007ffe0ff */
[----:B------:R-:W-:-:S07]  /*1740*/  MOV R0, UR8 ;  /* 0x0000000800007c02 */ /* 0x000fce0008000f00 */
.L_x_204:
[----:B-1----:R-:W-:-:S04]  /*1750*/  IADD3 R10, P1, PT, R4, UR4, RZ ;  /* 0x00000004040a7c10 */ /* 0x002fc8000ff3e0ff */
[----:B------:R-:W-:-:S05]  /*1760*/  IADD3.X R11, PT, PT, R7, UR5, RZ, P1, !PT ;  /* 0x00000005070b7c10 */ /* 0x000fca0008ffe4ff */
[----:B------:R-:W2:Y:S02]  /*1770*/  LDG.E.64 R8, desc[UR18][R10.64] ;  /* 0x000000120a087981 */ /* 0x000ea4000c1e1b00 */
[-C--:B--2---:R-:W-:Y:S02]  /*1780*/  IMAD R15, R9, R8.reuse, RZ ;  /* 0x00000008090f7224 */ /* 0x084fe400078e02ff */
[----:B------:R-:W-:-:S04]  /*1790*/  IMAD.WIDE.U32 R12, R8, R8, RZ ;  /* 0x00000008080c7225 */ /* 0x000fc800078e00ff */
[----:B------:R-:W-:Y:S01]  /*17a0*/  IMAD R15, R8, R9, R15 ;  /* 0x00000009080f7224 */ /* 0x000fe200078e020f */
[----:B------:R-:W-:Y:S02]  /*17b0*/  IADD3 R8, P1, PT, R4, UR7, RZ ;  /* 0x0000000704087c10 */ /* 0x000fe4000ff3e0ff */
[----:B------:R-:W-:Y:S01]  /*17c0*/  SHF.L.U32 R14, R12, 0x1, RZ ;  /* 0x000000010c0e7819 */ /* 0x000fe200000006ff */
[----:B------:R-:W-:Y:S01]  /*17d0*/  IMAD.IADD R13, R13, 0x1, R15 ;  /* 0x000000010d0d7824 */ /* 0x000fe200078e020f */
[----:B------:R-:W-:-:S04]  /*17e0*/  IADD3.X R9, PT, PT, R7, UR9, RZ, P1, !PT ;  /* 0x0000000907097c10 */ /* 0x000fc80008ffe4ff */
[----:B------:R-:W-:-:S05]  /*17f0*/  SHF.L.U64.HI R15, R12, 0x1, R13 ;  /* 0x000000010c0f7819 */ /* 0x000fca000001020d */
[----:B------:R0:W-:Y:S04]  /*1800*/  STG.E.64 desc[UR18][R8.64], R14 ;  /* 0x0000000e08007986 */ /* 0x0001e8000c101b12 */
[----:B------:R-:W2:Y:S02]  /*1810*/  LDG.E.64 R12, desc[UR18][R10.64+0x400] ;  /* 0x000400120a0c7981 */ /* 0x000ea4000c1e1b00 */
[-C--:B--2---:R-:W-:Y:S02]  /*1820*/  IMAD R19, R13, R12.reuse, RZ ;  /* 0x0000000c0d137224 */ /* 0x084fe400078e02ff */
[----:B------:R-:W-:-:S04]  /*1830*/  IMAD.WIDE.U32 R16, R12, R12, RZ ;  /* 0x0000000c0c107225 */ /* 0x000fc800078e00ff */
[----:B------:R-:W-:Y:S01]  /*1840*/  IMAD R13, R12, R13, R19 ;  /* 0x0000000d0c0d7224 */ /* 0x000fe200078e0213 */
[----:B------:R-:W-:-:S04]  /*1850*/  SHF.L.U32 R18, R16, 0x1, RZ ;  /* 0x0000000110127819 */ /* 0x000fc800000006ff */
[----:B------:R-:W-:-:S04]  /*1860*/  IADD3 R13, PT, PT, R17, R13, RZ ;  /* 0x0000000d110d7210 */ /* 0x000fc80007ffe0ff */
[----:B------:R-:W-:-:S05]  /*1870*/  SHF.L.U64.HI R19, R16, 0x1, R13 ;  /* 0x0000000110137819 */ /* 0x000fca000001020d */
[----:B------:R1:W-:Y:S04]  /*1880*/  STG.E.64 desc[UR18][R8.64+0x400], R18 ;  /* 0x0004001208007986 */ /* 0x0003e8000c101b12 */
[----:B------:R-:W2:Y:S02]  /*1890*/  LDG.E.64 R12, desc[UR18][R10.64+0x800] ;  /* 0x000800120a0c7981 */ /* 0x000ea4000c1e1b00 */
[-C--:B--2---:R-:W-:Y:S02]  /*18a0*/  IMAD R17, R13, R12.reuse, RZ ;  /* 0x0000000c0d117224 */ /* 0x084fe400078e02ff */
[----:B0-----:R-:W-:-:S04]  /*18b0*/  IMAD.WIDE.U32 R14, R12, R12, RZ ;  /* 0x0000000c0c0e7225 */ /* 0x001fc800078e00ff */
[----:B------:R-:W-:Y:S01]  /*18c0*/  IMAD R13, R12, R13, R17 ;  /* 0x0000000d0c0d7224 */ /* 0x000fe200078e0211 */
[----:B------:R-:W-:-:S03]  /*18d0*/  SHF.L.U32 R16, R14, 0x1, RZ ;  /* 0x000000010e107819 */ /* 0x000fc600000006ff */
[----:B------:R-:W-:-:S05]  /*18e0*/  IMAD.IADD R13, R15, 0x1, R13 ;  /* 0x000000010f0d7824 */ /* 0x000fca00078e020d */
[----:B------:R-:W-:-:S05]  /*18f0*/  SHF.L.U64.HI R17, R14, 0x1, R13 ;  /* 0x000000010e117819 */ /* 0x000fca000001020d */
[----:B------:R0:W-:Y:S04]  /*1900*/  STG.E.64 desc[UR18][R8.64+0x800], R16 ;  /* 0x0008001008007986 */ /* 0x0001e8000c101b12 */
[----:B------:R-:W2:Y:S02]  /*1910*/  LDG.E.64 R12, desc[UR18][R10.64+0xc00] ;  /* 0x000c00120a0c7981 */ /* 0x000ea4000c1e1b00 */
[-C--:B--2---:R-:W-:Y:S02]  /*1920*/  IMAD R21, R13, R12.reuse, RZ ;  /* 0x0000000c0d157224 */ /* 0x084fe400078e02ff */
[----:B------:R-:W-:-:S04]  /*1930*/  IMAD.WIDE.U32 R14, R12, R12, RZ ;  /* 0x0000000c0c0e7225 */ /* 0x000fc800078e00ff */
[----:B------:R-:W-:Y:S01]  /*1940*/  IMAD R13, R12, R13, R21 ;  /* 0x0000000d0c0d7224 */ /* 0x000fe200078e0215 */
[----:B-1----:R-:W-:-:S04]  /*1950*/  SHF.L.U32 R18, R14, 0x1, RZ ;  /* 0x000000010e127819 */ /* 0x002fc800000006ff */
[----:B------:R-:W-:-:S04]  /*1960*/  IADD3 R13, PT, PT, R15, R13, RZ ;  /* 0x0000000d0f0d7210 */ /* 0x000fc80007ffe0ff */
[----:B------:R-:W-:-:S05]  /*1970*/  SHF.L.U64.HI R19, R14, 0x1, R13 ;  /* 0x000000010e137819 */ /* 0x000fca000001020d */
[----:B------:R1:W-:Y:S04]  /*1980*/  STG.E.64 desc[UR18][R8.64+0xc00], R18 ;  /* 0x000c001208007986 */ /* 0x0003e8000c101b12 */
[----:B------:R-:W2:Y:S02]  /*1990*/  LDG.E.64 R12, desc[UR18][R10.64+0x1000] ;  /* 0x001000120a0c7981 */ /* 0x000ea4000c1e1b00 */
[-C--:B--2---:R-:W-:Y:S02]  /*19a0*/  IMAD R21, R13, R12.reuse, RZ ;  /* 0x0000000c0d157224 */ /* 0x084fe400078e02ff */
[----:B------:R-:W-:-:S04]  /*19b0*/  IMAD.WIDE.U32 R14, R12, R12, RZ ;  /* 0x0000000c0c0e7225 */ /* 0x000fc800078e00ff */
[----:B------:R-:W-:Y:S01]  /*19c0*/  IMAD R13, R12, R13, R21 ;  /* 0x0000000d0c0d7224 */ /* 0x000fe200078e0215 */
[----:B0-----:R-:W-:-:S03]  /*19d0*/  SHF.L.U32 R16, R14, 0x1, RZ ;  /* 0x000000010e107819 */ /* 0x001fc600000006ff */
        /* <DEDUP_REMOVED lines=27> */
[----:B------:R-:W2:Y:S01]  /*1b90*/  LDG.E.64 R12, desc[UR18][R10.64+0x2000] ;  /* 0x002000120a0c7981 */ /* 0x000ea2000c1e1b00 */
[----:B------:R-:W-:Y:S02]  /*1ba0*/  HFMA2 R15, -RZ, RZ, 0, 0 ;  /* 0x00000000ff0f7431 */ /* 0x000fe400000001ff */
[----:B------:R-:W-:-:S04]  /*1bb0*/  IMAD.MOV.U32 R14, RZ, RZ, 0xc00 ;  /* 0x00000c00ff0e7424 */ /* 0x000fc800078e00ff */
[----:B------:R-:W-:-:S04]  /*1bc0*/  IMAD.WIDE R14, R6, 0x8, R14 ;  /* 0x00000008060e7825 */ /* 0x000fc800078e020e */
[-C--:B--2---:R-:W-:Y:S02]  /*1bd0*/  IMAD R21, R13, R12.reuse, RZ ;  /* 0x0000000c0d157224 */ /* 0x084fe400078e02ff */
[----:B0-----:R-:W-:-:S04]  /*1be0*/  IMAD.WIDE.U32 R16, R12, R12, RZ ;  /* 0x0000000c0c107225 */ /* 0x001fc800078e00ff */
[----:B------:R-:W-:Y:S01]  /*1bf0*/  IMAD R21, R12, R13, R21 ;  /* 0x0000000d0c157224 */ /* 0x000fe200078e0215 */
[----:B------:R-:W-:Y:S02]  /*1c00*/  IADD3 R12, P1, PT, R14, UR4, RZ ;  /* 0x000000040e0c7c10 */ /* 0x000fe4000ff3e0ff */
[C---:B------:R-:W-:Y:S02]  /*1c10*/  SHF.L.U32 R20, R16.reuse, 0x1, RZ ;  /* 0x0000000110147819 */ /* 0x040fe400000006ff */
[----:B------:R-:W-:Y:S02]  /*1c20*/  IADD3 R17, PT, PT, R17, R21, RZ ;  /* 0x0000001511117210 */ /* 0x000fe40007ffe0ff */
[----:B------:R-:W-:Y:S02]  /*1c30*/  IADD3.X R13, PT, PT, R15, UR5, RZ, P1, !PT ;  /* 0x000000050f0d7c10 */ /* 0x000fe40008ffe4ff */
[----:B------:R-:W-:-:S05]  /*1c40*/  SHF.L.U64.HI R21, R16, 0x1, R17 ;  /* 0x0000000110157819 */ /* 0x000fca0000010211 */
[----:B------:R0:W-:Y:S04]  /*1c50*/  STG.E.64 desc[UR18][R8.64+0x2000], R20 ;  /* 0x0020001408007986 */ /* 0x0001e8000c101b12 */
[----:B------:R-:W1:Y:S02]  /*1c60*/  LDG.E.64 R10, desc[UR18][R12.64+-0xc00] ;  /* 0xfff400120c0a7981 */ /* 0x000e64000c1e1b00 */
[-C--:B-1----:R-:W-:Y:S02]  /*1c70*/  IMAD R19, R11, R10.reuse, RZ ;  /* 0x0000000a0b137224 */ /* 0x082fe400078e02ff */
        /* <DEDUP_REMOVED lines=8> */
[----:B0-----:R-:W2:Y:S02]  /*1d00*/  LDG.E.64 R8, desc[UR18][R12.64+-0x800] ;  /* 0xfff800120c087981 */ /* 0x001ea4000c1e1b00 */
        /* <DEDUP_REMOVED lines=9> */
[----:B-1----:R-:W-:-:S04]  /*1da0*/  IMAD.WIDE.U32 R14, R8, R8, RZ ;  /* 0x00000008080e7225 */ /* 0x002fc800078e00ff */
        /* <DEDUP_REMOVED lines=9> */
[----:B0-----:R-:W-:-:S04]  /*1e40*/  SHF.L.U32 R18, R14, 0x1, RZ ;  /* 0x000000010e127819 */ /* 0x001fc800000006ff */
[----:B------:R-:W-:-:S04]  /*1e50*/  IADD3 R9, PT, PT, R15, R9, RZ ;  /* 0x000000090f097210 */ /* 0x000fc80007ffe0ff */
[----:B------:R-:W-:-:S05]  /*1e60*/  SHF.L.U64.HI R19, R14, 0x1, R9 ;  /* 0x000000010e137819 */ /* 0x000fca0000010209 */
[----:B------:R0:W-:Y:S04]  /*1e70*/  STG.E.64 desc[UR18][R10.64], R18 ;  /* 0x000000120a007986 */ /* 0x0001e8000c101b12 */
[----:B------:R-:W2:Y:S02]  /*1e80*/  LDG.E.64 R8, desc[UR18][R12.64+0x400] ;  /* 0x000400120c087981 */ /* 0x000ea4000c1e1b00 */
[-C--:B--2---:R-:W-:Y:S02]  /*1e90*/  IMAD R21, R9, R8.reuse, RZ ;  /* 0x0000000809157224 */ /* 0x084fe400078e02ff */
[----:B------:R-:W-:-:S04]  /*1ea0*/  IMAD.WIDE.U32 R14, R8, R8, RZ ;  /* 0x00000008080e7225 */ /* 0x000fc800078e00ff */
[----:B------:R-:W-:Y:S01]  /*1eb0*/  IMAD R9, R8, R9, R21 ;  /* 0x0000000908097224 */ /* 0x000fe200078e0215 */
[----:B-1----:R-:W-:-:S03]  /*1ec0*/  SHF.L.U32 R16, R14, 0x1, RZ ;  /* 0x000000010e107819 */ /* 0x002fc600000006ff */
        /* <DEDUP_REMOVED lines=11> */
[----:B------:R-:W2:Y:S01]  /*1f80*/  LDG.E.64 R8, desc[UR18][R12.64+0xc00] ;  /* 0x000c00120c087981 */ /* 0x000ea2000c1e1b00 */
[----:B------:R-:W-:Y:S01]  /*1f90*/  UIADD3 UR10, UPT, UPT, UR10, 0x10, URZ ;  /* 0x000000100a0a7890 */ /* 0x000fe2000fffe0ff */
[----:B------:R-:W-:Y:S02]  /*1fa0*/  IADD3 R4, P1, PT, R4, 0x4000, RZ ;  /* 0x0000400004047810 */ /* 0x000fe40007f3e0ff */
[----:B------:R-:W-:Y:S01]  /*1fb0*/  IADD3 R6, PT, PT, R6, 0x800, RZ ;  /* 0x0000080006067810 */ /* 0x000fe20007ffe0ff */
[----:B------:R-:W-:Y:S01]  /*1fc0*/  UISETP.NE.AND UP0, UPT, UR10, URZ, UPT ;  /* 0x000000ff0a00728c */ /* 0x000fe2000bf05270 */
[----:B------:R-:W-:Y:S01]  /*1fd0*/  IADD3.X R7, PT, PT, RZ, R7, RZ, P1, !PT ;  /* 0x00000007ff077210 */ /* 0x000fe20000ffe4ff */
[----:B--2---:R-:W-:-:S02]  /*1fe0*/  IMAD R21, R9, R8, RZ ;  /* 0x0000000809157224 */ /* 0x004fc400078e02ff */
[----:B------:R-:W-:-:S04]  /*1ff0*/  IMAD.WIDE.U32 R14, R8, R8, RZ ;  /* 0x00000008080e7225 */ /* 0x000fc800078e00ff */
[----:B------:R-:W-:Y:S01]  /*2000*/  IMAD R9, R8, R9, R21 ;  /* 0x0000000908097224 */ /* 0x000fe200078e0215 */
[----:B------:R-:W-:-:S03]  /*2010*/  SHF.L.U32 R8, R14, 0x1, RZ ;  /* 0x000000010e087819 */ /* 0x000fc600000006ff */
[----:B------:R-:W-:-:S05]  /*2020*/  IMAD.IADD R9, R15, 0x1, R9 ;  /* 0x000000010f097824 */ /* 0x000fca00078e0209 */
[----:B------:R-:W-:-:S05]  /*2030*/  SHF.L.U64.HI R9, R14, 0x1, R9 ;  /* 0x000000010e097819 */ /* 0x000fca0000010209 */
[----:B------:R1:W-:Y:S01]  /*2040*/  STG.E.64 desc[UR18][R10.64+0xc00], R8 ;  /* 0x000c00080a007986 */ /* 0x0003e2000c101b12 */
[----:B------:R-:W-:Y:S05]  /*2050*/  BRA.U UP0, `(.L_x_204) ;  /* 0xfffffff500bc7547 */ /* 0x000fea000b83ffff */
.L_x_203:
[----:B------:R-:W-:Y:S05]  /*2060*/  @!P0 EXIT ;  /* 0x000000000000894d */ /* 0x000fea0003800000 */
[----:B------:R-:W-:Y:S02]  /*2070*/  UISETP.GE.U32.AND UP0, UPT, UR6, 0x8, UPT ;  /* 0x000000080600788c */ /* 0x000fe4000bf06070 */
[----:B------:R-:W-:-:S06]  /*2080*/  ULOP3.LUT UR7, UR17, 0x7, URZ, 0xc0, !UPT ;  /* 0x0000000711077892 */ /* 0x000fcc000f8ec0ff */
[----:B------:R-:W-:Y:S01]  /*2090*/  ISETP.NE.AND P0, PT, RZ, UR7, PT ;  /* 0x00000007ff007c0c */ /* 0x000fe2000bf05270 */
[----:B------:R-:W-:-:S12]  /*20a0*/  BRA.U !UP0, `(.L_x_205) ;  /* 0x0000000508147547 */ /* 0x000fd8000b800000 */
[----:B------:R-:W-:Y:S01]  /*20b0*/  MOV R6, 0x8 ;  /* 0x0000000800067802 */ /* 0x000fe20000000f00 */
[----:B------:R-:W-:-:S04]  /*20c0*/  IMAD R15, R0, 0x80, R5 ;  /* 0x00000080000f7824 */ /* 0x000fc800078e0205 */
[----:B------:R-:W-:-:S05]  /*20d0*/  IMAD.WIDE R6, R15, R6, UR4 ;  /* 0x000000040f067e25 */ /* 0x000fca000f8e0206 */
[----:B-1----:R-:W2:Y:S02]  /*20e0*/  LDG.E.64 R8, desc[UR18][R6.64] ;  /* 0x0000001206087981 */ /* 0x002ea4000c1e1b00 */
[-C--:B--2---:R-:W-:Y:S02]  /*20f0*/  IMAD R13, R9, R8.reuse, RZ ;  /* 0x00000008090d7224 */ /* 0x084fe400078e02ff */
[----:B------:R-:W-:-:S04]  /*2100*/  IMAD.WIDE.U32 R10, R8, R8, RZ ;  /* 0x00000008080a7225 */ /* 0x000fc800078e00ff */
[----:B------:R-:W-:Y:S01]  /*2110*/  IMAD R9, R8, R9, R13 ;  /* 0x0000000908097224 */ /* 0x000fe200078e020d */
[----:B------:R-:W-:-:S04]  /*2120*/  SHF.L.U32 R12, R10, 0x1, RZ ;  /* 0x000000010a0c7819 */ /* 0x000fc800000006ff */
[----:B------:R-:W-:-:S04]  /*2130*/  IADD3 R9, PT, PT, R11, R9, RZ ;  /* 0x000000090b097210 */ /* 0x000fc80007ffe0ff */
[----:B------:R-:W-:Y:S01]  /*2140*/  SHF.L.U64.HI R13, R10, 0x1, R9 ;  /* 0x000000010a0d7819 */ /* 0x000fe20000010209 */
[----:B------:R-:W-:-:S05]  /*2150*/  IMAD.WIDE R8, R15, 0x8, R2 ;  /* 0x000000080f087825 */ /* 0x000fca00078e0202 */
[----:B------:R0:W-:Y:S04]  /*2160*/  STG.E.64 desc[UR18][R8.64], R12 ;  /* 0x0000000c08007986 */ /* 0x0001e8000c101b12 */
[----:B------:R-:W2:Y:S02]  /*2170*/  LDG.E.64 R10, desc[UR18][R6.64+0x400] ;  /* 0x00040012060a7981 */ /* 0x000ea4000c1e1b00 */
[-C--:B--2---:R-:W-:Y:S02]  /*2180*/  IMAD R17, R11, R10.reuse, RZ ;  /* 0x0000000a0b117224 */ /* 0x084fe400078e02ff */
[----:B------:R-:W-:-:S04]  /*2190*/  IMAD.WIDE.U32 R14, R10, R10, RZ ;  /* 0x0000000a0a0e7225 */ /* 0x000fc800078e00ff */
[----:B------:R-:W-:Y:S01]  /*21a0*/  IMAD R11, R10, R11, R17 ;  /* 0x0000000b0a0b7224 */ /* 0x000fe200078e0211 */
[----:B------:R-:W-:-:S03]  /*21b0*/  SHF.L.U32 R16, R14, 0x1, RZ ;  /* 0x000000010e107819 */ /* 0x000fc600000006ff */
[----:B------:R-:W-:-:S05]  /*21c0*/  IMAD.IADD R11, R15, 0x1, R11 ;  /* 0x000000010f0b7824 */ /* 0x000fca00078e020b */
[----:B------:R-:W-:-:S05]  /*21d0*/  SHF.L.U64.HI R17, R14, 0x1, R11 ;  /* 0x000000010e117819 */ /* 0x000fca000001020b */
[----:B------:R1:W-:Y:S04]  /*21e0*/  STG.E.64 desc[UR18][R8.64+0x400], R16 ;  /* 0x0004001008007986 */ /* 0x0003e8000c101b12 */
[----:B------:R-:W2:Y:S02]  /*21f0*/  LDG.E.64 R10, desc[UR18][R6.64+0x800] ;  /* 0x00080012060a7981 */ /* 0x000ea4000c1e1b00 */
[-C--:B--2---:R-:W-:Y:S02]  /*2200*/  IMAD R15, R11, R10.reuse, RZ ;  /* 0x0000000a0b0f7224 */ /* 0x084fe400078e02ff */
[----:B0-----:R-:W-:-:S04]  /*2210*/  IMAD.WIDE.U32 R12, R10, R10, RZ ;  /* 0x0000000a0a0c7225 */ /* 0x001fc800078e00ff */
[----:B------:R-:W-:Y:S01]  /*2220*/  IMAD R11, R10, R11, R15 ;  /* 0x0000000b0a0b7224 */ /* 0x000fe200078e020f */
[----:B------:R-:W-:-:S04]  /*2230*/  SHF.L.U32 R14, R12, 0x1, RZ ;  /* 0x000000010c0e7819 */ /* 0x000fc800000006ff */
        /* <DEDUP_REMOVED lines=27> */
[----:B------:R-:W3:Y:S02]  /*23f0*/  LDG.E.64 R10, desc[UR18][R6.64+0x1800] ;  /* 0x00180012060a7981 */ /* 0x000ee4000c1e1b00 */
[-C--:B---3--:R-:W-:Y:S02]  /*2400*/  IMAD R19, R11, R10.reuse, RZ ;  /* 0x0000000a0b137224 */ /* 0x088fe400078e02ff */
[----:B------:R-:W-:-:S04]  /*2410*/  IMAD.WIDE.U32 R12, R10, R10, RZ ;  /* 0x0000000a0a0c7225 */ /* 0x000fc800078e00ff */
[----:B------:R-:W-:Y:S01]  /*2420*/  IMAD R11, R10, R11, R19 ;  /* 0x0000000b0a0b7224 */ /* 0x000fe200078e0213 */
[----:B0-----:R-:W-:-:S04]  /*2430*/  SHF.L.U32 R14, R12, 0x1, RZ ;  /* 0x000000010c0e7819 */ /* 0x001fc800000006ff */
[----:B------:R-:W-:-:S04]  /*2440*/  IADD3 R11, PT, PT, R13, R11, RZ ;  /* 0x0000000b0d0b7210 */ /* 0x000fc80007ffe0ff */
[----:B------:R-:W-:-:S05]  /*2450*/  SHF.L.U64.HI R15, R12, 0x1, R11 ;  /* 0x000000010c0f7819 */ /* 0x000fca000001020b */
[----:B------:R2:W-:Y:S04]  /*2460*/  STG.E.64 desc[UR18][R8.64+0x1800], R14 ;  /* 0x0018000e08007986 */ /* 0x0005e8000c101b12 */
[----:B------:R-:W3:Y:S01]  /*2470*/  LDG.E.64 R10, desc[UR18][R6.64+0x1c00] ;  /* 0x001c0012060a7981 */ /* 0x000ee2000c1e1b00 */
[----:B------:R-:W-:Y:S01]  /*2480*/  IADD3 R0, PT, PT, R0, 0x8, RZ ;  /* 0x0000000800007810 */ /* 0x000fe20007ffe0ff */
[-C--:B---3--:R-:W-:Y:S02]  /*2490*/  IMAD R19, R11, R10.reuse, RZ ;  /* 0x0000000a0b137224 */ /* 0x088fe400078e02ff */
[----:B------:R-:W-:-:S04]  /*24a0*/  IMAD.WIDE.U32 R12, R10, R10, RZ ;  /* 0x0000000a0a0c7225 */ /* 0x000fc800078e00ff */
[----:B------:R-:W-:Y:S01]  /*24b0*/  IMAD R11, R10, R11, R19 ;  /* 0x0000000b0a0b7224 */ /* 0x000fe200078e0213 */
[----:B------:R-:W-:-:S03]  /*24c0*/  SHF.L.U32 R10, R12, 0x1, RZ ;  /* 0x000000010c0a7819 */ /* 0x000fc600000006ff */
[----:B------:R-:W-:-:S05]  /*24d0*/  IMAD.IADD R11, R13, 0x1, R11 ;  /* 0x000000010d0b7824 */ /* 0x000fca00078e020b */
[----:B------:R-:W-:-:S05]  /*24e0*/  SHF.L.U64.HI R11, R12, 0x1, R11 ;  /* 0x000000010c0b7819 */ /* 0x000fca000001020b */
[----:B------:R2:W-:Y:S02]  /*24f0*/  STG.E.64 desc[UR18][R8.64+0x1c00], R10 ;  /* 0x001c000a08007986 */ /* 0x0005e4000c101b12 */
.L_x_205:
[----:B------:R-:W-:Y:S05]  /*2500*/  @!P0 EXIT ;  /* 0x000000000000894d */ /* 0x000fea0003800000 */
[----:B------:R-:W-:Y:S02]  /*2510*/  UISETP.GE.U32.AND UP0, UPT, UR7, 0x4, UPT ;  /* 0x000000040700788c */ /* 0x000fe4000bf06070 */
[----:B------:R-:W-:-:S06]  /*2520*/  ULOP3.LUT UR6, UR17, 0x3, URZ, 0xc0, !UPT ;  /* 0x0000000311067892 */ /* 0x000fcc000f8ec0ff */
[----:B------:R-:W-:Y:S01]  /*2530*/  ISETP.NE.AND P0, PT, RZ, UR6, PT ;  /* 0x00000006ff007c0c */ /* 0x000fe2000bf05270 */
[----:B------:R-:W-:-:S12]  /*2540*/  BRA.U !UP0, `(.L_x_206) ;  /* 0x0000000108947547 */ /* 0x000fd8000b800000 */
[----:B--2---:R-:W-:Y:S01]  /*2550*/  LEA R15, R0, R5, 0x7 ;  /* 0x00000005000f7211 */ /* 0x004fe200078e38ff */
[----:B-1----:R-:W-:-:S04]  /*2560*/  IMAD.MOV.U32 R8, RZ, RZ, 0x8 ;  /* 0x00000008ff087424 */ /* 0x002fc800078e00ff */
[----:B------:R-:W-:-:S05]  /*2570*/  IMAD.WIDE R8, R15, R8, UR4 ;  /* 0x000000040f087e25 */ /* 0x000fca000f8e0208 */
[----:B------:R-:W2:Y:S02]  /*2580*/  LDG.E.64 R6, desc[UR18][R8.64] ;  /* 0x0000001208067981 */ /* 0x000ea4000c1e1b00 */
        /* <DEDUP_REMOVED lines=24> */
[----:B------:R-:W2:Y:S01]  /*2710*/  LDG.E.64 R10, desc[UR18][R8.64+0xc00] ;  /* 0x000c0012080a7981 */ /* 0x000ea2000c1e1b00 */
[----:B------:R-:W-:Y:S01]  /*2720*/  IADD3 R0, PT, PT, R0, 0x4, RZ ;  /* 0x0000000400007810 */ /* 0x000fe20007ffe0ff */
[-C--:B--2---:R-:W-:Y:S02]  /*2730*/  IMAD R19, R11, R10.reuse, RZ ;  /* 0x0000000a0b137224 */ /* 0x084fe400078e02ff */
[----:B------:R-:W-:-:S04]  /*2740*/  IMAD.WIDE.U32 R12, R10, R10, RZ ;  /* 0x0000000a0a0c7225 */ /* 0x000fc800078e00ff */
[----:B------:R-:W-:Y:S01]  /*2750*/  IMAD R11, R10, R11, R19 ;  /* 0x0000000b0a0b7224 */ /* 0x000fe200078e0213 */
[----:B------:R-:W-:-:S04]  /*2760*/  SHF.L.U32 R10, R12, 0x1, RZ ;  /* 0x000000010c0a7819 */ /* 0x000fc800000006ff */
[----:B------:R-:W-:-:S04]  /*2770*/  IADD3 R11, PT, PT, R13, R11, RZ ;  /* 0x0000000b0d0b7210 */ /* 0x000fc80007ffe0ff */
[----:B------:R-:W-:-:S05]  /*2780*/  SHF.L.U64.HI R11, R12, 0x1, R11 ;  /* 0x000000010c0b7819 */ /* 0x000fca000001020b */
[----:B------:R3:W-:Y:S02]  /*2790*/  STG.E.64 desc[UR18][R6.64+0xc00], R10 ;  /* 0x000c000a06007986 */ /* 0x0007e4000c101b12 */
.L_x_206:
[----:B------:R-:W-:Y:S05]  /*27a0*/  @!P0 EXIT ;  /* 0x000000000000894d */ /* 0x000fea0003800000 */
[----:B-123--:R-:W-:Y:S01]  /*27b0*/  IMAD R11, R0, 0x80, R5 ;  /* 0x00000080000b7824 */ /* 0x00efe200078e0205 */
[----:B------:R-:W-:-:S12]  /*27c0*/  UIADD3 UR6, UPT, UPT, -UR6, URZ, URZ ;  /* 0x000000ff06067290 */ /* 0x000fd8000fffe1ff */
.L_x_207:
[----:B------:R-:W-:-:S05]  /*27d0*/  HFMA2 R6, -RZ, RZ, 0, 4.76837158203125e-07 ;  /* 0x00000008ff067431 */ /* 0x000fca00000001ff */
[----:B------:R-:W-:-:S06]  /*27e0*/  IMAD.WIDE R6, R11, R6, UR4 ;  /* 0x000000040b067e25 */ /* 0x000fcc000f8e0206 */
[----:B------:R-:W2:Y:S01]  /*27f0*/  LDG.E.64 R6, desc[UR18][R6.64] ;  /* 0x0000001206067981 */ /* 0x000ea2000c1e1b00 */
[----:B------:R-:W-:-:S06]  /*2800*/  UIADD3 UR6, UPT, UPT, UR6, 0x1, URZ ;  /* 0x0000000106067890 */ /* 0x000fcc000fffe0ff */
[----:B------:R-:W-:Y:S01]  /*2810*/  ISETP.NE.AND P0, PT, RZ, UR6, PT ;  /* 0x00000006ff007c0c */ /* 0x000fe2000bf05270 */
[-C--:B0-2---:R-:W-:Y:S02]  /*2820*/  IMAD R9, R7, R6.reuse, RZ ;  /* 0x0000000607097224 */ /* 0x085fe400078e02ff */
[----:B------:R-:W-:-:S04]  /*2830*/  IMAD.WIDE.U32 R4, R6, R6, RZ ;  /* 0x0000000606047225 */ /* 0x000fc800078e00ff */
[----:B------:R-:W-:Y:S01]  /*2840*/  IMAD R9, R6, R7, R9 ;  /* 0x0000000706097224 */ /* 0x000fe200078e0209 */
[----:B------:R-:W-:-:S04]  /*2850*/  SHF.L.U32 R8, R4, 0x1, RZ ;  /* 0x0000000104087819 */ /* 0x000fc800000006ff */
[----:B------:R-:W-:-:S04]  /*2860*/  IADD3 R5, PT, PT, R5, R9, RZ ;  /* 0x0000000905057210 */ /* 0x000fc80007ffe0ff */
[----:B------:R-:W-:Y:S01]  /*2870*/  SHF.L.U64.HI R9, R4, 0x1, R5 ;  /* 0x0000000104097819 */ /* 0x000fe20000010205 */
[----:B------:R-:W-:-:S05]  /*2880*/  IMAD.WIDE R4, R11, 0x8, R2 ;  /* 0x000000080b047825 */ /* 0x000fca00078e0202 */
[----:B------:R0:W-:Y:S01]  /*2890*/  STG.E.64 desc[UR18][R4.64], R8 ;  /* 0x0000000804007986 */ /* 0x0001e2000c101b12 */
[----:B------:R-:W-:Y:S05]  /*28a0*/  @!P0 EXIT ;  /* 0x000000000000894d */ /* 0x000fea0003800000 */
[----:B------:R-:W-:Y:S01]  /*28b0*/  IADD3 R11, PT, PT, R11, 0x80, RZ ;  /* 0x000000800b0b7810 */ /* 0x000fe20007ffe0ff */
[----:B------:R-:W-:Y:S06]  /*28c0*/  BRA `(.L_x_207) ;  /* 0xfffffffc00c07947 */ /* 0x000fec000383ffff */
.L_x_208:
        /* <DEDUP_REMOVED lines=11> */
.L_x_232:


//--------------------- .text._ZN3cub18CUB_300001_SM_10006detail9transform16transform_kernelINS2_10policy_hubILb1EN4cuda3std3__45tupleIJN6thrust24THRUST_300001_SM_1000_NS6detail15normal_iteratorINSA_10device_ptrIyEEEEEEEE10policy1000Ei16SquareThenDoubleSF_JPyEEEvT0_iT1_T2_DpNS2_10kernel_argIT3_EE --------------------------
	.section	.text._ZN3cub18CUB_300001_SM_10006detail9transform16transform_kernelINS2_10policy_hubILb1EN4cuda3std3__45tupleIJN6thrust24THRUST_300001_SM_1000_NS6detail15normal_iteratorINSA_10device_ptrIyEEEEEEEE10policy1000Ei16SquareThenDoubleSF_JPyEEEvT0_iT1_T2_DpNS2_10kernel_argIT3_EE,"ax",@progbits
	.align	128
        .global         _ZN3cub18CUB_300001_SM_10006detail9transform16transform_kernelINS2_10policy_hubILb1EN4cuda3std3__45tupleIJN6thrust24THRUST_300001_SM_1000_NS6detail15normal_iteratorINSA_10device_ptrIyEEEEEEEE10policy1000Ei16SquareThenDoubleSF_JPyEEEvT0_iT1_T2_DpNS2_10kernel_argIT3_EE
        .type           _ZN3cub18CUB_300001_SM_10006detail9transform16transform_kernelINS2_10policy_hubILb1EN4cuda3std3__45tupleIJN6thrust24THRUST_300001_SM_1000_NS6detail15normal_iteratorINSA_10device_ptrIyEEEEEEEE10policy1000Ei16SquareThenDoubleSF_JPyEEEvT0_iT1_T2_DpNS2_10kernel_argIT3_EE,@function
        .size           _ZN3cub18CUB_300001_SM_10006detail9transform16transform_kernelINS2_10policy_hubILb1EN4cuda3std3__45tupleIJN6thrust24THRUST_300001_SM_1000_NS6detail15normal_iteratorINSA_10device_ptrIyEEEEEEEE10policy1000Ei16SquareThenDoubleSF_JPyEEEvT0_iT1_T2_DpNS2_10kernel_argIT3_EE,(.L_x_233 - _ZN3cub18CUB_300001_SM_10006detail9transform16transform_kernelINS2_10policy_hubILb1EN4cuda3std3__45tupleIJN6thrust24THRUST_300001_SM_1000_NS6detail15normal_iteratorINSA_10device_ptrIyEEEEEEEE10policy1000Ei16SquareThenDoubleSF_JPyEEEvT0_iT1_T2_DpNS2_10kernel_argIT3_EE)
        .other          _ZN3cub18CUB_300001_SM_10006detail9transform16transform_kernelINS2_10policy_hubILb1EN4cuda3std3__45tupleIJN6thrust24THRUST_300001_SM_1000_NS6detail15normal_iteratorINSA_10device_ptrIyEEEEEEEE10policy1000Ei16SquareThenDoubleSF_JPyEEEvT0_iT1_T2_DpNS2_10kernel_argIT3_EE,@"STO_CUDA_ENTRY STV_DEFAULT"
_ZN3cub18CUB_300001_SM_10006detail9transform16transform_kernelINS2_10policy_hubILb1EN4cuda3std3__45tupleIJN6thrust24THRUST_300001_SM_1000_NS6detail15normal_iteratorINSA_10device_ptrIyEEEEEEEE10policy1000Ei16SquareThenDoubleSF_JPyEEEvT0_iT1_T2_DpNS2_10kernel_argIT3_EE:
.text._ZN3cub18CUB_300001_SM_10006detail9transform16transform_kernelINS2_10policy_hubILb1EN4cuda3std3__45tupleIJN6thrust24THRUST_300001_SM_1000_NS6detail15normal_iteratorINSA_10device_ptrIyEEEEEEEE10policy1000Ei16SquareThenDoubleSF_JPyEEEvT0_iT1_T2_DpNS2_10kernel_argIT3_EE:
[----:B------:R-:W-:Y:S08]  /*0000*/  LDC R1, c[0x0][0x37c] ;  /* 0x0000df00ff017b82 */ /* 0x000ff00000000800 */
[----:B------:R-:W0:Y:S01]  /*0010*/  LDC.64 R8, c[0x0][0x380] ;  /* 0x0000e000ff087b82 */ /* 0x000e220000000a00 */
[----:B------:R-:W1:Y:S01]  /*0020*/  S2R R0, SR_TID.X ;  /* 0x0000000000007919 */ /* 0x000e620000002100 */
[----:B------:R-:W2:Y:S01]  /*0030*/  LDCU.64 UR6, c[0x0][0x358] ;  /* 0x00006b00ff0677ac */ /* 0x000ea20008000a00 */
[----:B------:R-:W-:Y:S05]  /*0040*/  BSSY.RECONVERGENT B0, `(.L_x_209) ;  /* 0x0000016000007945 */ /* 0x000fea0003800200 */
[----:B------:R-:W3:Y:S08]  /*0050*/  S2UR UR4, SR_CTAID.X ;  /* 0x00000000000479c3 */ /* 0x000ef00000002500 */
[----:B------:R-:W4:Y:S01]  /*0060*/  LDC.64 R2, c[0x0][0x398] ;  /* 0x0000e600ff027b82 */ /* 0x000f220000000a00 */
[----:B0-----:R-:W-:-:S07]  /*0070*/  SHF.L.U32 R7, R9, 0x7, RZ ;  /* 0x0000000709077819 */ /* 0x001fce00000006ff */
[----:B------:R-:W0:Y:S01]  /*0080*/  LDC.64 R4, c[0x0][0x390] ;  /* 0x0000e400ff047b82 */ /* 0x000e220000000a00 */
[----:B---3--:R-:W-:Y:S01]  /*0090*/  IMAD R13, R7, UR4, RZ ;  /* 0x00000004070d7c24 */ /* 0x008fe2000f8e02ff */
[----:B-1----:R-:W-:-:S04]  /*00a0*/  SHF.L.U32 R15, R0, 0x7, RZ ;  /* 0x00000007000f7819 */ /* 0x002fc800000006ff */
[----:B------:R-:W-:-:S04]  /*00b0*/  IADD3 R8, PT, PT, -R13, R8, RZ ;  /* 0x000000080d087210 */ /* 0x000fc80007ffe1ff */
[CC--:B------:R-:W-:Y:S02]  /*00c0*/  VIMNMX R6, PT, PT, R7.reuse, R8.reuse, PT ;  /* 0x0000000807067248 */ /* 0x0c0fe40003fe0100 */
[----:B------:R-:W-:-:S03]  /*00d0*/  ISETP.GT.AND P0, PT, R7, R8, PT ;  /* 0x000000080700720c */ /* 0x000fc60003f04270 */
[----:B------:R-:W-:-:S05]  /*00e0*/  IMAD.SHL.U32 R12, R6, 0x8, RZ ;  /* 0x00000008060c7824 */ /* 0x000fca00078e00ff */
[----:B------:R-:W-:-:S13]  /*00f0*/  ISETP.GE.AND P1, PT, R15, R12, PT ;  /* 0x0000000c0f00720c */ /* 0x000fda0003f26270 */
[----:B--2-4-:R-:W-:Y:S05]  /*0100*/  @P1 BRA `(.L_x_210) ;  /* 0x0000000000241947 */ /* 0x014fea0003800000 */
[----:B------:R-:W1:Y:S02]  /*0110*/  LDC.64 R10, c[0x0][0x398] ;  /* 0x0000e600ff0a7b82 */ /* 0x000e640000000a00 */
[----:B-1----:R-:W-:-:S04]  /*0120*/  IMAD.WIDE.U32 R10, R0, 0x80, R10 ;  /* 0x00000080000a7825 */ /* 0x002fc800078e000a */
[----:B------:R-:W-:-:S07]  /*0130*/  IMAD.WIDE R10, R13, 0x8, R10 ;  /* 0x000000080d0a7825 */ /* 0x000fce00078e020a */
.L_x_211:
[----:B------:R-:W-:Y:S01]  /*0140*/  IADD3 R15, PT, PT, R15, 0x4000, RZ ;  /* 0x000040000f0f7810 */ /* 0x000fe20007ffe0ff */
[----:B------:R1:W-:Y:S03]  /*0150*/  CCTL.E.PF2 [R10] ;  /* 0x000000000a00798f */ /* 0x0003e60000800100 */
[----:B------:R-:W-:Y:S02]  /*0160*/  ISETP.GE.AND P1, PT, R15, R12, PT ;  /* 0x0000000c0f00720c */ /* 0x000fe40003f26270 */
[----:B-1----:R-:W-:-:S04]  /*0170*/  IADD3 R10, P2, PT, R10, 0x4000, RZ ;  /* 0x000040000a0a7810 */ /* 0x002fc80007f5e0ff */
[----:B------:R-:W-:-:S07]  /*0180*/  IADD3.X R11, PT, PT, RZ, R11, RZ, P2, !PT ;  /* 0x0000000bff0b7210 */ /* 0x000fce00017fe4ff */
[----:B------:R-:W-:Y:S05]  /*0190*/  @!P1 BRA `(.L_x_211) ;  /* 0xfffffffc00e89947 */ /* 0x000fea000383ffff */
.L_x_210:
[----:B------:R-:W-:Y:S05]  /*01a0*/  BSYNC.RECONVERGENT B0 ;  /* 0x0000000000007941 */ /* 0x000fea0003800200 */
.L_x_209:
[----:B------:R-:W-:-:S04]  /*01b0*/  IMAD.WIDE R2, R13, 0x8, R2 ;  /* 0x000000080d027825 */ /* 0x000fc800078e0202 */
[----:B0-----:R-:W-:Y:S01]  /*01c0*/  IMAD.WIDE R4, R13, 0x8, R4 ;  /* 0x000000080d047825 */ /* 0x001fe200078e0204 */
[----:B------:R-:W-:Y:S06]  /*01d0*/  @P0 BRA `(.L_x_212) ;  /* 0x0000001000880947 */ /* 0x000fec0003800000 */
[----:B------:R-:W-:-:S13]  /*01e0*/  ISETP.GE.AND P0, PT, R9, 0x1, PT ;  /* 0x000000010900780c */ /* 0x000fda0003f06270 */
[----:B------:R-:W-:Y:S05]  /*01f0*/  @!P0 EXIT ;  /* 0x000000000000894d */ /* 0x000fea0003800000 */
[C---:B------:R-:W-:Y:S01]  /*0200*/  ISETP.GE.U32.AND P1, PT, R9.reuse, 0x10, PT ;  /* 0x000000100900780c */ /* 0x040fe20003f26070 */
[----:B------:R-:W-:Y:S01]  /*0210*/  HFMA2 R7, -RZ, RZ, 0, 0 ;  /* 0x00000000ff077431 */ /* 0x000fe200000001ff */
[----:B------:R-:W-:-:S04]  /*0220*/  LOP3.LUT R12, R9, 0xf, RZ, 0xc0, !PT ;  /* 0x0000000f090c7812 */ /* 0x000fc800078ec0ff */
[----:B------:R-:W-:-:S07]  /*0230*/  ISETP.NE.AND P0, PT, R12, RZ, PT ;  /* 0x000000ff0c00720c */ /* 0x000fce0003f05270 */
[----:B------:R-:W-:Y:S06]  /*0240*/  @!P1 BRA `(.L_x_213) ;  /* 0x0000000800589947 */ /* 0x000fec0003800000 */
[C---:B------:R-:W-:Y:S01]  /*0250*/  IMAD.WIDE.U32 R10, R0.reuse, 0x8, RZ ;  /* 0x00000008000a7825 */ /* 0x040fe200078e00ff */
[----:B------:R-:W-:Y:S02]  /*0260*/  LOP3.LUT R7, R9, 0x7ffffff0, RZ, 0xc0, !PT ;  /* 0x7ffffff009077812 */ /* 0x000fe400078ec0ff */
[----:B------:R-:W-:Y:S01]  /*0270*/  IADD3 R6, PT, PT, R0, 0x480, RZ ;  /* 0x0000048000067810 */ /* 0x000fe20007ffe0ff */
[----:B------:R-:W-:Y:S01]  /*0280*/  IMAD.MOV.U32 R13, RZ, RZ, R10 ;  /* 0x000000ffff0d7224 */ /* 0x000fe200078e000a */
[----:B------:R-:W-:-:S07]  /*0290*/  IADD3 R10, PT, PT, -R7, RZ, RZ ;  /* 0x000000ff070a7210 */ /* 0x000fce0007ffe1ff */
.L_x_214:
[----:B-1----:R-:W-:-:S04]  /*02a0*/  IADD3 R18, P1, PT, R2, R13, RZ ;  /* 0x0000000d02127210 */ /* 0x002fc80007f3e0ff */
[----:B------:R-:W-:-:S05]  /*02b0*/  IADD3.X R19, PT, PT, R3, R11, RZ, P1, !PT ;  /* 0x0000000b03137210 */ /* 0x000fca0000ffe4ff */
[----:B------:R-:W2:Y:S01]  /*02c0*/  LDG.E.64 R14, desc[UR6][R18.64] ;  /* 0x00000006120e7981 */ /* 0x000ea2000c1e1b00 */
[----:B------:R-:W-:Y:S01]  /*02d0*/  IADD3 R16, P1, PT, R4, R13, RZ ;  /* 0x0000000d04107210 */ /* 0x000fe20007f3e0ff */
[-C--:B--2---:R-:W-:Y:S02]  /*02e0*/  IMAD R17, R15, R14.reuse, RZ ;  /* 0x0000000e0f117224 */ /* 0x084fe400078e02ff */
[----:B------:R-:W-:-:S04]  /*02f0*/  IMAD.WIDE.U32 R8, R14, R14, RZ ;  /* 0x0000000e0e087225 */ /* 0x000fc800078e00ff */
[----:B------:R-:W-:Y:S01]  /*0300*/  IMAD R17, R14, R15, R17 ;  /* 0x0000000f0e117224 */ /* 0x000fe200078e0211 */
[----:B------:R-:W-:-:S03]  /*0310*/  SHF.L.U32 R20, R8, 0x1, RZ ;  /* 0x0000000108147819 */ /* 0x000fc600000006ff */
[----:B------:R-:W-:Y:S01]  /*0320*/  IMAD.IADD R9, R9, 0x1, R17 ;  /* 0x0000000109097824 */ /* 0x000fe200078e0211 */
[----:B------:R-:W-:-:S04]  /*0330*/  IADD3.X R17, PT, PT, R5, R11, RZ, P1, !PT ;  /* 0x0000000b05117210 */ /* 0x000fc80000ffe4ff */
[----:B------:R-:W-:-:S05]  /*0340*/  SHF.L.U64.HI R21, R8, 0x1, R9 ;  /* 0x0000000108157819 */ /* 0x000fca0000010209 */
[----:B------:R0:W-:Y:S04]  /*0350*/  STG.E.64 desc[UR6][R16.64], R20 ;  /* 0x0000001410007986 */ /* 0x0001e8000c101b06 */
[----:B------:R-:W2:Y:S02]  /*0360*/  LDG.E.64 R14, desc[UR6][R18.64+0x400] ;  /* 0x00040006120e7981 */ /* 0x000ea4000c1e1b00 */
[-C--:B--2---:R-:W-:Y:S02]  /*0370*/  IMAD R23, R15, R14.reuse, RZ ;  /* 0x0000000e0f177224 */ /* 0x084fe400078e02ff */
[----:B------:R-:W-:-:S04]  /*0380*/  IMAD.WIDE.U32 R8, R14, R14, RZ ;  /* 0x0000000e0e087225 */ /* 0x000fc800078e00ff */
[----:B------:R-:W-:Y:S02]  /*0390*/  IMAD R23, R14, R15, R23 ;  /* 0x0000000f0e177224 */ /* 0x000fe400078e0217 */
[----:B------:R-:W-:-:S03]  /*03a0*/  IMAD.SHL.U32 R22, R8, 0x2, RZ ;  /* 0x0000000208167824 */ /* 0x000fc600078e00ff */
[----:B------:R-:W-:-:S04]  /*03b0*/  IADD3 R9, PT, PT, R9, R23, RZ ;  /* 0x0000001709097210 */ /* 0x000fc80007ffe0ff */
        /* <DEDUP_REMOVED lines=13> */
[----:B------:R-:W-:Y:S02]  /*0490*/  IMAD R25, R14, R15, R25 ;  /* 0x0000000f0e197224 */ /* 0x000fe400078e0219 */
[----:B-1----:R-:W-:-:S03]  /*04a0*/  IMAD.SHL.U32 R22, R8, 0x2, RZ ;  /* 0x0000000208167824 */ /* 0x002fc600078e00ff */
        /* <DEDUP_REMOVED lines=35> */
[----:B------:R-:W1:Y:S01]  /*06e0*/  LDG.E.64 R8, desc[UR6][R18.64+0x2000] ;  /* 0x0020000612087981 */ /* 0x000e62000c1e1b00 */
[----:B------:R-:W-:Y:S01]  /*06f0*/  HFMA2 R15, -RZ, RZ, 0, 0 ;  /* 0x00000000ff0f7431 */ /* 0x000fe200000001ff */
[----:B------:R-:W-:-:S05]  /*0700*/  MOV R14, 0xc00 ;  /* 0x00000c00000e7802 */ /* 0x000fca0000000f00 */
[----:B------:R-:W-:-:S04]  /*0710*/  IMAD.WIDE R14, R6, 0x8, R14 ;  /* 0x00000008060e7825 */ /* 0x000fc800078e020e */
[-C--:B-1----:R-:W-:Y:S02]  /*0720*/  IMAD R23, R9, R8.reuse, RZ ;  /* 0x0000000809177224 */ /* 0x082fe400078e02ff */
[----:B0-----:R-:W-:-:S04]  /*0730*/  IMAD.WIDE.U32 R20, R8, R8, RZ ;  /* 0x0000000808147225 */ /* 0x001fc800078e00ff */
[----:B------:R-:W-:Y:S01]  /*0740*/  IMAD R23, R8, R9, R23 ;  /* 0x0000000908177224 */ /* 0x000fe200078e0217 */
[----:B------:R-:W-:Y:S02]  /*0750*/  IADD3 R8, P1, PT, R2, R14, RZ ;  /* 0x0000000e02087210 */ /* 0x000fe40007f3e0ff */
[----:B------:R-:W-:Y:S02]  /*0760*/  SHF.L.U32 R22, R20, 0x1, RZ ;  /* 0x0000000114167819 */ /* 0x000fe400000006ff */
[----:B------:R-:W-:Y:S01]  /*0770*/  IADD3 R21, PT, PT, R21, R23, RZ ;  /* 0x0000001715157210 */ /* 0x000fe20007ffe0ff */
[----:B------:R-:W-:-:S03]  /*0780*/  IMAD.X R9, R3, 0x1, R15, P1 ;  /* 0x0000000103097824 */ /* 0x000fc600008e060f */
[----:B------:R-:W-:-:S05]  /*0790*/  SHF.L.U64.HI R23, R20, 0x1, R21 ;  /* 0x0000000114177819 */ /* 0x000fca0000010215 */
[----:B------:R0:W-:Y:S04]  /*07a0*/  STG.E.64 desc[UR6][R16.64+0x2000], R22 ;  /* 0x0020001610007986 */ /* 0x0001e8000c101b06 */
[----:B------:R-:W2:Y:S01]  /*07b0*/  LDG.E.64 R20, desc[UR6][R8.64+-0xc00] ;  /* 0xfff4000608147981 */ /* 0x000ea2000c1e1b00 */
[----:B------:R-:W-:-:S04]  /*07c0*/  IADD3 R14, P1, PT, R4, R14, RZ ;  /* 0x0000000e040e7210 */ /* 0x000fc80007f3e0ff */
[----:B------:R-:W-:Y:S01]  /*07d0*/  IADD3.X R15, PT, PT, R5, R15, RZ, P1, !PT ;  /* 0x0000000f050f7210 */ /* 0x000fe20000ffe4ff */
[-C--:B--2---:R-:W-:Y:S02]  /*07e0*/  IMAD R25, R21, R20.reuse, RZ ;  /* 0x0000001415197224 */ /* 0x084fe400078e02ff */
[----:B------:R-:W-:-:S04]  /*07f0*/  IMAD.WIDE.U32 R18, R20, R20, RZ ;  /* 0x0000001414127225 */ /* 0x000fc800078e00ff */
[----:B------:R-:W-:Y:S02]  /*0800*/  IMAD R25, R20, R21, R25 ;  /* 0x0000001514197224 */ /* 0x000fe400078e0219 */
[----:B------:R-:W-:-:S03]  /*0810*/  IMAD.SHL.U32 R20, R18, 0x2, RZ ;  /* 0x0000000212147824 */ /* 0x000fc600078e00ff */
[----:B------:R-:W-:-:S04]  /*0820*/  IADD3 R19, PT, PT, R19, R25, RZ ;  /* 0x0000001913137210 */ /* 0x000fc80007ffe0ff */
[----:B------:R-:W-:-:S05]  /*0830*/  SHF.L.U64.HI R21, R18, 0x1, R19 ;  /* 0x0000000112157819 */ /* 0x000fca0000010213 */
[----:B------:R1:W-:Y:S04]  /*0840*/  STG.E.64 desc[UR6][R14.64+-0xc00], R20 ;  /* 0xfff400140e007986 */ /* 0x0003e8000c101b06 */
[----:B------:R-:W0:Y:S02]  /*0850*/  LDG.E.64 R18, desc[UR6][R8.64+-0x800] ;  /* 0xfff8000608127981 */ /* 0x000e24000c1e1b00 */
[-C--:B0-----:R-:W-:Y:S02]  /*0860*/  IMAD R23, R19, R18.reuse, RZ ;  /* 0x0000001213177224 */ /* 0x081fe400078e02ff */
        /* <DEDUP_REMOVED lines=39> */
[----:B------:R-:W-:Y:S02]  /*0ae0*/  IADD3 R10, PT, PT, R10, 0x10, RZ ;  /* 0x000000100a0a7810 */ /* 0x000fe40007ffe0ff */
[----:B------:R-:W-:Y:S02]  /*0af0*/  IADD3 R13, P2, PT, R13, 0x4000, RZ ;  /* 0x000040000d0d7810 */ /* 0x000fe40007f5e0ff */
[----:B------:R-:W-:Y:S02]  /*0b00*/  ISETP.NE.AND P1, PT, R10, RZ, PT ;  /* 0x000000ff0a00720c */ /* 0x000fe40003f25270 */
[----:B------:R-:W-:-:S02]  /*0b10*/  IADD3.X R11, PT, PT, RZ, R11, RZ, P2, !PT ;  /* 0x0000000bff0b7210 */ /* 0x000fc400017fe4ff */
[----:B------:R-:W-:Y:S01]  /*0b20*/  IADD3 R6, PT, PT, R6, 0x800, RZ ;  /* 0x0000080006067810 */ /* 0x000fe20007ffe0ff */
[-C--:B--2---:R-:W-:Y:S02]  /*0b30*/  IMAD R25, R19, R18.reuse, RZ ;  /* 0x0000001213197224 */ /* 0x084fe400078e02ff */
[----:B------:R-:W-:-:S04]  /*0b40*/  IMAD.WIDE.U32 R16, R18, R18, RZ ;  /* 0x0000001212107225 */ /* 0x000fc800078e00ff */
[----:B------:R-:W-:Y:S02]  /*0b50*/  IMAD R25, R18, R19, R25 ;  /* 0x0000001312197224 */ /* 0x000fe400078e0219 */
[----:B------:R-:W-:-:S03]  /*0b60*/  IMAD.SHL.U32 R18, R16, 0x2, RZ ;  /* 0x0000000210127824 */ /* 0x000fc600078e00ff */
[----:B------:R-:W-:-:S04]  /*0b70*/  IADD3 R17, PT, PT, R17, R25, RZ ;  /* 0x0000001911117210 */ /* 0x000fc80007ffe0ff */
[----:B------:R-:W-:-:S05]  /*0b80*/  SHF.L.U64.HI R19, R16, 0x1, R17 ;  /* 0x0000000110137819 */ /* 0x000fca0000010211 */
[----:B------:R1:W-:Y:S01]  /*0b90*/  STG.E.64 desc[UR6][R14.64+0xc00], R18 ;  /* 0x000c00120e007986 */ /* 0x0003e2000c101b06 */
[----:B------:R-:W-:Y:S05]  /*0ba0*/  @P1 BRA `(.L_x_214) ;  /* 0xfffffff400bc1947 */ /* 0x000fea000383ffff */
.L_x_213:
[----:B------:R-:W-:Y:S05]  /*0bb0*/  @!P0 EXIT ;  /* 0x000000000000894d */ /* 0x000fea0003800000 */
[----:B------:R-:W0:Y:S01]  /*0bc0*/  LDCU UR4, c[0x0][0x384] ;  /* 0x00007080ff0477ac */ /* 0x000e220008000800 */
[----:B------:R-:W-:Y:S01]  /*0bd0*/  ISETP.GE.U32.AND P0, PT, R12, 0x8, PT ;  /* 0x000000080c00780c */ /* 0x000fe20003f06070 */
[----:B0-----:R-:W-:-:S06]  /*0be0*/  ULOP3.LUT UR5, UR4, 0x7, URZ, 0xc0, !UPT ;  /* 0x0000000704057892 */ /* 0x001fcc000f8ec0ff */
[----:B------:R-:W-:-:S06]  /*0bf0*/  ISETP.NE.AND P1, PT, RZ, UR5, PT ;  /* 0x00000005ff007c0c */ /* 0x000fcc000bf25270 */
[----:B------:R-:W-:Y:S07]  /*0c00*/  @!P0 BRA `(.L_x_215) ;  /* 0x0000000400108947 */ /* 0x000fee0003800000 */
[----:B------:R-:W-:-:S04]  /*0c10*/  IMAD R17, R7, 0x80, R0 ;  /* 0x0000008007117824 */ /* 0x000fc800078e0200 */
[----:B------:R-:W-:-:S05]  /*0c20*/  IMAD.WIDE R8, R17, 0x8, R2 ;  /* 0x0000000811087825 */ /* 0x000fca00078e0202 */
[----:B------:R-:W1:Y:S02]  /*0c30*/  LDG.E.64 R10, desc[UR6][R8.64] ;  /* 0x00000006080a7981 */ /* 0x000e64000c1e1b00 */
[-C--:B-1----:R-:W-:Y:S02]  /*0c40*/  IMAD R15, R11, R10.reuse, RZ ;  /* 0x0000000a0b0f7224 */ /* 0x082fe400078e02ff */
        /* <DEDUP_REMOVED lines=59> */
[----:B------:R-:W-:Y:S02]  /*1000*/  IMAD R13, R12, R13, R21 ;  /* 0x0000000d0c0d7224 */ /* 0x000fe400078e0215 */
[----:B------:R-:W-:-:S03]  /*1010*/  IMAD.SHL.U32 R12, R14, 0x2, RZ ;  /* 0x000000020e0c7824 */ /* 0x000fc600078e00ff */
[----:B------:R-:W-:-:S04]  /*1020*/  IADD3 R13, PT, PT, R15, R13, RZ ;  /* 0x0000000d0f0d7210 */ /* 0x000fc80007ffe0ff */
[----:B------:R-:W-:-:S05]  /*1030*/  SHF.L.U64.HI R13, R14, 0x1, R13 ;  /* 0x000000010e0d7819 */ /* 0x000fca000001020d */
[----:B------:R2:W-:Y:S02]  /*1040*/  STG.E.64 desc[UR6][R10.64+0x1c00], R12 ;  /* 0x001c000c0a007986 */ /* 0x0005e4000c101b06 */
.L_x_215:
[----:B------:R-:W-:Y:S05]  /*1050*/  @!P1 EXIT ;  /* 0x000000000000994d */ /* 0x000fea0003800000 */
[----:B------:R-:W-:Y:S02]  /*1060*/  UISETP.GE.U32.AND UP0, UPT, UR5, 0x4, UPT ;  /* 0x000000040500788c */ /* 0x000fe4000bf06070 */
[----:B------:R-:W-:-:S06]  /*1070*/  ULOP3.LUT UR4, UR4, 0x3, URZ, 0xc0, !UPT ;  /* 0x0000000304047892 */ /* 0x000fcc000f8ec0ff */
[----:B------:R-:W-:Y:S01]  /*1080*/  ISETP.NE.AND P0, PT, RZ, UR4, PT ;  /* 0x00000004ff007c0c */ /* 0x000fe2000bf05270 */
[----:B------:R-:W-:-:S12]  /*1090*/  BRA.U !UP0, `(.L_x_216) ;  /* 0x0000000108907547 */ /* 0x000fd8000b800000 */
[----:B--2---:R-:W-:-:S05]  /*10a0*/  LEA R17, R7, R0, 0x7 ;  /* 0x0000000007117211 */ /* 0x004fca00078e38ff */
[----:B------:R-:W-:-:S05]  /*10b0*/  IMAD.WIDE R8, R17, 0x8, R2 ;  /* 0x0000000811087825 */ /* 0x000fca00078e0202 */
[----:B------:R-:W1:Y:S02]  /*10c0*/  LDG.E.64 R10, desc[UR6][R8.64] ;  /* 0x00000006080a7981 */ /* 0x000e64000c1e1b00 */
[-C--:B-1----:R-:W-:Y:S02]  /*10d0*/  IMAD R15, R11, R10.reuse, RZ ;  /* 0x0000000a0b0f7224 */ /* 0x082fe400078e02ff */
[----:B------:R-:W-:-:S04]  /*10e0*/  IMAD.WIDE.U32 R12, R10, R10, RZ ;  /* 0x0000000a0a0c7225 */ /* 0x000fc800078e00ff */
[----:B------:R-:W-:Y:S02]  /*10f0*/  IMAD R11, R10, R11, R15 ;  /* 0x0000000b0a0b7224 */ /* 0x000fe400078e020f */
[----:B------:R-:W-:-:S03]  /*1100*/  IMAD.SHL.U32 R14, R12, 0x2, RZ ;  /* 0x000000020c0e7824 */ /* 0x000fc600078e00ff */
        /* <DEDUP_REMOVED lines=15> */
[----:B------:R-:W-:Y:S02]  /*1200*/  IMAD R13, R12, R13, R17 ;  /* 0x0000000d0c0d7224 */ /* 0x000fe400078e0211 */
[----:B------:R-:W-:-:S03]  /*1210*/  IMAD.SHL.U32 R16, R14, 0x2, RZ ;  /* 0x000000020e107824 */ /* 0x000fc600078e00ff */
[----:B------:R-:W-:-:S04]  /*1220*/  IADD3 R13, PT, PT, R15, R13, RZ ;  /* 0x0000000d0f0d7210 */ /* 0x000fc80007ffe0ff */
        /* <DEDUP_REMOVED lines=11> */
.L_x_216:
[----:B------:R-:W-:Y:S05]  /*12e0*/  @!P0 EXIT ;  /* 0x000000000000894d */ /* 0x000fea0003800000 */
[----:B--23--:R-:W-:Y:S01]  /*12f0*/  IMAD R13, R7, 0x80, R0 ;  /* 0x00000080070d7824 */ /* 0x00cfe200078e0200 */
[----:B------:R-:W-:-:S12]  /*1300*/  UIADD3 UR4, UPT, UPT, -UR4, URZ, URZ ;  /* 0x000000ff04047290 */ /* 0x000fd8000fffe1ff */
.L_x_217:
[----:B------:R-:W-:-:S06]  /*1310*/  IMAD.WIDE R8, R13, 0x8, R2 ;  /* 0x000000080d087825 */ /* 0x000fcc00078e0202 */
[----:B------:R-:W2:Y:S01]  /*1320*/  LDG.E.64 R8, desc[UR6][R8.64] ;  /* 0x0000000608087981 */ /* 0x000ea2000c1e1b00 */
[----:B------:R-:W-:-:S04]  /*1330*/  UIADD3 UR4, UPT, UPT, UR4, 0x1, URZ ;  /* 0x0000000104047890 */ /* 0x000fc8000fffe0ff */
[----:B------:R-:W-:Y:S01]  /*1340*/  UISETP.NE.AND UP0, UPT, UR4, URZ, UPT ;  /* 0x000000ff0400728c */ /* 0x000fe2000bf05270 */
[-C--:B0-2---:R-:W-:Y:S02]  /*1350*/  IMAD R11, R9, R8.reuse, RZ ;  /* 0x00000008090b7224 */ /* 0x085fe400078e02ff */
[----:B------:R-:W-:-:S04]  /*1360*/  IMAD.WIDE.U32 R6, R8, R8, RZ ;  /* 0x0000000808067225 */ /* 0x000fc800078e00ff */
[----:B------:R-:W-:Y:S01]  /*1370*/  IMAD R11, R8, R9, R11 ;  /* 0x00000009080b7224 */ /* 0x000fe200078e020b */
[----:B------:R-:W-:-:S04]  /*1380*/  SHF.L.U32 R10, R6, 0x1, RZ ;  /* 0x00000001060a7819 */ /* 0x000fc800000006ff */
[----:B------:R-:W-:-:S04]  /*1390*/  IADD3 R7, PT, PT, R7, R11, RZ ;  /* 0x0000000b07077210 */ /* 0x000fc80007ffe0ff */
[----:B------:R-:W-:Y:S01]  /*13a0*/  SHF.L.U64.HI R11, R6, 0x1, R7 ;  /* 0x00000001060b7819 */ /* 0x000fe20000010207 */
[C---:B------:R-:W-:Y:S01]  /*13b0*/  IMAD.WIDE R6, R13.reuse, 0x8, R4 ;  /* 0x000000080d067825 */ /* 0x040fe200078e0204 */
[----:B------:R-:W-:-:S04]  /*13c0*/  IADD3 R13, PT, PT, R13, 0x80, RZ ;  /* 0x000000800d0d7810 */ /* 0x000fc80007ffe0ff */
[----:B------:R0:W-:Y:S01]  /*13d0*/  STG.E.64 desc[UR6][R6.64], R10 ;  /* 0x0000000a06007986 */ /* 0x0001e2000c101b06 */
[----:B------:R-:W-:Y:S05]  /*13e0*/  BRA.U UP0, `(.L_x_217) ;  /* 0xfffffffd00c87547 */ /* 0x000fea000b83ffff */
[----:B------:R-:W-:Y:S05]  /*13f0*/  EXIT ;  /* 0x000000000000794d */ /* 0x000fea0003800000 */
.L_x_212:
[----:B------:R-:W-:-:S13]  /*1400*/  ISETP.GE.AND P0, PT, R9, 0x1, PT ;  /* 0x000000010900780c */ /* 0x000fda0003f06270 */
[----:B------:R-:W-:Y:S05]  /*1410*/  @!P0 EXIT ;  /* 0x000000000000894d */ /* 0x000fea0003800000 */
[C---:B------:R-:W-:Y:S01]  /*1420*/  ISETP.GE.U32.AND P0, PT, R9.reuse, 0x8, PT ;  /* 0x000000080900780c */ /* 0x040fe20003f06070 */
[----:B------:R-:W-:Y:S01]  /*1430*/  IMAD.MOV.U32 R7, RZ, RZ, RZ ;  /* 0x000000ffff077224 */ /* 0x000fe200078e00ff */
[----:B------:R-:W-:-:S11]  /*1440*/  LOP3.LUT R16, R9, 0x7, RZ, 0xc0, !PT ;  /* 0x0000000709107812 */ /* 0x000fd600078ec0ff */
[----:B------:R-:W-:Y:S05]  /*1450*/  @!P0 BRA `(.L_x_218) ;  /* 0x0000000400708947 */ /* 0x000fea0003800000 */
[----:B------:R-:W-:Y:S02]  /*1460*/  LOP3.LUT R7, R9, 0x7ffffff8, RZ, 0xc0, !PT ;  /* 0x7ffffff809077812 */ /* 0x000fe400078ec0ff */
[----:B------:R-:W-:-:S07]  /*1470*/  MOV R12, RZ ;  /* 0x000000ff000c7202 */ /* 0x000fce0000000f00 */
.L_x_221:
[----:B------:R-:W-:-:S04]  /*1480*/  LEA R13, R12, R0, 0x7 ;  /* 0x000000000c0d7211 */ /* 0x000fc800078e38ff */
[----:B------:R-:W-:-:S13]  /*1490*/  ISETP.GE.AND P0, PT, R13, R6, PT ;  /* 0x000000060d00720c */ /* 0x000fda0003f06270 */
[----:B0-----:R-:W-:-:S06]  /*14a0*/  @!P0 IMAD.WIDE.U32 R10, R13, 0x8, R2 ;  /* 0x000000080d0a8825 */ /* 0x001fcc00078e0002 */
[----:B------:R-:W2:Y:S01]  /*14b0*/  @!P0 LDG.E.64 R10, desc[UR6][R10.64] ;  /* 0x000000060a0a8981 */ /* 0x000ea2000c1e1b00 */
[C---:B------:R-:W-:Y:S01]  /*14c0*/  IADD3 R15, PT, PT, R13.reuse, 0x80, RZ ;  /* 0x000000800d0f7810 */ /* 0x040fe20007ffe0ff */
[----:B------:R-:W-:-:S03]  /*14d0*/  @!P0 IMAD.WIDE.U32 R18, R13, 0x8, R4 ;  /* 0x000000080d128825 */ /* 0x000fc600078e0004 */
[----:B------:R-:W-:Y:S01]  /*14e0*/  ISETP.GE.AND P1, PT, R15, R6, PT ;  /* 0x000000060f00720c */ /* 0x000fe20003f26270 */
[-C--:B--2---:R-:W-:Y:S02]  /*14f0*/  @!P0 IMAD R17, R11, R10.reuse, RZ ;  /* 0x0000000a0b118224 */ /* 0x084fe400078e02ff */
[----:B------:R-:W-:-:S04]  /*1500*/  @!P0 IMAD.WIDE.U32 R8, R10, R10, RZ ;  /* 0x0000000a0a088225 */ /* 0x000fc800078e00ff */
[----:B------:R-:W-:Y:S02]  /*1510*/  @!P0 IMAD R17, R10, R11, R17 ;  /* 0x0000000b0a118224 */ /* 0x000fe400078e0211 */
[----:B------:R-:W-:-:S03]  /*1520*/  @!P0 IMAD.SHL.U32 R22, R8, 0x2, RZ ;  /* 0x0000000208168824 */ /* 0x000fc600078e00ff */
[----:B------:R-:W-:-:S04]  /*1530*/  @!P0 IADD3 R9, PT, PT, R9, R17, RZ ;  /* 0x0000001109098210 */ /* 0x000fc80007ffe0ff */
[----:B------:R-:W-:Y:S01]  /*1540*/  @!P0 SHF.L.U64.HI R23, R8, 0x1, R9 ;  /* 0x0000000108178819 */ /* 0x000fe20000010209 */
[----:B------:R-:W-:-:S04]  /*1550*/  IMAD.WIDE R8, R15, 0x8, R2 ;  /* 0x000000080f087825 */ /* 0x000fc800078e0202 */
[----:B------:R0:W-:Y:S04]  /*1560*/  @!P0 STG.E.64 desc[UR6][R18.64], R22 ;  /* 0x0000001612008986 */ /* 0x0001e8000c101b06 */
[----:B------:R-:W2:Y:S01]  /*1570*/  @!P1 LDG.E.64 R20, desc[UR6][R8.64] ;  /* 0x0000000608149981 */ /* 0x000ea2000c1e1b00 */
[----:B------:R-:W-:-:S04]  /*1580*/  IADD3 R17, PT, PT, R13, 0x100, RZ ;  /* 0x000001000d117810 */ /* 0x000fc80007ffe0ff */
[----:B------:R-:W-:Y:S01]  /*1590*/  ISETP.GE.AND P0, PT, R17, R6, PT ;  /* 0x000000061100720c */ /* 0x000fe20003f06270 */
[-C--:B--2---:R-:W-:Y:S02]  /*15a0*/  @!P1 IMAD R25, R21, R20.reuse, RZ ;  /* 0x0000001415199224 */ /* 0x084fe400078e02ff */
[----:B------:R-:W-:-:S04]  /*15b0*/  @!P1 IMAD.WIDE.U32 R10, R20, R20, RZ ;  /* 0x00000014140a9225 */ /* 0x000fc800078e00ff */
[----:B------:R-:W-:Y:S01]  /*15c0*/  @!P1 IMAD R25, R20, R21, R25 ;  /* 0x0000001514199224 */ /* 0x000fe200078e0219 */
[----:B------:R-:W-:-:S04]  /*15d0*/  @!P1 SHF.L.U32 R20, R10, 0x1, RZ ;  /* 0x000000010a149819 */ /* 0x000fc800000006ff */
[----:B------:R-:W-:-:S04]  /*15e0*/  @!P1 IADD3 R11, PT, PT, R11, R25, RZ ;  /* 0x000000190b0b9210 */ /* 0x000fc80007ffe0ff */
[----:B------:R-:W-:Y:S01]  /*15f0*/  @!P1 SHF.L.U64.HI R21, R10, 0x1, R11 ;  /* 0x000000010a159819 */ /* 0x000fe2000001020b */
[----:B------:R-:W-:-:S05]  /*1600*/  IMAD.WIDE R10, R15, 0x8, R4 ;  /* 0x000000080f0a7825 */ /* 0x000fca00078e0204 */
[----:B------:R1:W-:Y:S04]  /*1610*/  @!P1 STG.E.64 desc[UR6][R10.64], R20 ;  /* 0x000000140a009986 */ /* 0x0003e8000c101b06 */
[----:B0-----:R-:W2:Y:S01]  /*1620*/  @!P0 LDG.E.64 R18, desc[UR6][R8.64+0x400] ;  /* 0x0004000608128981 */ /* 0x001ea2000c1e1b00 */
[----:B------:R-:W-:-:S04]  /*1630*/  IADD3 R17, PT, PT, R13, 0x180, RZ ;  /* 0x000001800d117810 */ /* 0x000fc80007ffe0ff */
[----:B------:R-:W-:Y:S01]  /*1640*/  ISETP.GE.AND P1, PT, R17, R6, PT ;  /* 0x000000061100720c */ /* 0x000fe20003f26270 */
[-C--:B--2---:R-:W-:Y:S02]  /*1650*/  @!P0 IMAD R23, R19, R18.reuse, RZ ;  /* 0x0000001213178224 */ /* 0x084fe400078e02ff */
        /* <DEDUP_REMOVED lines=8> */
[----:B------:R-:W-:Y:S01]  /*16e0*/  ISETP.GE.AND P0, PT, R17, R6, PT ;  /* 0x000000061100720c */ /* 0x000fe20003f06270 */
[-C--:B-1----:R-:W-:Y:S02]  /*16f0*/  @!P1 IMAD R21, R19, R18.reuse, RZ ;  /* 0x0000001213159224 */ /* 0x082fe400078e02ff */
[----:B------:R-:W-:-:S04]  /*1700*/  @!P1 IMAD.WIDE.U32 R14, R18, R18, RZ ;  /* 0x00000012120e9225 */ /* 0x000fc800078e00ff */
[----:B------:R-:W-:Y:S01]  /*1710*/  @!P1 IMAD R21, R18, R19, R21 ;  /* 0x0000001312159224 */ /* 0x000fe200078e0215 */
[----:B------:R-:W-:-:S04]  /*1720*/  @!P1 SHF.L.U32 R20, R14, 0x1, RZ ;  /* 0x000000010e149819 */ /* 0x000fc800000006ff */
[----:B------:R-:W-:-:S04]  /*1730*/  @!P1 IADD3 R15, PT, PT, R15, R21, RZ ;  /* 0x000000150f0f9210 */ /* 0x000fc80007ffe0ff */
[----:B------:R-:W-:-:S05]  /*1740*/  @!P1 SHF.L.U64.HI R21, R14, 0x1, R15 ;  /* 0x000000010e159819 */ /* 0x000fca000001020f */
[----:B------:R1:W-:Y:S04]  /*1750*/  @!P1 STG.E.64 desc[UR6][R10.64+0x800], R20 ;  /* 0x000800140a009986 */ /* 0x0003e8000c101b06 */
[----:B------:R-:W0:Y:S01]  /*1760*/  @!P0 LDG.E.64 R18, desc[UR6][R8.64+0xc00] ;  /* 0x000c000608128981 */ /* 0x000e22000c1e1b00 */
[----:B------:R-:W-:-:S05]  /*1770*/  VIADD R17, R13, 0x280 ;  /* 0x000002800d117836 */ /* 0x000fca0000000000 */
[----:B------:R-:W-:Y:S01]  /*1780*/  ISETP.GE.AND P1, PT, R17, R6, PT ;  /* 0x000000061100720c */ /* 0x000fe20003f26270 */
[-C--:B0-----:R-:W-:Y:S02]  /*1790*/  @!P0 IMAD R23, R19, R18.reuse, RZ ;  /* 0x0000001213178224 */ /* 0x081fe400078e02ff */
[----:B------:R-:W-:-:S04]  /*17a0*/  @!P0 IMAD.WIDE.U32 R14, R18, R18, RZ ;  /* 0x00000012120e8225 */ /* 0x000fc800078e00ff */
[----:B------:R-:W-:Y:S01]  /*17b0*/  @!P0 IMAD R23, R18, R19, R23 ;  /* 0x0000001312178224 */ /* 0x000fe200078e0217 */
[----:B------:R-:W-:-:S04]  /*17c0*/  @!P0 SHF.L.U32 R22, R14, 0x1, RZ ;  /* 0x000000010e168819 */ /* 0x000fc800000006ff */
[----:B------:R-:W-:-:S04]  /*17d0*/  @!P0 IADD3 R15, PT, PT, R15, R23, RZ ;  /* 0x000000170f0f8210 */ /* 0x000fc80007ffe0ff */
[----:B------:R-:W-:-:S05]  /*17e0*/  @!P0 SHF.L.U64.HI R23, R14, 0x1, R15 ;  /* 0x000000010e178819 */ /* 0x000fca000001020f */
[----:B------:R0:W-:Y:S04]  /*17f0*/  @!P0 STG.E.64 desc[UR6][R10.64+0xc00], R22 ;  /* 0x000c00160a008986 */ /* 0x0001e8000c101b06 */
[----:B------:R-:W1:Y:S01]  /*1800*/  @!P1 LDG.E.64 R18, desc[UR6][R8.64+0x1000] ;  /* 0x0010000608129981 */ /* 0x000e62000c1e1b00 */
[----:B------:R-:W-:-:S04]  /*1810*/  IADD3 R17, PT, PT, R13, 0x300, RZ ;  /* 0x000003000d117810 */ /* 0x000fc80007ffe0ff */
[----:B------:R-:W-:Y:S01]  /*1820*/  ISETP.GE.AND P0, PT, R17, R6, PT ;  /* 0x000000061100720c */ /* 0x000fe20003f06270 */
[-C--:B-1----:R-:W-:Y:S02]  /*1830*/  @!P1 IMAD R21, R19, R18.reuse, RZ ;  /* 0x0000001213159224 */ /* 0x082fe400078e02ff */
[----:B------:R-:W-:-:S04]  /*1840*/  @!P1 IMAD.WIDE.U32 R14, R18, R18, RZ ;  /* 0x00000012120e9225 */ /* 0x000fc800078e00ff */
[----:B------:R-:W-:Y:S02]  /*1850*/  @!P1 IMAD R21, R18, R19, R21 ;  /* 0x0000001312159224 */ /* 0x000fe400078e0215 */
[----:B------:R-:W-:-:S03]  /*1860*/  @!P1 IMAD.SHL.U32 R20, R14, 0x2, RZ ;  /* 0x000000020e149824 */ /* 0x000fc600078e00ff */
[----:B------:R-:W-:-:S04]  /*1870*/  @!P1 IADD3 R15, PT, PT, R15, R21, RZ ;  /* 0x000000150f0f9210 */ /* 0x000fc80007ffe0ff */
[----:B------:R-:W-:-:S05]  /*1880*/  @!P1 SHF.L.U64.HI R21, R14, 0x1, R15 ;  /* 0x000000010e159819 */ /* 0x000fca000001020f */
[----:B------:R0:W-:Y:S04]  /*1890*/  @!P1 STG.E.64 desc[UR6][R10.64+0x1000], R20 ;  /* 0x001000140a009986 */ /* 0x0001e8000c101b06 */
[----:B------:R-:W2:Y:S01]  /*18a0*/  @!P0 LDG.E.64 R18, desc[UR6][R8.64+0x1400] ;  /* 0x0014000608128981 */ /* 0x000ea2000c1e1b00 */
[----:B------:R-:W-:Y:S01]  /*18b0*/  IADD3 R13, PT, PT, R13, 0x380, RZ ;  /* 0x000003800d0d7810 */ /* 0x000fe20007ffe0ff */
[----:B------:R-:W-:Y:S01]  /*18c0*/  BSSY.RECONVERGENT B0, `(.L_x_219) ;  /* 0x0000014000007945 */ /* 0x000fe20003800200 */
[----:B------:R-:W-:-:S04]  /*18d0*/  IADD3 R12, PT, PT, R12, 0x8, RZ ;  /* 0x000000080c0c7810 */ /* 0x000fc80007ffe0ff */
[----:B------:R-:W-:Y:S01]  /*18e0*/  ISETP.NE.AND P1, PT, R12, R7, PT ;  /* 0x000000070c00720c */ /* 0x000fe20003f25270 */
[-C--:B--2---:R-:W-:Y:S02]  /*18f0*/  @!P0 IMAD R17, R19, R18.reuse, RZ ;  /* 0x0000001213118224 */ /* 0x084fe400078e02ff */
[----:B------:R-:W-:-:S04]  /*1900*/  @!P0 IMAD.WIDE.U32 R14, R18, R18, RZ ;  /* 0x00000012120e8225 */ /* 0x000fc800078e00ff */
[----:B------:R-:W-:Y:S01]  /*1910*/  @!P0 IMAD R17, R18, R19, R17 ;  /* 0x0000001312118224 */ /* 0x000fe200078e0211 */
[----:B------:R-:W-:-:S04]  /*1920*/  @!P0 SHF.L.U32 R18, R14, 0x1, RZ ;  /* 0x000000010e128819 */ /* 0x000fc800000006ff */
[----:B------:R-:W-:-:S04]  /*1930*/  @!P0 IADD3 R15, PT, PT, R15, R17, RZ ;  /* 0x000000110f0f8210 */ /* 0x000fc80007ffe0ff */
[----:B------:R-:W-:-:S05]  /*1940*/  @!P0 SHF.L.U64.HI R19, R14, 0x1, R15 ;  /* 0x000000010e138819 */ /* 0x000fca000001020f */
[----:B------:R0:W-:Y:S01]  /*1950*/  @!P0 STG.E.64 desc[UR6][R10.64+0x1400], R18 ;  /* 0x001400120a008986 */ /* 0x0001e2000c101b06 */
[----:B------:R-:W-:-:S13]  /*1960*/  ISETP.GE.AND P0, PT, R13, R6, PT ;  /* 0x000000060d00720c */ /* 0x000fda0003f06270 */
[----:B0-----:R-:W-:Y:S05]  /*1970*/  @P0 BRA `(.L_x_220) ;  /* 0x0000000000200947 */ /* 0x001fea0003800000 */
[----:B------:R-:W2:Y:S02]  /*1980*/  LDG.E.64 R8, desc[UR6][R8.64+0x1800] ;  /* 0x0018000608087981 */ /* 0x000ea4000c1e1b00 */
[-C--:B--2---:R-:W-:Y:S02]  /*1990*/  IMAD R13, R9, R8.reuse, RZ ;  /* 0x00000008090d7224 */ /* 0x084fe400078e02ff */
[----:B------:R-:W-:-:S04]  /*19a0*/  IMAD.WIDE.U32 R14, R8, R8, RZ ;  /* 0x00000008080e7225 */ /* 0x000fc800078e00ff */
[----:B------:R-:W-:Y:S01]  /*19b0*/  IMAD R13, R8, R9, R13 ;  /* 0x00000009080d7224 */ /* 0x000fe200078e020d */
[----:B------:R-:W-:-:S03]  /*19c0*/  SHF.L.U32 R18, R14, 0x1, RZ ;  /* 0x000000010e127819 */ /* 0x000fc600000006ff */
[----:B------:R-:W-:-:S05]  /*19d0*/  IMAD.IADD R13, R15, 0x1, R13 ;  /* 0x000000010f0d7824 */ /* 0x000fca00078e020d */
[----:B------:R-:W-:-:S05]  /*19e0*/  SHF.L.U64.HI R19, R14, 0x1, R13 ;  /* 0x000000010e137819 */ /* 0x000fca000001020d */
[----:B------:R0:W-:Y:S02]  /*19f0*/  STG.E.64 desc[UR6][R10.64+0x1800], R18 ;  /* 0x001800120a007986 */ /* 0x0001e4000c101b06 */
.L_x_220:
[----:B------:R-:W-:Y:S05]  /*1a00*/  BSYNC.RECONVERGENT B0 ;  /* 0x0000000000007941 */ /* 0x000fea0003800200 */
.L_x_219:
[----:B------:R-:W-:Y:S05]  /*1a10*/  @P1 BRA `(.L_x_221) ;  /* 0xfffffff800981947 */ /* 0x000fea000383ffff */
.L_x_218:
[----:B------:R-:W-:-:S13]  /*1a20*/  ISETP.NE.AND P0, PT, R16, RZ, PT ;  /* 0x000000ff1000720c */ /* 0x000fda0003f05270 */
[----:B------:R-:W-:Y:S05]  /*1a30*/  @!P0 EXIT ;  /* 0x000000000000894d */ /* 0x000fea0003800000 */
[----:B------:R-:W1:Y:S01]  /*1a40*/  LDC R8, c[0x0][0x384] ;  /* 0x0000e100ff087b82 */ /* 0x000e620000000800 */
[----:B------:R-:W-:Y:S02]  /*1a50*/  ISETP.GE.U32.AND P1, PT, R16, 0x4, PT ;  /* 0x000000041000780c */ /* 0x000fe40003f26070 */
[----:B-1----:R-:W-:-:S04]  /*1a60*/  LOP3.LUT R20, R8, 0x3, RZ, 0xc0, !PT ;  /* 0x0000000308147812 */ /* 0x002fc800078ec0ff */
[----:B------:R-:W-:-:S07]  /*1a70*/  ISETP.NE.AND P0, PT, R20, RZ, PT ;  /* 0x000000ff1400720c */ /* 0x000fce0003f05270 */
[----:B------:R-:W-:Y:S06]  /*1a80*/  @!P1 BRA `(.L_x_222) ;  /* 0x0000000000c49947 */ /* 0x000fec0003800000 */
[----:B------:R-:W-:-:S04]  /*1a90*/  LEA R9, R7, R0, 0x7 ;  /* 0x0000000007097211 */ /* 0x000fc800078e38ff */
[----:B------:R-:W-:-:S13]  /*1aa0*/  ISETP.GE.AND P2, PT, R9, R6, PT ;  /* 0x000000060900720c */ /* 0x000fda0003f46270 */
[----:B------:R-:W-:-:S06]  /*1ab0*/  @!P2 IMAD.WIDE R12, R9, 0x8, R2 ;  /* 0x00000008090ca825 */ /* 0x000fcc00078e0202 */
[----:B------:R-:W2:Y:S01]  /*1ac0*/  @!P2 LDG.E.64 R12, desc[UR6][R12.64] ;  /* 0x000000060c0ca981 */ /* 0x000ea2000c1e1b00 */
[C---:B------:R-:W-:Y:S01]  /*1ad0*/  IADD3 R15, PT, PT, R9.reuse, 0x80, RZ ;  /* 0x00000080090f7810 */ /* 0x040fe20007ffe0ff */
[----:B0-----:R-:W-:-:S03]  /*1ae0*/  @!P2 IMAD.WIDE R18, R9, 0x8, R4 ;  /* 0x000000080912a825 */ /* 0x001fc600078e0204 */
[----:B------:R-:W-:-:S13]  /*1af0*/  ISETP.GE.AND P1, PT, R15, R6, PT ;  /* 0x000000060f00720c */ /* 0x000fda0003f26270 */
[----:B------:R-:W-:-:S04]  /*1b00*/  @!P1 IMAD.WIDE R22, R15, 0x8, R2 ;  /* 0x000000080f169825 */ /* 0x000fc800078e0202 */
[-C--:B--2---:R-:W-:Y:S02]  /*1b10*/  @!P2 IMAD R17, R13, R12.reuse, RZ ;  /* 0x0000000c0d11a224 */ /* 0x084fe400078e02ff */
[----:B------:R-:W-:-:S04]  /*1b20*/  @!P2 IMAD.WIDE.U32 R10, R12, R12, RZ ;  /* 0x0000000c0c0aa225 */ /* 0x000fc800078e00ff */
[----:B------:R-:W-:Y:S02]  /*1b30*/  @!P2 IMAD R17, R12, R13, R17 ;  /* 0x0000000d0c11a224 */ /* 0x000fe400078e0211 */
[----:B------:R-:W-:-:S03]  /*1b40*/  @!P2 IMAD.SHL.U32 R24, R10, 0x2, RZ ;  /* 0x000000020a18a824 */ /* 0x000fc600078e00ff */
[----:B------:R-:W-:-:S04]  /*1b50*/  @!P2 IADD3 R11, PT, PT, R11, R17, RZ ;  /* 0x000000110b0ba210 */ /* 0x000fc80007ffe0ff */
[----:B------:R-:W-:-:S05]  /*1b60*/  @!P2 SHF.L.U64.HI R25, R10, 0x1, R11 ;  /* 0x000000010a19a819 */ /* 0x000fca000001020b */
[----:B------:R0:W-:Y:S04]  /*1b70*/  @!P2 STG.E.64 desc[UR6][R18.64], R24 ;  /* 0x000000181200a986 */ /* 0x0001e8000c101b06 */
[----:B------:R-:W2:Y:S01]  /*1b80*/  @!P1 LDG.E.64 R22, desc[UR6][R22.64] ;  /* 0x0000000616169981 */ /* 0x000ea2000c1e1b00 */
[----:B------:R-:W-:-:S04]  /*1b90*/  IADD3 R11, PT, PT, R9, 0x100, RZ ;  /* 0x00000100090b7810 */ /* 0x000fc80007ffe0ff */
[----:B------:R-:W-:-:S13]  /*1ba0*/  ISETP.GE.AND P2, PT, R11, R6, PT ;  /* 0x000000060b00720c */ /* 0x000fda0003f46270 */
[----:B0-----:R-:W-:-:S04]  /*1bb0*/  @!P2 IMAD.WIDE R18, R11, 0x8, R2 ;  /* 0x000000080b12a825 */ /* 0x001fc800078e0202 */
[-C--:B--2---:R-:W-:Y:S02]  /*1bc0*/  @!P1 IMAD R13, R23, R22.reuse, RZ ;  /* 0x00000016170d9224 */ /* 0x084fe400078e02ff */
[----:B------:R-:W-:-:S04]  /*1bd0*/  @!P1 IMAD.WIDE.U32 R16, R22, R22, RZ ;  /* 0x0000001616109225 */ /* 0x000fc800078e00ff */
[----:B------:R-:W-:Y:S01]  /*1be0*/  @!P1 IMAD R13, R22, R23, R13 ;  /* 0x00000017160d9224 */ /* 0x000fe200078e020d */
[----:B------:R-:W-:-:S04]  /*1bf0*/  @!P1 SHF.L.U32 R12, R16, 0x1, RZ ;  /* 0x00000001100c9819 */ /* 0x000fc800000006ff */
[----:B------:R-:W-:-:S04]  /*1c00*/  @!P1 IADD3 R13, PT, PT, R17, R13, RZ ;  /* 0x0000000d110d9210 */ /* 0x000fc80007ffe0ff */
[----:B------:R-:W-:Y:S01]  /*1c10*/  @!P1 SHF.L.U64.HI R13, R16, 0x1, R13 ;  /* 0x00000001100d9819 */ /* 0x000fe2000001020d */
[----:B------:R-:W-:-:S05]  /*1c20*/  @!P1 IMAD.WIDE R16, R15, 0x8, R4 ;  /* 0x000000080f109825 */ /* 0x000fca00078e0204 */
[----:B------:R0:W-:Y:S04]  /*1c30*/  @!P1 STG.E.64 desc[UR6][R16.64], R12 ;  /* 0x0000000c10009986 */ /* 0x0001e8000c101b06 */
[----:B------:R-:W2:Y:S01]  /*1c40*/  @!P2 LDG.E.64 R18, desc[UR6][R18.64] ;  /* 0x000000061212a981 */ /* 0x000ea2000c1e1b00 */
[----:B------:R-:W-:Y:S01]  /*1c50*/  IADD3 R9, PT, PT, R9, 0x180, RZ ;  /* 0x0000018009097810 */ /* 0x000fe20007ffe0ff */
[----:B------:R-:W-:-:S03]  /*1c60*/  @!P2 IMAD.WIDE R10, R11, 0x8, R4 ;  /* 0x000000080b0aa825 */ /* 0x000fc600078e0204 */
[----:B------:R-:W-:-:S13]  /*1c70*/  ISETP.GE.AND P1, PT, R9, R6, PT ;  /* 0x000000060900720c */ /* 0x000fda0003f26270 */
[----:B0-----:R-:W-:-:S04]  /*1c80*/  @!P1 IMAD.WIDE R12, R9, 0x8, R2 ;  /* 0x00000008090c9825 */ /* 0x001fc800078e0202 */
[-C--:B--2---:R-:W-:Y:S02]  /*1c90*/  @!P2 IMAD R21, R19, R18.reuse, RZ ;  /* 0x000000121315a224 */ /* 0x084fe400078e02ff */
[----:B------:R-:W-:-:S04]  /*1ca0*/  @!P2 IMAD.WIDE.U32 R14, R18, R18, RZ ;  /* 0x00000012120ea225 */ /* 0x000fc800078e00ff */
[----:B------:R-:W-:Y:S01]  /*1cb0*/  @!P2 IMAD R21, R18, R19, R21 ;  /* 0x000000131215a224 */ /* 0x000fe200078e0215 */
[----:B------:R-:W-:-:S03]  /*1cc0*/  @!P2 SHF.L.U32 R22, R14, 0x1, RZ ;  /* 0x000000010e16a819 */ /* 0x000fc600000006ff */
[----:B------:R-:W-:-:S05]  /*1cd0*/  @!P2 IMAD.IADD R15, R15, 0x1, R21 ;  /* 0x000000010f0fa824 */ /* 0x000fca00078e0215 */
[----:B------:R-:W-:-:S05]  /*1ce0*/  @!P2 SHF.L.U64.HI R23, R14, 0x1, R15 ;  /* 0x000000010e17a819 */ /* 0x000fca000001020f */
        /* <DEDUP_REMOVED lines=11> */
.L_x_222:
[----:B------:R-:W-:Y:S05]  /*1da0*/  @!P0 EXIT ;  /* 0x000000000000894d */ /* 0x000fea0003800000 */
[----:B------:R-:W-:Y:S02]  /*1db0*/  ISETP.NE.AND P1, PT, R20, 0x1, PT ;  /* 0x000000011400780c */ /* 0x000fe40003f25270 */
[----:B------:R-:W-:-:S04]  /*1dc0*/  LOP3.LUT R8, R8, 0x1, RZ, 0xc0, !PT ;  /* 0x0000000108087812 */ /* 0x000fc800078ec0ff */
[----:B------:R-:W-:-:S07]  /*1dd0*/  ISETP.NE.U32.AND P0, PT, R8, 0x1, PT ;  /* 0x000000010800780c */ /* 0x000fce0003f05070 */
[----:B------:R-:W-:Y:S06]  /*1de0*/  @!P1 BRA `(.L_x_223) ;  /* 0x0000000000649947 */ /* 0x000fec0003800000 */
[----:B0-----:R-:W-:-:S05]  /*1df0*/  IMAD R19, R7, 0x80, R0 ;  /* 0x0000008007137824 */ /* 0x001fca00078e0200 */
[----:B------:R-:W-:-:S13]  /*1e00*/  ISETP.GE.AND P1, PT, R19, R6, PT ;  /* 0x000000061300720c */ /* 0x000fda0003f26270 */
[----:B-1----:R-:W-:-:S06]  /*1e10*/  @!P1 IMAD.WIDE R10, R19, 0x8, R2 ;  /* 0x00000008130a9825 */ /* 0x002fcc00078e0202 */
[----:B------:R-:W2:Y:S01]  /*1e20*/  @!P1 LDG.E.64 R10, desc[UR6][R10.64] ;  /* 0x000000060a0a9981 */ /* 0x000ea2000c1e1b00 */
[----:B------:R-:W-:-:S04]  /*1e30*/  IADD3 R9, PT, PT, R19, 0x80, RZ ;  /* 0x0000008013097810 */ /* 0x000fc80007ffe0ff */
[----:B------:R-:W-:Y:S01]  /*1e40*/  ISETP.GE.AND P2, PT, R9, R6, PT ;  /* 0x000000060900720c */ /* 0x000fe20003f46270 */
[-C--:B--2---:R-:W-:Y:S02]  /*1e50*/  @!P1 IMAD R15, R11, R10.reuse, RZ ;  /* 0x0000000a0b0f9224 */ /* 0x084fe400078e02ff */
[----:B------:R-:W-:-:S04]  /*1e60*/  @!P1 IMAD.WIDE.U32 R12, R10, R10, RZ ;  /* 0x0000000a0a0c9225 */ /* 0x000fc800078e00ff */
[----:B------:R-:W-:Y:S01]  /*1e70*/  @!P1 IMAD R15, R10, R11, R15 ;  /* 0x0000000b0a0f9224 */ /* 0x000fe200078e020f */
[----:B------:R-:W-:-:S04]  /*1e80*/  @!P1 SHF.L.U32 R16, R12, 0x1, RZ ;  /* 0x000000010c109819 */ /* 0x000fc800000006ff */
[----:B------:R-:W-:Y:S01]  /*1e90*/  @!P1 IADD3 R13, PT, PT, R13, R15, RZ ;  /* 0x0000000f0d0d9210 */ /* 0x000fe20007ffe0ff */
[----:B------:R-:W-:-:S03]  /*1ea0*/  @!P2 IMAD.WIDE R14, R9, 0x8, R2 ;  /* 0x00000008090ea825 */ /* 0x000fc600078e0202 */
[----:B------:R-:W-:Y:S01]  /*1eb0*/  @!P1 SHF.L.U64.HI R17, R12, 0x1, R13 ;  /* 0x000000010c119819 */ /* 0x000fe2000001020d */
[----:B------:R-:W-:-:S05]  /*1ec0*/  @!P1 IMAD.WIDE R12, R19, 0x8, R4 ;  /* 0x00000008130c9825 */ /* 0x000fca00078e0204 */
[----:B------:R2:W-:Y:S04]  /*1ed0*/  @!P1 STG.E.64 desc[UR6][R12.64], R16 ;  /* 0x000000100c009986 */ /* 0x0005e8000c101b06 */
[----:B------:R-:W3:Y:S01]  /*1ee0*/  @!P2 LDG.E.64 R14, desc[UR6][R14.64] ;  /* 0x000000060e0ea981 */ /* 0x000ee2000c1e1b00 */
[----:B------:R-:W-:Y:S01]  /*1ef0*/  @!P2 IMAD.WIDE R8, R9, 0x8, R4 ;  /* 0x000000080908a825 */ /* 0x000fe200078e0204 */
[----:B------:R-:W-:-:S03]  /*1f00*/  IADD3 R7, PT, PT, R7, 0x2, RZ ;  /* 0x0000000207077810 */ /* 0x000fc60007ffe0ff */
[-C--:B---3--:R-:W-:Y:S02]  /*1f10*/  @!P2 IMAD R19, R15, R14.reuse, RZ ;  /* 0x0000000e0f13a224 */ /* 0x088fe400078e02ff */
[----:B------:R-:W-:-:S04]  /*1f20*/  @!P2 IMAD.WIDE.U32 R10, R14, R14, RZ ;  /* 0x0000000e0e0aa225 */ /* 0x000fc800078e00ff */
[----:B------:R-:W-:Y:S02]  /*1f30*/  @!P2 IMAD R19, R14, R15, R19 ;  /* 0x0000000f0e13a224 */ /* 0x000fe400078e0213 */
[----:B------:R-:W-:-:S03]  /*1f40*/  @!P2 IMAD.SHL.U32 R18, R10, 0x2, RZ ;  /* 0x000000020a12a824 */ /* 0x000fc600078e00ff */
[----:B------:R-:W-:-:S04]  /*1f50*/  @!P2 IADD3 R11, PT, PT, R11, R19, RZ ;  /* 0x000000130b0ba210 */ /* 0x000fc80007ffe0ff */
[----:B------:R-:W-:-:S05]  /*1f60*/  @!P2 SHF.L.U64.HI R19, R10, 0x1, R11 ;  /* 0x000000010a13a819 */ /* 0x000fca000001020b */
[----:B------:R2:W-:Y:S02]  /*1f70*/  @!P2 STG.E.64 desc[UR6][R8.64], R18 ;  /* 0x000000120800a986 */ /* 0x0005e4000c101b06 */
.L_x_223:
[----:B------:R-:W-:Y:S05]  /*1f80*/  @P0 EXIT ;  /* 0x000000000000094d */ /* 0x000fea0003800000 */
[----:B01----:R-:W-:-:S04]  /*1f90*/  LEA R11, R7, R0, 0x7 ;  /* 0x00000000070b7211 */ /* 0x003fc800078e38ff */
[----:B------:R-:W-:-:S13]  /*1fa0*/  ISETP.GE.AND P0, PT, R11, R6, PT ;  /* 0x000000060b00720c */ /* 0x000fda0003f06270 */
[----:B------:R-:W-:Y:S05]  /*1fb0*/  @P0 EXIT ;  /* 0x000000000000094d */ /* 0x000fea0003800000 */
[----:B------:R-:W-:-:S06]  /*1fc0*/  IMAD.WIDE R2, R11, 0x8, R2 ;  /* 0x000000080b027825 */ /* 0x000fcc00078e0202 */
        /* <DEDUP_REMOVED lines=10> */
.L_x_224:
        /* <DEDUP_REMOVED lines=9> */
.L_x_233:


//--------------------- .text._ZN3cub18CUB_300001_SM_10006detail11EmptyKernelIvEEvv --------------------------
	.section	.text._ZN3cub18CUB_300001_SM_10006detail11EmptyKernelIvEEvv,"ax",@progbits
	.align	128
        .global         _ZN3cub18CUB_300001_SM_10006detail11EmptyKernelIvEEvv
        .type           _ZN3cub18CUB_300001_SM_10006detail11EmptyKernelIvEEvv,@function
        .size           _ZN3cub18CUB_300001_SM_10006detail11EmptyKernelIvEEvv,(.L_x_234 - _ZN3cub18CUB_300001_SM_10006detail11EmptyKernelIvEEvv)
        .other          _ZN3cub18CUB_300001_SM_10006detail11EmptyKernelIvEEvv,@"STO_CUDA_ENTRY STV_DEFAULT"
_ZN3cub18CUB_300001_SM_10006detail11EmptyKernelIvEEvv:
.text._ZN3cub18CUB_300001_SM_10006detail11EmptyKernelIvEEvv:
[----:B------:R-:W-:Y:S01]  /*0000*/  LDC R1, c[0x0][0x37c] ;  /* 0x0000df00ff017b82 */ /* 0x000fe20000000800 */
[----:B------:R-:W-:Y:S05]  /*0010*/  EXIT ;  /* 0x000000000000794d */ /* 0x000fea0003800000 */
.L_x_225:
        /* <DEDUP_REMOVED lines=14> */
.L_x_234:


//--------------------- .nv.shared._ZN3cub18CUB_300001_SM_10006detail6reduce28DeviceReduceSingleTileKernelINS2_10policy_hubIyyN4cuda3std3__44plusIyEEE10Policy1000EPySC_iS9_yyNS7_10__identityEEEvT0_T1_T2_T3_T4_T6_ --------------------------
	.section	.nv.shared._ZN3cub18CUB_300001_SM_10006detail6reduce28DeviceReduceSingleTileKernelINS2_10policy_hubIyyN4cuda3std3__44plusIyEEE10Policy1000EPySC_iS9_yyNS7_10__identityEEEvT0_T1_T2_T3_T4_T6_,"aw",@nobits
	.sectionflags	@""
	.align	8
.nv.shared._ZN3cub18CUB_300001_SM_10006detail6reduce28DeviceReduceSingleTileKernelINS2_10policy_hubIyyN4cuda3std3__44plusIyEEE10Policy1000EPySC_iS9_yyNS7_10__identityEEEvT0_T1_T2_T3_T4_T6_:
	.zero		1176


//--------------------- .nv.shared.reserved.0     --------------------------
	.section	.nv.shared.reserved.0,"aw",@nobits
	.weak		__nv_reservedSMEM_offset_0_alias
	.size		__nv_reservedSMEM_offset_0_alias, 0, 64
	.other		__nv_reservedSMEM_offset_0_alias,@"STO_CUDA_RESERVED_SHARED STV_DEFAULT"
__nv_reservedSMEM_offset_0_alias:
	.zero		0
	.zero		64


//--------------------- .nv.global                --------------------------
	.section	.nv.global,"aw",@nobits
.nv.global:
	.type		_ZN34_INTERNAL_0035fcad_4_k_cu_a17fc7d76thrust24THRUST_300001_SM_1000_NS3seqE,@object
	.size		_ZN34_INTERNAL_0035fcad_4_k_cu_a17fc7d76thrust24THRUST_300001_SM_1000_NS3seqE,(_ZN34_INTERNAL_0035fcad_4_k_cu_a17fc7d74cuda3std3__48in_placeE - _ZN34_INTERNAL_0035fcad_4_k_cu_a17fc7d76thrust24THRUST_300001_SM_1000_NS3seqE)
_ZN34_INTERNAL_0035fcad_4_k_cu_a17fc7d76thrust24THRUST_300001_SM_1000_NS3seqE:
	.zero		1
	.type		_ZN34_INTERNAL_0035fcad_4_k_cu_a17fc7d74cuda3std3__48in_placeE,@object
	.size		_ZN34_INTERNAL_0035fcad_4_k_cu_a17fc7d74cuda3std3__48in_placeE,(_ZN34_INTERNAL_0035fcad_4_k_cu_a17fc7d74cuda3std6ranges3__45__cpo4sizeE - _ZN34_INTERNAL_0035fcad_4_k_cu_a17fc7d74cuda3std3__48in_placeE)
_ZN34_INTERNAL_0035fcad_4_k_cu_a17fc7d74cuda3std3__48in_placeE:
	.zero		1
	.type		_ZN34_INTERNAL_0035fcad_4_k_cu_a17fc7d74cuda3std6ranges3__45__cpo4sizeE,@object
	.size		_ZN34_INTERNAL_0035fcad_4_k_cu_a17fc7d74cuda3std6ranges3__45__cpo4sizeE,(_ZN34_INTERNAL_0035fcad_4_k_cu_a17fc7d76thrust24THRUST_300001_SM_1000_NS12placeholders2_3E - _ZN34_INTERNAL_0035fcad_4_k_cu_a17fc7d74cuda3std6ranges3__45__cpo4sizeE)
_ZN34_INTERNAL_0035fcad_4_k_cu_a17fc7d74cuda3std6ranges3__45__cpo4sizeE:
	.zero		1
	.type		_ZN34_INTERNAL_0035fcad_4_k_cu_a17fc7d76thrust24THRUST_300001_SM_1000_NS12placeholders2_3E,@object
	.size		_ZN34_INTERNAL_0035fcad_4_k_cu_a17fc7d76thrust24THRUST_300001_SM_1000_NS12placeholders2_3E,(_ZN34_INTERNAL_0035fcad_4_k_cu_a17fc7d74cuda3std3__45__cpo6cbeginE - _ZN34_INTERNAL_0035fcad_4_k_cu_a17fc7d76thrust24THRUST_300001_SM_1000_NS12placeholders2_3E)
_ZN34_INTERNAL_0035fcad_4_k_cu_a17fc7d76thrust24THRUST_300001_SM_1000_NS12placeholders2_3E:
	.zero		1
	.type		_ZN34_INTERNAL_0035fcad_4_k_cu_a17fc7d74cuda3std3__45__cpo6cbeginE,@object
	.size		_ZN34_INTERNAL_0035fcad_4_k_cu_a17fc7d74cuda3std3__45__cpo6cbeginE,(_ZN34_INTERNAL_0035fcad_4_k_cu_a17fc7d74cuda3std6ranges3__45__cpo6cbeginE - _ZN34_INTERNAL_0035fcad_4_k_cu_a17fc7d74cuda3std3__45__cpo6cbeginE)
_ZN34_INTERNAL_0035fcad_4_k_cu_a17fc7d74cuda3std3__45__cpo6cbeginE:
	.zero		1
	.type		_ZN34_INTERNAL_0035fcad_4_k_cu_a17fc7d74cuda3std6ranges3__45__cpo6cbeginE,@object
	.size		_ZN34_INTERNAL_0035fcad_4_k_cu_a17fc7d74cuda3std6ranges3__45__cpo6cbeginE,(_ZN34_INTERNAL_0035fcad_4_k_cu_a17fc7d76thrust24THRUST_300001_SM_1000_NS12placeholders2_7E - _ZN34_INTERNAL_0035fcad_4_k_cu_a17fc7d74cuda3std6ranges3__45__cpo6cbeginE)
_ZN34_INTERNAL_0035fcad_4_k_cu_a17fc7d74cuda3std6ranges3__45__cpo6cbeginE:
	.zero		1
	.type		_ZN34_INTERNAL_0035fcad_4_k_cu_a17fc7d76thrust24THRUST_300001_SM_1000_NS12placeholders2_7E,@object
	.size		_ZN34_INTERNAL_0035fcad_4_k_cu_a17fc7d76thrust24THRUST_300001_SM_1000_NS12placeholders2_7E,(_ZN34_INTERNAL_0035fcad_4_k_cu_a17fc7d74cuda3std3__45__cpo7crbeginE - _ZN34_INTERNAL_0035fcad_4_k_cu_a17fc7d76thrust24THRUST_300001_SM_1000_NS12placeholders2_7E)
_ZN34_INTERNAL_0035fcad_4_k_cu_a17fc7d76thrust24THRUST_300001_SM_1000_NS12placeholders2_7E:
	.zero		1
	.type		_ZN34_INTERNAL_0035fcad_4_k_cu_a17fc7d74cuda3std3__45__cpo7crbeginE,@object
	.size		_ZN34_INTERNAL_0035fcad_4_k_cu_a17fc7d74cuda3std3__45__cpo7crbeginE,(_ZN34_INTERNAL_0035fcad_4_k_cu_a17fc7d74cuda3std6ranges3__45__cpo4nextE - _ZN34_INTERNAL_0035fcad_4_k_cu_a17fc7d74cuda3std3__45__cpo7crbeginE)
_ZN34_INTERNAL_0035fcad_4_k_cu_a17fc7d74cuda3std3__45__cpo7crbeginE:
	.zero		1
	.type		_ZN34_INTERNAL_0035fcad_4_k_cu_a17fc7d74cuda3std6ranges3__45__cpo4nextE,@object
	.size		_ZN34_INTERNAL_0035fcad_4_k_cu_a17fc7d74cuda3std6ranges3__45__cpo4nextE,(_ZN34_INTERNAL_0035fcad_4_k_cu_a17fc7d74cuda3std6ranges3__45__cpo4swapE - _ZN34_INTERNAL_0035fcad_4_k_cu_a17fc7d74cuda3std6ranges3__45__cpo4nextE)
_ZN34_INTERNAL_0035fcad_4_k_cu_a17fc7d74cuda3std6ranges3__45__cpo4nextE:
	.zero		1
	.type		_ZN34_INTERNAL_0035fcad_4_k_cu_a17fc7d74cuda3std6ranges3__45__cpo4swapE,@object
	.size		_ZN34_INTERNAL_0035fcad_4_k_cu_a17fc7d74cuda3std6ranges3__45__cpo4swapE,(_ZN34_INTERNAL_0035fcad_4_k_cu_a17fc7d76thrust24THRUST_300001_SM_1000_NS8cuda_cub10par_nosyncE - _ZN34_INTERNAL_0035fcad_4_k_cu_a17fc7d74cuda3std6ranges3__45__cpo4swapE)
_ZN34_INTERNAL_0035fcad_4_k_cu_a17fc7d74cuda3std6ranges3__45__cpo4swapE:
	.zero		1
	.type		_ZN34_INTERNAL_0035fcad_4_k_cu_a17fc7d76thrust24THRUST_300001_SM_1000_NS8cuda_cub10par_nosyncE,@object
	.size		_ZN34_INTERNAL_0035fcad_4_k_cu_a17fc7d76thrust24THRUST_300001_SM_1000_NS8cuda_cub10par_nosyncE,(_ZN34_INTERNAL_0035fcad_4_k_cu_a17fc7d76thrust24THRUST_300001_SM_1000_NS12placeholders2_9E - _ZN34_INTERNAL_0035fcad_4_k_cu_a17fc7d76thrust24THRUST_300001_SM_1000_NS8cuda_cub10par_nosyncE)
_ZN34_INTERNAL_0035fcad_4_k_cu_a17fc7d76thrust24THRUST_300001_SM_1000_NS8cuda_cub10par_nosyncE:
	.zero		1
	.type		_ZN34_INTERNAL_0035fcad_4_k_cu_a17fc7d76thrust24THRUST_300001_SM_1000_NS12placeholders2_9E,@object
	.size		_ZN34_INTERNAL_0035fcad_4_k_cu_a17fc7d76thrust24THRUST_300001_SM_1000_NS12placeholders2_9E,(_ZN34_INTERNAL_0035fcad_4_k_cu_a17fc7d74cuda3std3__436_GLOBAL__N__0035fcad_4_k_cu_a17fc7d76ignoreE - _ZN34_INTERNAL_0035fcad_4_k_cu_a17fc7d76thrust24THRUST_300001_SM_1000_NS12placeholders2_9E)
_ZN34_INTERNAL_0035fcad_4_k_cu_a17fc7d76thrust24THRUST_300001_SM_1000_NS12placeholders2_9E:
	.zero		1
	.type		_ZN34_INTERNAL_0035fcad_4_k_cu_a17fc7d74cuda3std3__436_GLOBAL__N__0035fcad_4_k_cu_a17fc7d76ignoreE,@object
	.size		_ZN34_INTERNAL_0035fcad_4_k_cu_a17fc7d74cuda3std3__436_GLOBAL__N__0035fcad_4_k_cu_a17fc7d76ignoreE,(_ZN34_INTERNAL_0035fcad_4_k_cu_a17fc7d74cuda3std6ranges3__45__cpo4dataE - _ZN34_INTERNAL_0035fcad_4_k_cu_a17fc7d74cuda3std3__436_GLOBAL__N__0035fcad_4_k_cu_a17fc7d76ignoreE)
_ZN34_INTERNAL_0035fcad_4_k_cu_a17fc7d74cuda3std3__436_GLOBAL__N__0035fcad_4_k_cu_a17fc7d76ignoreE:
	.zero		1
	.type		_ZN34_INTERNAL_0035fcad_4_k_cu_a17fc7d74cuda3std6ranges3__45__cpo4dataE,@object
	.size		_ZN34_INTERNAL_0035fcad_4_k_cu_a17fc7d74cuda3std6ranges3__45__cpo4dataE,(_ZN34_INTERNAL_0035fcad_4_k_cu_a17fc7d76thrust24THRUST_300001_SM_1000_NS12placeholders2_1E - _ZN34_INTERNAL_0035fcad_4_k_cu_a17fc7d74cuda3std6ranges3__45__cpo4dataE)
_ZN34_INTERNAL_0035fcad_4_k_cu_a17fc7d74cuda3std6ranges3__45__cpo4dataE:
	.zero		1
	.type		_ZN34_INTERNAL_0035fcad_4_k_cu_a17fc7d76thrust24THRUST_300001_SM_1000_NS12placeholders2_1E,@object
	.size		_ZN34_INTERNAL_0035fcad_4_k_cu_a17fc7d76thrust24THRUST_300001_SM_1000_NS12placeholders2_1E,(_ZN34_INTERNAL_0035fcad_4_k_cu_a17fc7d74cuda3std3__45__cpo5beginE - _ZN34_INTERNAL_0035fcad_4_k_cu_a17fc7d76thrust24THRUST_300001_SM_1000_NS12placeholders2_1E)
_ZN34_INTERNAL_0035fcad_4_k_cu_a17fc7d76thrust24THRUST_300001_SM_1000_NS12placeholders2_1E:
	.zero		1
	.type		_ZN34_INTERNAL_0035fcad_4_k_cu_a17fc7d74cuda3std3__45__cpo5beginE,@object
	.size		_ZN34_INTERNAL_0035fcad_4_k_cu_a17fc7d74cuda3std3__45__cpo5beginE,(_ZN34_INTERNAL_0035fcad_4_k_cu_a17fc7d74cuda3std6ranges3__45__cpo5beginE - _ZN34_INTERNAL_0035fcad_4_k_cu_a17fc7d74cuda3std3__45__cpo5beginE)
_ZN34_INTERNAL_0035fcad_4_k_cu_a17fc7d74cuda3std3__45__cpo5beginE:
	.zero		1
	.type		_ZN34_INTERNAL_0035fcad_4_k_cu_a17fc7d74cuda3std6ranges3__45__cpo5beginE,@object
	.size		_ZN34_INTERNAL_0035fcad_4_k_cu_a17fc7d74cuda3std6ranges3__45__cpo5beginE,(_ZN34_INTERNAL_0035fcad_4_k_cu_a17fc7d76thrust24THRUST_300001_SM_1000_NS12placeholders2_5E - _ZN34_INTERNAL_0035fcad_4_k_cu_a17fc7d74cuda3std6ranges3__45__cpo5beginE)
_ZN34_INTERNAL_0035fcad_4_k_cu_a17fc7d74cuda3std6ranges3__45__cpo5beginE:
	.zero		1
	.type		_ZN34_INTERNAL_0035fcad_4_k_cu_a17fc7d76thrust24THRUST_300001_SM_1000_NS12placeholders2_5E,@object
	.size		_ZN34_INTERNAL_0035fcad_4_k_cu_a17fc7d76thrust24THRUST_300001_SM_1000_NS12placeholders2_5E,(_ZN34_INTERNAL_0035fcad_4_k_cu_a17fc7d74cuda3std3__45__cpo6rbeginE - _ZN34_INTERNAL_0035fcad_4_k_cu_a17fc7d76thrust24THRUST_300001_SM_1000_NS12placeholders2_5E)
_ZN34_INTERNAL_0035fcad_4_k_cu_a17fc7d76thrust24THRUST_300001_SM_1000_NS12placeholders2_5E:
	.zero		1
	.type		_ZN34_INTERNAL_0035fcad_4_k_cu_a17fc7d74cuda3std3__45__cpo6rbeginE,@object
	.size		_ZN34_INTERNAL_0035fcad_4_k_cu_a17fc7d74cuda3std3__45__cpo6rbeginE,(_ZN34_INTERNAL_0035fcad_4_k_cu_a17fc7d74cuda3std6ranges3__45__cpo7advanceE - _ZN34_INTERNAL_0035fcad_4_k_cu_a17fc7d74cuda3std3__45__cpo6rbeginE)
_ZN34_INTERNAL_0035fcad_4_k_cu_a17fc7d74cuda3std3__45__cpo6rbeginE:
	.zero		1
	.type		_ZN34_INTERNAL_0035fcad_4_k_cu_a17fc7d74cuda3std6ranges3__45__cpo7advanceE,@object
	.size		_ZN34_INTERNAL_0035fcad_4_k_cu_a17fc7d74cuda3std6ranges3__45__cpo7advanceE,(_ZN34_INTERNAL_0035fcad_4_k_cu_a17fc7d74cuda3std3__47nulloptE - _ZN34_INTERNAL_0035fcad_4_k_cu_a17fc7d74cuda3std6ranges3__45__cpo7advanceE)
_ZN34_INTERNAL_0035fcad_4_k_cu_a17fc7d74cuda3std6ranges3__45__cpo7advanceE:
	.zero		1
	.type		_ZN34_INTERNAL_0035fcad_4_k_cu_a17fc7d74cuda3std3__47nulloptE,@object
	.size		_ZN34_INTERNAL_0035fcad_4_k_cu_a17fc7d74cuda3std3__47nulloptE,(_ZN34_INTERNAL_0035fcad_4_k_cu_a17fc7d74cuda3std6ranges3__45__cpo8distanceE - _ZN34_INTERNAL_0035fcad_4_k_cu_a17fc7d74cuda3std3__47nulloptE)
_ZN34_INTERNAL_0035fcad_4_k_cu_a17fc7d74cuda3std3__47nulloptE:
	.zero		1
	.type		_ZN34_INTERNAL_0035fcad_4_k_cu_a17fc7d74cuda3std6ranges3__45__cpo8distanceE,@object
	.size		_ZN34_INTERNAL_0035fcad_4_k_cu_a17fc7d74cuda3std6ranges3__45__cpo8distanceE,(_ZN34_INTERNAL_0035fcad_4_k_cu_a17fc7d76thrust24THRUST_300001_SM_1000_NS12placeholders3_10E - _ZN34_INTERNAL_0035fcad_4_k_cu_a17fc7d74cuda3std6ranges3__45__cpo8distanceE)
_ZN34_INTERNAL_0035fcad_4_k_cu_a17fc7d74cuda3std6ranges3__45__cpo8distanceE:
	.zero		1
	.type		_ZN34_INTERNAL_0035fcad_4_k_cu_a17fc7d76thrust24THRUST_300001_SM_1000_NS12placeholders3_10E,@object
	.size		_ZN34_INTERNAL_0035fcad_4_k_cu_a17fc7d76thrust24THRUST_300001_SM_1000_NS12placeholders3_10E,(_ZN34_INTERNAL_0035fcad_4_k_cu_a17fc7d74cuda3std3__419piecewise_constructE - _ZN34_INTERNAL_0035fcad_4_k_cu_a17fc7d76thrust24THRUST_300001_SM_1000_NS12placeholders3_10E)
_ZN34_INTERNAL_0035fcad_4_k_cu_a17fc7d76thrust24THRUST_300001_SM_1000_NS12placeholders3_10E:
	.zero		1
	.type		_ZN34_INTERNAL_0035fcad_4_k_cu_a17fc7d74cuda3std3__419piecewise_constructE,@object
	.size		_ZN34_INTERNAL_0035fcad_4_k_cu_a17fc7d74cuda3std3__419piecewise_constructE,(_ZN34_INTERNAL_0035fcad_4_k_cu_a17fc7d74cuda3std6ranges3__45__cpo5cdataE - _ZN34_INTERNAL_0035fcad_4_k_cu_a17fc7d74cuda3std3__419piecewise_constructE)
_ZN34_INTERNAL_0035fcad_4_k_cu_a17fc7d74cuda3std3__419piecewise_constructE:
	.zero		1
	.type		_ZN34_INTERNAL_0035fcad_4_k_cu_a17fc7d74cuda3std6ranges3__45__cpo5cdataE,@object
	.size		_ZN34_INTERNAL_0035fcad_4_k_cu_a17fc7d74cuda3std6ranges3__45__cpo5cdataE,(_ZN34_INTERNAL_0035fcad_4_k_cu_a17fc7d76thrust24THRUST_300001_SM_1000_NS12placeholders2_2E - _ZN34_INTERNAL_0035fcad_4_k_cu_a17fc7d74cuda3std6ranges3__45__cpo5cdataE)
_ZN34_INTERNAL_0035fcad_4_k_cu_a17fc7d74cuda3std6ranges3__45__cpo5cdataE:
	.zero		1
	.type		_ZN34_INTERNAL_0035fcad_4_k_cu_a17fc7d76thrust24THRUST_300001_SM_1000_NS12placeholders2_2E,@object
	.size		_ZN34_INTERNAL_0035fcad_4_k_cu_a17fc7d76thrust24THRUST_300001_SM_1000_NS12placeholders2_2E,(_ZN34_INTERNAL_0035fcad_4_k_cu_a17fc7d74cuda3std3__45__cpo3endE - _ZN34_INTERNAL_0035fcad_4_k_cu_a17fc7d76thrust24THRUST_300001_SM_1000_NS12placeholders2_2E)
_ZN34_INTERNAL_0035fcad_4_k_cu_a17fc7d76thrust24THRUST_300001_SM_1000_NS12placeholders2_2E:
	.zero		1
	.type		_ZN34_INTERNAL_0035fcad_4_k_cu_a17fc7d74cuda3std3__45__cpo3endE,@object
	.size		_ZN34_INTERNAL_0035fcad_4_k_cu_a17fc7d74cuda3std3__45__cpo3endE,(_ZN34_INTERNAL_0035fcad_4_k_cu_a17fc7d74cuda3std6ranges3__45__cpo3endE - _ZN34_INTERNAL_0035fcad_4_k_cu_a17fc7d74cuda3std3__45__cpo3endE)
_ZN34_INTERNAL_0035fcad_4_k_cu_a17fc7d74cuda3std3__45__cpo3endE:
	.zero		1
	.type		_ZN34_INTERNAL_0035fcad_4_k_cu_a17fc7d74cuda3std6ranges3__45__cpo3endE,@object
	.size		_ZN34_INTERNAL_0035fcad_4_k_cu_a17fc7d74cuda3std6ranges3__45__cpo3endE,(_ZN34_INTERNAL_0035fcad_4_k_cu_a17fc7d76thrust24THRUST_300001_SM_1000_NS12placeholders2_6E - _ZN34_INTERNAL_0035fcad_4_k_cu_a17fc7d74cuda3std6ranges3__45__cpo3endE)
_ZN34_INTERNAL_0035fcad_4_k_cu_a17fc7d74cuda3std6ranges3__45__cpo3endE:
	.zero		1
	.type		_ZN34_INTERNAL_0035fcad_4_k_cu_a17fc7d76thrust24THRUST_300001_SM_1000_NS12placeholders2_6E,@object
	.size		_ZN34_INTERNAL_0035fcad_4_k_cu_a17fc7d76thrust24THRUST_300001_SM_1000_NS12placeholders2_6E,(_ZN34_INTERNAL_0035fcad_4_k_cu_a17fc7d74cuda3std3__45__cpo4rendE - _ZN34_INTERNAL_0035fcad_4_k_cu_a17fc7d76thrust24THRUST_300001_SM_1000_NS12placeholders2_6E)
_ZN34_INTERNAL_0035fcad_4_k_cu_a17fc7d76thrust24THRUST_300001_SM_1000_NS12placeholders2_6E:
	.zero		1
	.type		_ZN34_INTERNAL_0035fcad_4_k_cu_a17fc7d74cuda3std3__45__cpo4rendE,@object
	.size		_ZN34_INTERNAL_0035fcad_4_k_cu_a17fc7d74cuda3std3__45__cpo4rendE,(_ZN34_INTERNAL_0035fcad_4_k_cu_a17fc7d74cuda3std6ranges3__45__cpo9iter_swapE - _ZN34_INTERNAL_0035fcad_4_k_cu_a17fc7d74cuda3std3__45__cpo4rendE)
_ZN34_INTERNAL_0035fcad_4_k_cu_a17fc7d74cuda3std3__45__cpo4rendE:
	.zero		1
	.type		_ZN34_INTERNAL_0035fcad_4_k_cu_a17fc7d74cuda3std6ranges3__45__cpo9iter_swapE,@object
	.size		_ZN34_INTERNAL_0035fcad_4_k_cu_a17fc7d74cuda3std6ranges3__45__cpo9iter_swapE,(_ZN34_INTERNAL_0035fcad_4_k_cu_a17fc7d74cuda3std3__48unexpectE - _ZN34_INTERNAL_0035fcad_4_k_cu_a17fc7d74cuda3std6ranges3__45__cpo9iter_swapE)
_ZN34_INTERNAL_0035fcad_4_k_cu_a17fc7d74cuda3std6ranges3__45__cpo9iter_swapE:
	.zero		1
	.type		_ZN34_INTERNAL_0035fcad_4_k_cu_a17fc7d74cuda3std3__48unexpectE,@object
	.size		_ZN34_INTERNAL_0035fcad_4_k_cu_a17fc7d74cuda3std3__48unexpectE,(_ZN34_INTERNAL_0035fcad_4_k_cu_a17fc7d76thrust24THRUST_300001_SM_1000_NS8cuda_cub3parE - _ZN34_INTERNAL_0035fcad_4_k_cu_a17fc7d74cuda3std3__48unexpectE)
_ZN34_INTERNAL_0035fcad_4_k_cu_a17fc7d74cuda3std3__48unexpectE:
	.zero		1
	.type		_ZN34_INTERNAL_0035fcad_4_k_cu_a17fc7d76thrust24THRUST_300001_SM_1000_NS8cuda_cub3parE,@object
	.size		_ZN34_INTERNAL_0035fcad_4_k_cu_a17fc7d76thrust24THRUST_300001_SM_1000_NS8cuda_cub3parE,(_ZN34_INTERNAL_0035fcad_4_k_cu_a17fc7d76thrust24THRUST_300001_SM_1000_NS12placeholders2_4E - _ZN34_INTERNAL_0035fcad_4_k_cu_a17fc7d76thrust24THRUST_300001_SM_1000_NS8cuda_cub3parE)
_ZN34_INTERNAL_0035fcad_4_k_cu_a17fc7d76thrust24THRUST_300001_SM_1000_NS8cuda_cub3parE:
	.zero		1
	.type		_ZN34_INTERNAL_0035fcad_4_k_cu_a17fc7d76thrust24THRUST_300001_SM_1000_NS12placeholders2_4E,@object
	.size		_ZN34_INTERNAL_0035fcad_4_k_cu_a17fc7d76thrust24THRUST_300001_SM_1000_NS12placeholders2_4E,(_ZN34_INTERNAL_0035fcad_4_k_cu_a17fc7d74cuda3std3__45__cpo4cendE - _ZN34_INTERNAL_0035fcad_4_k_cu_a17fc7d76thrust24THRUST_300001_SM_1000_NS12placeholders2_4E)
_ZN34_INTERNAL_0035fcad_4_k_cu_a17fc7d76thrust24THRUST_300001_SM_1000_NS12placeholders2_4E:
	.zero		1
	.type		_ZN34_INTERNAL_0035fcad_4_k_cu_a17fc7d74cuda3std3__45__cpo4cendE,@object
	.size		_ZN34_INTERNAL_0035fcad_4_k_cu_a17fc7d74cuda3std3__45__cpo4cendE,(_ZN34_INTERNAL_0035fcad_4_k_cu_a17fc7d74cuda3std6ranges3__45__cpo4cendE - _ZN34_INTERNAL_0035fcad_4_k_cu_a17fc7d74cuda3std3__45__cpo4cendE)
_ZN34_INTERNAL_0035fcad_4_k_cu_a17fc7d74cuda3std3__45__cpo4cendE:
	.zero		1
	.type		_ZN34_INTERNAL_0035fcad_4_k_cu_a17fc7d74cuda3std6ranges3__45__cpo4cendE,@object
	.size		_ZN34_INTERNAL_0035fcad_4_k_cu_a17fc7d74cuda3std6ranges3__45__cpo4cendE,(_ZN34_INTERNAL_0035fcad_4_k_cu_a17fc7d74cuda3std3__420unreachable_sentinelE - _ZN34_INTERNAL_0035fcad_4_k_cu_a17fc7d74cuda3std6ranges3__45__cpo4cendE)
_ZN34_INTERNAL_0035fcad_4_k_cu_a17fc7d74cuda3std6ranges3__45__cpo4cendE:
	.zero		1
	.type		_ZN34_INTERNAL_0035fcad_4_k_cu_a17fc7d74cuda3std3__420unreachable_sentinelE,@object
	.size		_ZN34_INTERNAL_0035fcad_4_k_cu_a17fc7d74cuda3std3__420unreachable_sentinelE,(_ZN34_INTERNAL_0035fcad_4_k_cu_a17fc7d74cuda3std6ranges3__45__cpo5ssizeE - _ZN34_INTERNAL_0035fcad_4_k_cu_a17fc7d74cuda3std3__420unreachable_sentinelE)
_ZN34_INTERNAL_0035fcad_4_k_cu_a17fc7d74cuda3std3__420unreachable_sentinelE:
	.zero		1
	.type		_ZN34_INTERNAL_0035fcad_4_k_cu_a17fc7d74cuda3std6ranges3__45__cpo5ssizeE,@object
	.size		_ZN34_INTERNAL_0035fcad_4_k_cu_a17fc7d74cuda3std6ranges3__45__cpo5ssizeE,(_ZN34_INTERNAL_0035fcad_4_k_cu_a17fc7d76thrust24THRUST_300001_SM_1000_NS12placeholders2_8E - _ZN34_INTERNAL_0035fcad_4_k_cu_a17fc7d74cuda3std6ranges3__45__cpo5ssizeE)
_ZN34_INTERNAL_0035fcad_4_k_cu_a17fc7d74cuda3std6ranges3__45__cpo5ssizeE:
	.zero		1
	.type		_ZN34_INTERNAL_0035fcad_4_k_cu_a17fc7d76thrust24THRUST_300001_SM_1000_NS12placeholders2_8E,@object
	.size		_ZN34_INTERNAL_0035fcad_4_k_cu_a17fc7d76thrust24THRUST_300001_SM_1000_NS12placeholders2_8E,(_ZN34_INTERNAL_0035fcad_4_k_cu_a17fc7d74cuda3std3__45__cpo5crendE - _ZN34_INTERNAL_0035fcad_4_k_cu_a17fc7d76thrust24THRUST_300001_SM_1000_NS12placeholders2_8E)
_ZN34_INTERNAL_0035fcad_4_k_cu_a17fc7d76thrust24THRUST_300001_SM_1000_NS12placeholders2_8E:
	.zero		1
	.type		_ZN34_INTERNAL_0035fcad_4_k_cu_a17fc7d74cuda3std3__45__cpo5crendE,@object
	.size		_ZN34_INTERNAL_0035fcad_4_k_cu_a17fc7d74cuda3std3__45__cpo5crendE,(_ZN34_INTERNAL_0035fcad_4_k_cu_a17fc7d74cuda3std6ranges3__45__cpo4prevE - _ZN34_INTERNAL_0035fcad_4_k_cu_a17fc7d74cuda3std3__45__cpo5crendE)
_ZN34_INTERNAL_0035fcad_4_k_cu_a17fc7d74cuda3std3__45__cpo5crendE:
	.zero		1
	.type		_ZN34_INTERNAL_0035fcad_4_k_cu_a17fc7d74cuda3std6ranges3__45__cpo4prevE,@object
	.size		_ZN34_INTERNAL_0035fcad_4_k_cu_a17fc7d74cuda3std6ranges3__45__cpo4prevE,(_ZN34_INTERNAL_0035fcad_4_k_cu_a17fc7d74cuda3std6ranges3__45__cpo9iter_moveE - _ZN34_INTERNAL_0035fcad_4_k_cu_a17fc7d74cuda3std6ranges3__45__cpo4prevE)
_ZN34_INTERNAL_0035fcad_4_k_cu_a17fc7d74cuda3std6ranges3__45__cpo4prevE:
	.zero		1
	.type		_ZN34_INTERNAL_0035fcad_4_k_cu_a17fc7d74cuda3std6ranges3__45__cpo9iter_moveE,@object
	.size		_ZN34_INTERNAL_0035fcad_4_k_cu_a17fc7d74cuda3std6ranges3__45__cpo9iter_moveE,(_ZN34_INTERNAL_0035fcad_4_k_cu_a17fc7d76thrust24THRUST_300001_SM_1000_NS6system6detail10sequential3seqE - _ZN34_INTERNAL_0035fcad_4_k_cu_a17fc7d74cuda3std6ranges3__45__cpo9iter_moveE)
_ZN34_INTERNAL_0035fcad_4_k_cu_a17fc7d74cuda3std6ranges3__45__cpo9iter_moveE:
	.zero		1
	.type		_ZN34_INTERNAL_0035fcad_4_k_cu_a17fc7d76thrust24THRUST_300001_SM_1000_NS6system6detail10sequential3seqE,@object
	.size		_ZN34_INTERNAL_0035fcad_4_k_cu_a17fc7d76thrust24THRUST_300001_SM_1000_NS6system6detail10sequential3seqE,(.L_31 - _ZN34_INTERNAL_0035fcad_4_k_cu_a17fc7d76thrust24THRUST_300001_SM_1000_NS6system6detail10sequential3seqE)
_ZN34_INTERNAL_0035fcad_4_k_cu_a17fc7d76thrust24THRUST_300001_SM_1000_NS6system6detail10sequential3seqE:
	.zero		1
.L_31:


//--------------------- .nv.shared._ZN3cub18CUB_300001_SM_10006detail6reduce18DeviceReduceKernelINS2_10policy_hubIyyN4cuda3std3__44plusIyEEE10Policy1000EN6thrust24THRUST_300001_SM_1000_NS6detail15normal_iteratorINSD_10device_ptrIyEEEEyS9_yNS7_10__identityEEEvT0_PT3_T1_NS0_13GridEvenShareISN_EET2_T4_ --------------------------
	.section	.nv.shared._ZN3cub18CUB_300001_SM_10006detail6reduce18DeviceReduceKernelINS2_10policy_hubIyyN4cuda3std3__44plusIyEEE10Policy1000EN6thrust24THRUST_300001_SM_1000_NS6detail15normal_iteratorINSD_10device_ptrIyEEEEyS9_yNS7_10__identityEEEvT0_PT3_T1_NS0_13GridEvenShareISN_EET2_T4_,"aw",@nobits
	.sectionflags	@""
	.align	8
.nv.shared._ZN3cub18CUB_300001_SM_10006detail6reduce18DeviceReduceKernelINS2_10policy_hubIyyN4cuda3std3__44plusIyEEE10Policy1000EN6thrust24THRUST_300001_SM_1000_NS6detail15normal_iteratorINSD_10device_ptrIyEEEEyS9_yNS7_10__identityEEEvT0_PT3_T1_NS0_13GridEvenShareISN_EET2_T4_:
	.zero		1176


//--------------------- .nv.shared._ZN3cub18CUB_300001_SM_10006detail6reduce28DeviceReduceSingleTileKernelINS2_10policy_hubIyyN4cuda3std3__44plusIyEEE10Policy1000EN6thrust24THRUST_300001_SM_1000_NS6detail15normal_iteratorINSD_10device_ptrIyEEEEPyyS9_yyNS7_10__identityEEEvT0_T1_T2_T3_T4_T6_ --------------------------
	.section	.nv.shared._ZN3cub18CUB_300001_SM_10006detail6reduce28DeviceReduceSingleTileKernelINS2_10policy_hubIyyN4cuda3std3__44plusIyEEE10Policy1000EN6thrust24THRUST_300001_SM_1000_NS6detail15normal_iteratorINSD_10device_ptrIyEEEEPyyS9_yyNS7_10__identityEEEvT0_T1_T2_T3_T4_T6_,"aw",@nobits
	.sectionflags	@""
	.align	8
.nv.shared._ZN3cub18CUB_300001_SM_10006detail6reduce28DeviceReduceSingleTileKernelINS2_10policy_hubIyyN4cuda3std3__44plusIyEEE10Policy1000EN6thrust24THRUST_300001_SM_1000_NS6detail15normal_iteratorINSD_10device_ptrIyEEEEPyyS9_yyNS7_10__identityEEEvT0_T1_T2_T3_T4_T6_:
	.zero		1176


//--------------------- .nv.shared._ZN3cub18CUB_300001_SM_10006detail6reduce28DeviceReduceSingleTileKernelINS2_10policy_hubIyjN4cuda3std3__44plusIyEEE10Policy1000EPySC_iS9_yyNS7_10__identityEEEvT0_T1_T2_T3_T4_T6_ --------------------------
	.section	.nv.shared._ZN3cub18CUB_300001_SM_10006detail6reduce28DeviceReduceSingleTileKernelINS2_10policy_hubIyjN4cuda3std3__44plusIyEEE10Policy1000EPySC_iS9_yyNS7_10__identityEEEvT0_T1_T2_T3_T4_T6_,"aw",@nobits
	.sectionflags	@""
	.align	8
.nv.shared._ZN3cub18CUB_300001_SM_10006detail6reduce28DeviceReduceSingleTileKernelINS2_10policy_hubIyjN4cuda3std3__44plusIyEEE10Policy1000EPySC_iS9_yyNS7_10__identityEEEvT0_T1_T2_T3_T4_T6_:
	.zero		1176


//--------------------- .nv.shared._ZN3cub18CUB_300001_SM_10006detail6reduce18DeviceReduceKernelINS2_10policy_hubIyjN4cuda3std3__44plusIyEEE10Policy1000EN6thrust24THRUST_300001_SM_1000_NS6detail15normal_iteratorINSD_10device_ptrIyEEEEjS9_yNS7_10__identityEEEvT0_PT3_T1_NS0_13GridEvenShareISN_EET2_T4_ --------------------------
	.section	.nv.shared._ZN3cub18CUB_300001_SM_10006detail6reduce18DeviceReduceKernelINS2_10policy_hubIyjN4cuda3std3__44plusIyEEE10Policy1000EN6thrust24THRUST_300001_SM_1000_NS6detail15normal_iteratorINSD_10device_ptrIyEEEEjS9_yNS7_10__identityEEEvT0_PT3_T1_NS0_13GridEvenShareISN_EET2_T4_,"aw",@nobits
	.sectionflags	@""
	.align	8
.nv.shared._ZN3cub18CUB_300001_SM_10006detail6reduce18DeviceReduceKernelINS2_10policy_hubIyjN4cuda3std3__44plusIyEEE10Policy1000EN6thrust24THRUST_300001_SM_1000_NS6detail15normal_iteratorINSD_10device_ptrIyEEEEjS9_yNS7_10__identityEEEvT0_PT3_T1_NS0_13GridEvenShareISN_EET2_T4_:
	.zero		1176


//--------------------- .nv.shared._ZN3cub18CUB_300001_SM_10006detail6reduce28DeviceReduceSingleTileKernelINS2_10policy_hubIyjN4cuda3std3__44plusIyEEE10Policy1000EN6thrust24THRUST_300001_SM_1000_NS6detail15normal_iteratorINSD_10device_ptrIyEEEEPyjS9_yyNS7_10__identityEEEvT0_T1_T2_T3_T4_T6_ --------------------------
	.section	.nv.shared._ZN3cub18CUB_300001_SM_10006detail6reduce28DeviceReduceSingleTileKernelINS2_10policy_hubIyjN4cuda3std3__44plusIyEEE10Policy1000EN6thrust24THRUST_300001_SM_1000_NS6detail15normal_iteratorINSD_10device_ptrIyEEEEPyjS9_yyNS7_10__identityEEEvT0_T1_T2_T3_T4_T6_,"aw",@nobits
	.sectionflags	@""
	.align	8
.nv.shared._ZN3cub18CUB_300001_SM_10006detail6reduce28DeviceReduceSingleTileKernelINS2_10policy_hubIyjN4cuda3std3__44plusIyEEE10Policy1000EN6thrust24THRUST_300001_SM_1000_NS6detail15normal_iteratorINSD_10device_ptrIyEEEEPyjS9_yyNS7_10__identityEEEvT0_T1_T2_T3_T4_T6_:
	.zero		1176


//--------------------- .nv.constant0._ZN3cub18CUB_300001_SM_10006detail6reduce28DeviceReduceSingleTileKernelINS2_10policy_hubIyyN4cuda3std3__44plusIyEEE10Policy1000EPySC_iS9_yyNS7_10__identityEEEvT0_T1_T2_T3_T4_T6_ --------------------------
	.section	.nv.constant0._ZN3cub18CUB_300001_SM_10006detail6reduce28DeviceReduceSingleTileKernelINS2_10policy_hubIyyN4cuda3std3__44plusIyEEE10Policy1000EPySC_iS9_yyNS7_10__identityEEEvT0_T1_T2_T3_T4_T6_,"a",@progbits
	.sectionflags	@""
	.align	4
.nv.constant0._ZN3cub18CUB_300001_SM_10006detail6reduce28DeviceReduceSingleTileKernelINS2_10policy_hubIyyN4cuda3std3__44plusIyEEE10Policy1000EPySC_iS9_yyNS7_10__identityEEEvT0_T1_T2_T3_T4_T6_:
	.zero		929


//--------------------- .nv.constant0._ZN3cub18CUB_300001_SM_10006detail6reduce18DeviceReduceKernelINS2_10policy_hubIyyN4cuda3std3__44plusIyEEE10Policy1000EN6thrust24THRUST_300001_SM_1000_NS6detail15normal_iteratorINSD_10device_ptrIyEEEEyS9_yNS7_10__identityEEEvT0_PT3_T1_NS0_13GridEvenShareISN_EET2_T4_ --------------------------
	.section	.nv.constant0._ZN3cub18CUB_300001_SM_10006detail6reduce18DeviceReduceKernelINS2_10policy_hubIyyN4cuda3std3__44plusIyEEE10Policy1000EN6thrust24THRUST_300001_SM_1000_NS6detail15normal_iteratorINSD_10device_ptrIyEEEEyS9_yNS7_10__identityEEEvT0_PT3_T1_NS0_13GridEvenShareISN_EET2_T4_,"a",@progbits
	.sectionflags	@""
	.align	4
.nv.constant0._ZN3cub18CUB_300001_SM_10006detail6reduce18DeviceReduceKernelINS2_10policy_hubIyyN4cuda3std3__44plusIyEEE10Policy1000EN6thrust24THRUST_300001_SM_1000_NS6detail15normal_iteratorINSD_10device_ptrIyEEEEyS9_yNS7_10__identityEEEvT0_PT3_T1_NS0_13GridEvenShareISN_EET2_T4_:
	.zero		994


//--------------------- .nv.constant0._ZN3cub18CUB_300001_SM_10006detail6reduce28DeviceReduceSingleTileKernelINS2_10policy_hubIyyN4cuda3std3__44plusIyEEE10Policy1000EN6thrust24THRUST_300001_SM_1000_NS6detail15normal_iteratorINSD_10device_ptrIyEEEEPyyS9_yyNS7_10__identityEEEvT0_T1_T2_T3_T4_T6_ --------------------------
	.section	.nv.constant0._ZN3cub18CUB_300001_SM_10006detail6reduce28DeviceReduceSingleTileKernelINS2_10policy_hubIyyN4cuda3std3__44plusIyEEE10Policy1000EN6thrust24THRUST_300001_SM_1000_NS6detail15normal_iteratorINSD_10device_ptrIyEEEEPyyS9_yyNS7_10__identityEEEvT0_T1_T2_T3_T4_T6_,"a",@progbits
	.sectionflags	@""
	.align	4
.nv.constant0._ZN3cub18CUB_300001_SM_10006detail6reduce28DeviceReduceSingleTileKernelINS2_10policy_hubIyyN4cuda3std3__44plusIyEEE10Policy1000EN6thrust24THRUST_300001_SM_1000_NS6detail15normal_iteratorINSD_10device_ptrIyEEEEPyyS9_yyNS7_10__identityEEEvT0_T1_T2_T3_T4_T6_:
	.zero		937


//--------------------- .nv.constant0._ZN3cub18CUB_300001_SM_10006detail6reduce28DeviceReduceSingleTileKernelINS2_10policy_hubIyjN4cuda3std3__44plusIyEEE10Policy1000EPySC_iS9_yyNS7_10__identityEEEvT0_T1_T2_T3_T4_T6_ --------------------------
	.section	.nv.constant0._ZN3cub18CUB_300001_SM_10006detail6reduce28DeviceReduceSingleTileKernelINS2_10policy_hubIyjN4cuda3std3__44plusIyEEE10Policy1000EPySC_iS9_yyNS7_10__identityEEEvT0_T1_T2_T3_T4_T6_,"a",@progbits
	.sectionflags	@""
	.align	4
.nv.constant0._ZN3cub18CUB_300001_SM_10006detail6reduce28DeviceReduceSingleTileKernelINS2_10policy_hubIyjN4cuda3std3__44plusIyEEE10Policy1000EPySC_iS9_yyNS7_10__identityEEEvT0_T1_T2_T3_T4_T6_:
	.zero		929


//--------------------- .nv.constant0._ZN3cub18CUB_300001_SM_10006detail6reduce18DeviceReduceKernelINS2_10policy_hubIyjN4cuda3std3__44plusIyEEE10Policy1000EN6thrust24THRUST_300001_SM_1000_NS6detail15normal_iteratorINSD_10device_ptrIyEEEEjS9_yNS7_10__identityEEEvT0_PT3_T1_NS0_13GridEvenShareISN_EET2_T4_ --------------------------
	.section	.nv.constant0._ZN3cub18CUB_300001_SM_10006detail6reduce18DeviceReduceKernelINS2_10policy_hubIyjN4cuda3std3__44plusIyEEE10Policy1000EN6thrust24THRUST_300001_SM_1000_NS6detail15normal_iteratorINSD_10device_ptrIyEEEEjS9_yNS7_10__identityEEEvT0_PT3_T1_NS0_13GridEvenShareISN_EET2_T4_,"a",@progbits
	.sectionflags	@""
	.align	4
.nv.constant0._ZN3cub18CUB_300001_SM_10006detail6reduce18DeviceReduceKernelINS2_10policy_hubIyjN4cuda3std3__44plusIyEEE10Policy1000EN6thrust24THRUST_300001_SM_1000_NS6detail15normal_iteratorINSD_10device_ptrIyEEEEjS9_yNS7_10__identityEEEvT0_PT3_T1_NS0_13GridEvenShareISN_EET2_T4_:
	.zero		958


//--------------------- .nv.constant0._ZN3cub18CUB_300001_SM_10006detail6reduce28DeviceReduceSingleTileKernelINS2_10policy_hubIyjN4cuda3std3__44plusIyEEE10Policy1000EN6thrust24THRUST_300001_SM_1000_NS6detail15normal_iteratorINSD_10device_ptrIyEEEEPyjS9_yyNS7_10__identityEEEvT0_T1_T2_T3_T4_T6_ --------------------------
	.section	.nv.constant0._ZN3cub18CUB_300001_SM_10006detail6reduce28DeviceReduceSingleTileKernelINS2_10policy_hubIyjN4cuda3std3__44plusIyEEE10Policy1000EN6thrust24THRUST_300001_SM_1000_NS6detail15normal_iteratorINSD_10device_ptrIyEEEEPyjS9_yyNS7_10__identityEEEvT0_T1_T2_T3_T4_T6_,"a",@progbits
	.sectionflags	@""
	.align	4
.nv.constant0._ZN3cub18CUB_300001_SM_10006detail6reduce28DeviceReduceSingleTileKernelINS2_10policy_hubIyjN4cuda3std3__44plusIyEEE10Policy1000EN6thrust24THRUST_300001_SM_1000_NS6detail15normal_iteratorINSD_10device_ptrIyEEEEPyjS9_yyNS7_10__identityEEEvT0_T1_T2_T3_T4_T6_:
	.zero		929


//--------------------- .nv.constant0._ZN3cub18CUB_300001_SM_10006detail9transform16transform_kernelINS2_10policy_hubILb1EN4cuda3std3__45tupleIJN6thrust24THRUST_300001_SM_1000_NS6detail15normal_iteratorINSA_10device_ptrIyEEEEEEEE10policy1000El16SquareThenDoubleSF_JPyEEEvT0_iT1_T2_DpNS2_10kernel_argIT3_EE --------------------------
	.section	.nv.constant0._ZN3cub18CUB_300001_SM_10006detail9transform16transform_kernelINS2_10policy_hubILb1EN4cuda3std3__45tupleIJN6thrust24THRUST_300001_SM_1000_NS6detail15normal_iteratorINSA_10device_ptrIyEEEEEEEE10policy1000El16SquareThenDoubleSF_JPyEEEvT0_iT1_T2_DpNS2_10kernel_argIT3_EE,"a",@progbits
	.sectionflags	@""
	.align	4
.nv.constant0._ZN3cub18CUB_300001_SM_10006detail9transform16transform_kernelINS2_10policy_hubILb1EN4cuda3std3__45tupleIJN6thrust24THRUST_300001_SM_1000_NS6detail15normal_iteratorINSA_10device_ptrIyEEEEEEEE10policy1000El16SquareThenDoubleSF_JPyEEEvT0_iT1_T2_DpNS2_10kernel_argIT3_EE:
	.zero		936


//--------------------- .nv.constant0._ZN3cub18CUB_300001_SM_10006detail9transform16transform_kernelINS2_10policy_hubILb1EN4cuda3std3__45tupleIJN6thrust24THRUST_300001_SM_1000_NS6detail15normal_iteratorINSA_10device_ptrIyEEEEEEEE10policy1000Ei16SquareThenDoubleSF_JPyEEEvT0_iT1_T2_DpNS2_10kernel_argIT3_EE --------------------------
	.section	.nv.constant0._ZN3cub18CUB_300001_SM_10006detail9transform16transform_kernelINS2_10policy_hubILb1EN4cuda3std3__45tupleIJN6thrust24THRUST_300001_SM_1000_NS6detail15normal_iteratorINSA_10device_ptrIyEEEEEEEE10policy1000Ei16SquareThenDoubleSF_JPyEEEvT0_iT1_T2_DpNS2_10kernel_argIT3_EE,"a",@progbits
	.sectionflags	@""
	.align	4
.nv.constant0._ZN3cub18CUB_300001_SM_10006detail9transform16transform_kernelINS2_10policy_hubILb1EN4cuda3std3__45tupleIJN6thrust24THRUST_300001_SM_1000_NS6detail15normal_iteratorINSA_10device_ptrIyEEEEEEEE10policy1000Ei16SquareThenDoubleSF_JPyEEEvT0_iT1_T2_DpNS2_10kernel_argIT3_EE:
	.zero		936


//--------------------- .nv.constant0._ZN3cub18CUB_300001_SM_10006detail11EmptyKernelIvEEvv --------------------------
	.section	.nv.constant0._ZN3cub18CUB_300001_SM_10006detail11EmptyKernelIvEEvv,"a",@progbits
	.sectionflags	@""
	.align	4
.nv.constant0._ZN3cub18CUB_300001_SM_10006detail11EmptyKernelIvEEvv:
	.zero		896


//--------------------- SYMBOLS --------------------------

	.type		.nv.reservedSmem.offset0,@object
	.size		.nv.reservedSmem.offset0,0x4
	.type		.nv.reservedSmem.cap,@object
	.size		.nv.reservedSmem.cap,0x4
